def matmul_kernel(
    a_ptr,
    b_ptr,
    c_ptr,
    M,
    N,
    K,
    stride_am,
    stride_ak,
    stride_bk,
    stride_bn,
    stride_cm,
    stride_cn,
    BLOCK_M: tl.constexpr,
    BLOCK_N: tl.constexpr,
    BLOCK_K: tl.constexpr,
    GROUP_M: tl.constexpr,
):
    pid = tl.program_id(axis=0)
    num_pid_m = tl.cdiv(M, BLOCK_M)
    num_pid_n = tl.cdiv(N, BLOCK_N)
    num_pid_in_group = GROUP_M * num_pid_n
    group_id = pid // num_pid_in_group
    first_pid_m = group_id * GROUP_M
    group_size_m = min(num_pid_m - first_pid_m, GROUP_M)
    pid_m = first_pid_m + ((pid % num_pid_in_group) % group_size_m)
    pid_n = (pid % num_pid_in_group) // group_size_m

    offs_am = (pid_m * BLOCK_M + tl.arange(0, BLOCK_M)) % M
    offs_bn = (pid_n * BLOCK_N + tl.arange(0, BLOCK_N)) % N
    offs_k = tl.arange(0, BLOCK_K)
    a_ptrs = a_ptr + offs_am[:, None] * stride_am + offs_k[None, :] * stride_ak
    b_ptrs = b_ptr + offs_k[:, None] * stride_bk + offs_bn[None, :] * stride_bn

    acc = tl.zeros((BLOCK_M, BLOCK_N), dtype=tl.float32)
    for kk in range(0, tl.cdiv(K, BLOCK_K)):
        a = tl.load(a_ptrs, mask=offs_k[None, :] < K - kk * BLOCK_K, other=0.0)
        b = tl.load(b_ptrs, mask=offs_k[:, None] < K - kk * BLOCK_K, other=0.0)
        acc = tl.dot(a, b, acc)
        a_ptrs += BLOCK_K * stride_ak
        b_ptrs += BLOCK_K * stride_bk

    c = acc.to(c_ptr.dtype.element_ty)
    offs_cm = pid_m * BLOCK_M + tl.arange(0, BLOCK_M)
    offs_cn = pid_n * BLOCK_N + tl.arange(0, BLOCK_N)
    c_ptrs = c_ptr + offs_cm[:, None] * stride_cm + offs_cn[None, :] * stride_cn
    mask = (offs_cm[:, None] < M) & (offs_cn[None, :] < N)
    tl.store(c_ptrs, c, mask=mask)

# config = {"BLOCK_K": 32, "BLOCK_M": 256, "BLOCK_N": 64, "GROUP_M": 8, "arch": "sm_90", "dtype": "fp32", "num_ctas": 1, "num_stages": 8, "num_warps": 4}
# arch = sm_90


// ===== COMPILED SASS (sm_90a) =====

	.target	sm_90a

	.elftype	@"ET_EXEC"


//--------------------- .note.nv.tkinfo           --------------------------
	.section	.note.nv.tkinfo,"",@"SHT_NOTE"
	.sectionflags	@"SHF_NOTE_NV_TKINFO"
	.tkinfo
        /*0018*/ 	.word	0x00000002
        /*0030*/ 	.string	""
        /*0030*/ 	.string	"ptxas"
        /*0030*/ 	.string	"Cuda compilation tools, release 13.0, V13.0.88"
        /*0030*/ 	.string	"Build cuda_13.0.r13.0/compiler.36424714_0"
        /*0030*/ 	.string	"-v  -suppress-debug-info  -lineinfo  -arch sm_90a "



//--------------------- .note.nv.cuinfo           --------------------------
	.section	.note.nv.cuinfo,"",@"SHT_NOTE"
	.sectionflags	@"SHF_NOTE_NV_CUINFO"
        /*0018*/ 	.short	0x0002
        /*001a*/ 	.short	0x005a
        /*001c*/ 	.short	0x0082
	.zero		2


//--------------------- .nv.info                  --------------------------
	.section	.nv.info,"",@"SHT_CUDA_INFO"
	.align	4


	//----- nvinfo : EIATTR_REGCOUNT
	.align		4
        /*0000*/ 	.byte	0x04, 0x2f
        /*0002*/ 	.short	(.L_1 - .L_0)
	.align		4
.L_0:
        /*0004*/ 	.word	index@(matmul_kernel)
        /*0008*/ 	.word	0x000000ff


	//----- nvinfo : EIATTR_FRAME_SIZE
	.align		4
.L_1:
        /*000c*/ 	.byte	0x04, 0x11
        /*000e*/ 	.short	(.L_3 - .L_2)
	.align		4
.L_2:
        /*0010*/ 	.word	index@(matmul_kernel)
        /*0014*/ 	.word	0x00000158


	//----- nvinfo : EIATTR_MIN_STACK_SIZE
	.align		4
.L_3:
        /*0018*/ 	.byte	0x04, 0x12
        /*001a*/ 	.short	(.L_5 - .L_4)
	.align		4
.L_4:
        /*001c*/ 	.word	index@(matmul_kernel)
        /*0020*/ 	.word	0x00000158
.L_5:


//--------------------- .nv.compat                --------------------------
	.section	.nv.compat,"",@"SHT_CUDA_COMPAT_INFO"
	.align	4
        /*0000*/ 	.byte	0x02, 0x09, 0x01, 0x00, 0x02, 0x02, 0x04, 0x00, 0x02, 0x05, 0x05, 0x00, 0x03, 0x07, 0x01, 0x01
        /*0010*/ 	.byte	0x02, 0x03, 0x00, 0x00, 0x02, 0x06, 0x01, 0x00, 0x04, 0x0b, 0x08, 0x00, 0x00, 0x00, 0x00, 0x00
        /*0020*/ 	.byte	0x00, 0x00, 0x00, 0x00


//--------------------- .nv.info.matmul_kernel    --------------------------
	.section	.nv.info.matmul_kernel,"",@"SHT_CUDA_INFO"
	.sectionflags	@""
	.align	4


	//----- nvinfo : EIATTR_CUDA_API_VERSION
	.align		4
        /*0000*/ 	.byte	0x04, 0x37
        /*0002*/ 	.short	(.L_7 - .L_6)
.L_6:
        /*0004*/ 	.word	0x00000082


	//----- nvinfo : EIATTR_KPARAM_INFO
	.align		4
.L_7:
        /*0008*/ 	.byte	0x04, 0x17
        /*000a*/ 	.short	(.L_9 - .L_8)
.L_8:
        /*000c*/ 	.word	0x00000000
        /*0010*/ 	.short	0x000d
        /*0012*/ 	.short	0x0048
        /*0014*/ 	.byte	0x00, 0xf4, 0x21, 0x00


	//----- nvinfo : EIATTR_KPARAM_INFO
	.align		4
.L_9:
        /*0018*/ 	.byte	0x04, 0x17
        /*001a*/ 	.short	(.L_11 - .L_10)
.L_10:
        /*001c*/ 	.word	0x00000000
        /*0020*/ 	.short	0x000c
        /*0022*/ 	.short	0x0040
        /*0024*/ 	.byte	0x00, 0xf4, 0x21, 0x00


	//----- nvinfo : EIATTR_KPARAM_INFO
	.align		4
.L_11:
        /*0028*/ 	.byte	0x04, 0x17
        /*002a*/ 	.short	(.L_13 - .L_12)
.L_12:
        /*002c*/ 	.word	0x00000000
        /*0030*/ 	.short	0x000b
        /*0032*/ 	.short	0x0038
        /*0034*/ 	.byte	0x00, 0xf0, 0x11, 0x00


	//----- nvinfo : EIATTR_KPARAM_INFO
	.align		4
.L_13:
        /*0038*/ 	.byte	0x04, 0x17
        /*003a*/ 	.short	(.L_15 - .L_14)
.L_14:
        /*003c*/ 	.word	0x00000000
        /*0040*/ 	.short	0x000a
        /*0042*/ 	.short	0x0034
        /*0044*/ 	.byte	0x00, 0xf0, 0x11, 0x00


	//----- nvinfo : EIATTR_KPARAM_INFO
	.align		4
.L_15:
        /*0048*/ 	.byte	0x04, 0x17
        /*004a*/ 	.short	(.L_17 - .L_16)
.L_16:
        /*004c*/ 	.word	0x00000000
        /*0050*/ 	.short	0x0009
        /*0052*/ 	.short	0x0030
        /*0054*/ 	.byte	0x00, 0xf0, 0x11, 0x00


	//----- nvinfo : EIATTR_KPARAM_INFO
	.align		4
.L_17:
        /*0058*/ 	.byte	0x04, 0x17
        /*005a*/ 	.short	(.L_19 - .L_18)
.L_18:
        /*005c*/ 	.word	0x00000000
        /*0060*/ 	.short	0x0008
        /*0062*/ 	.short	0x002c
        /*0064*/ 	.byte	0x00, 0xf0, 0x11, 0x00


	//----- nvinfo : EIATTR_KPARAM_INFO
	.align		4
.L_19:
        /*0068*/ 	.byte	0x04, 0x17
        /*006a*/ 	.short	(.L_21 - .L_20)
.L_20:
        /*006c*/ 	.word	0x00000000
        /*0070*/ 	.short	0x0007
        /*0072*/ 	.short	0x0028
        /*0074*/ 	.byte	0x00, 0xf0, 0x11, 0x00


	//----- nvinfo : EIATTR_KPARAM_INFO
	.align		4
.L_21:
        /*0078*/ 	.byte	0x04, 0x17
        /*007a*/ 	.short	(.L_23 - .L_22)
.L_22:
        /*007c*/ 	.word	0x00000000
        /*0080*/ 	.short	0x0006
        /*0082*/ 	.short	0x0024
        /*0084*/ 	.byte	0x00, 0xf0, 0x11, 0x00


	//----- nvinfo : EIATTR_KPARAM_INFO
	.align		4
.L_23:
        /*0088*/ 	.byte	0x04, 0x17
        /*008a*/ 	.short	(.L_25 - .L_24)
.L_24:
        /*008c*/ 	.word	0x00000000
        /*0090*/ 	.short	0x0005
        /*0092*/ 	.short	0x0020
        /*0094*/ 	.byte	0x00, 0xf0, 0x11, 0x00


	//----- nvinfo : EIATTR_KPARAM_INFO
	.align		4
.L_25:
        /*0098*/ 	.byte	0x04, 0x17
        /*009a*/ 	.short	(.L_27 - .L_26)
.L_26:
        /*009c*/ 	.word	0x00000000
        /*00a0*/ 	.short	0x0004
        /*00a2*/ 	.short	0x001c
        /*00a4*/ 	.byte	0x00, 0xf0, 0x11, 0x00


	//----- nvinfo : EIATTR_KPARAM_INFO
	.align		4
.L_27:
        /*00a8*/ 	.byte	0x04, 0x17
        /*00aa*/ 	.short	(.L_29 - .L_28)
.L_28:
        /*00ac*/ 	.word	0x00000000
        /*00b0*/ 	.short	0x0003
        /*00b2*/ 	.short	0x0018
        /*00b4*/ 	.byte	0x00, 0xf0, 0x11, 0x00


	//----- nvinfo : EIATTR_KPARAM_INFO
	.align		4
.L_29:
        /*00b8*/ 	.byte	0x04, 0x17
        /*00ba*/ 	.short	(.L_31 - .L_30)
.L_30:
        /*00bc*/ 	.word	0x00000000
        /*00c0*/ 	.short	0x0002
        /*00c2*/ 	.short	0x0010
        /*00c4*/ 	.byte	0x00, 0xf4, 0x21, 0x00


	//----- nvinfo : EIATTR_KPARAM_INFO
	.align		4
.L_31:
        /*00c8*/ 	.byte	0x04, 0x17
        /*00ca*/ 	.short	(.L_33 - .L_32)
.L_32:
        /*00cc*/ 	.word	0x00000000
        /*00d0*/ 	.short	0x0001
        /*00d2*/ 	.short	0x0008
        /*00d4*/ 	.byte	0x00, 0xf4, 0x21, 0x00


	//----- nvinfo : EIATTR_KPARAM_INFO
	.align		4
.L_33:
        /*00d8*/ 	.byte	0x04, 0x17
        /*00da*/ 	.short	(.L_35 - .L_34)
.L_34:
        /*00dc*/ 	.word	0x00000000
        /*00e0*/ 	.short	0x0000
        /*00e2*/ 	.short	0x0000
        /*00e4*/ 	.byte	0x00, 0xf4, 0x21, 0x00


	//----- nvinfo : EIATTR_SPARSE_MMA_MASK
	.align		4
.L_35:
        /*00e8*/ 	.byte	0x03, 0x50
        /*00ea*/ 	.short	0x0000


	//----- nvinfo : EIATTR_MAXREG_COUNT
	.align		4
        /*00ec*/ 	.byte	0x03, 0x1b
        /*00ee*/ 	.short	0x00ff


	//----- nvinfo : EIATTR_NUM_BARRIERS
	.align		4
        /*00f0*/ 	.byte	0x02, 0x4c
        /*00f2*/ 	.byte	0x01
	.zero		1


	//----- nvinfo : EIATTR_ANNOTATIONS
	.align		4
        /*00f4*/ 	.byte	0x04, 0x55
        /*00f6*/ 	.short	(.L_37 - .L_36)


	//   ....[0]....
.L_36:
        /*00f8*/ 	.word	0x00000001
        /*00fc*/ 	.byte	0xf0, 0x13, 0x00, 0x00, 0x01, 0x00, 0x00, 0x00, 0x90, 0x16, 0x00, 0x00, 0x01, 0x00, 0x00, 0x00
        /* <DEDUP_REMOVED lines=95> */
        /*06fc*/ 	.byte	0x20, 0xd6, 0x00, 0x00, 0x01, 0x00, 0x00, 0x00, 0x40, 0xd6, 0x00, 0x00


	//----- nvinfo : EIATTR_MERCURY_ISA_VERSION
	.align		4
.L_37:
        /*0708*/ 	.byte	0x03, 0x5f
        /*070a*/ 	.short	0x0101


	//----- nvinfo : EIATTR_EXIT_INSTR_OFFSETS
	.align		4
        /*070c*/ 	.byte	0x04, 0x1c
        /*070e*/ 	.short	(.L_39 - .L_38)


	//   ....[0]....
.L_38:
        /*0710*/ 	.word	0x00010c80


	//   ....[1]....
        /*0714*/ 	.word	0x00010ca0


	//----- nvinfo : EIATTR_REQNTID
	.align		4
.L_39:
        /*0718*/ 	.byte	0x04, 0x10
        /*071a*/ 	.short	(.L_41 - .L_40)
.L_40:
        /*071c*/ 	.word	0x00000080
        /*0720*/ 	.word	0x00000001
        /*0724*/ 	.word	0x00000001


	//----- nvinfo : EIATTR_CBANK_PARAM_SIZE
	.align		4
.L_41:
        /*0728*/ 	.byte	0x03, 0x19
        /*072a*/ 	.short	0x0050


	//----- nvinfo : EIATTR_PARAM_CBANK
	.align		4
        /*072c*/ 	.byte	0x04, 0x0a
        /*072e*/ 	.short	(.L_43 - .L_42)
	.align		4
.L_42:
        /*0730*/ 	.word	index@(.nv.constant0.matmul_kernel)
        /*0734*/ 	.short	0x0210
        /*0736*/ 	.short	0x0050


	//----- nvinfo : EIATTR_SW_WAR
	.align		4
.L_43:
        /*0738*/ 	.byte	0x04, 0x36
        /*073a*/ 	.short	(.L_45 - .L_44)
.L_44:
        /*073c*/ 	.word	0x00000008
.L_45:


//--------------------- .nv.callgraph             --------------------------
	.section	.nv.callgraph,"",@"SHT_CUDA_CALLGRAPH"
	.align	4
	.sectionentsize	8
	.align		4
        /*0000*/ 	.word	0x00000000
	.align		4
        /*0004*/ 	.word	0xffffffff
	.align		4
        /*0008*/ 	.word	0x00000000
	.align		4
        /*000c*/ 	.word	0xfffffffe
	.align		4
        /*0010*/ 	.word	0x00000000
	.align		4
        /*0014*/ 	.word	0xfffffffd
	.align		4
        /*0018*/ 	.word	0x00000000
	.align		4
        /*001c*/ 	.word	0xfffffffc


//--------------------- .text.matmul_kernel       --------------------------
	.section	.text.matmul_kernel,"ax",@progbits
	.align	128
        .global         matmul_kernel
        .type           matmul_kernel,@function
        .size           matmul_kernel,(.L_x_3 - matmul_kernel)
        .other          matmul_kernel,@"STO_CUDA_ENTRY STV_DEFAULT"
matmul_kernel:
.text.matmul_kernel:
[----:B------:R-:W1:Y:S08]  /*0000*/  LDC R1, c[0x0][0x28] ;  /* 0x00000a00ff017b82 */ /* 0x000e700000000800 */
[----:B------:R-:W2:Y:S01]  /*0010*/  LDC.64 R188, c[0x0][0x228] ;  /* 0x00008a00ffbc7b82 */ /* 0x000ea20000000a00 */
[----:B------:R-:W3:Y:S01]  /*0020*/  S2R R5, SR_CTAID.X ;  /* 0x0000000000057919 */ /* 0x000ee20000002500 */
[----:B------:R-:W-:Y:S01]  /*0030*/  ULDC.64 UR8, c[0x0][0x218] ;  /* 0x0000860000087ab9 */ /* 0x000fe20000000a00 */
[----:B------:R-:W-:Y:S01]  /*0040*/  ULDC UR5, c[0x0][0x240] ;  /* 0x0000900000057ab9 */ /* 0x000fe20000000800 */
[----:B------:R-:W-:Y:S01]  /*0050*/  ULDC.64 UR6, c[0x0][0x210] ;  /* 0x0000840000067ab9 */ /* 0x000fe20000000a00 */
[----:B------:R-:W4:Y:S01]  /*0060*/  S2R R29, SR_TID.X ;  /* 0x00000000001d7919 */ /* 0x000f220000002100 */
[----:B------:R-:W-:Y:S01]  /*0070*/  ULDC.64 UR16, c[0x0][0x208] ;  /* 0x0000820000107ab9 */ /* 0x000fe20000000a00 */
[----:B-1----:R-:W-:Y:S01]  /*0080*/  VIADD R1, R1, 0xfffffea8 ;  /* 0xfffffea801017836 */ /* 0x002fe20000000000 */
[----:B------:R-:W1:Y:S08]  /*0090*/  S2UR UR4, SR_CgaCtaId ;  /* 0x00000000000479c3 */ /* 0x000e700000008800 */
[----:B------:R-:W5:Y:S01]  /*00a0*/  LDC R191, c[0x0][0x230] ;  /* 0x00008c00ffbf7b82 */ /* 0x000f620000000800 */
[----:B--2---:R-:W-:Y:S01]  /*00b0*/  VIADD R0, R189, 0x3f ;  /* 0x0000003fbd007836 */ /* 0x004fe20000000000 */
[----:B------:R-:W-:-:S02]  /*00c0*/  IABS R32, R189 ;  /* 0x000000bd00207213 */ /* 0x000fc40000000000 */
[----:B------:R-:W-:Y:S02]  /*00d0*/  IABS R31, R188 ;  /* 0x000000bc001f7213 */ /* 0x000fe40000000000 */
[----:B------:R-:W-:-:S04]  /*00e0*/  SHF.R.S32.HI R3, RZ, 0x1f, R0 ;  /* 0x0000001fff037819 */ /* 0x000fc80000011400 */
[----:B------:R-:W-:Y:S02]  /*00f0*/  LEA.HI R3, R3, R0, RZ, 0x6 ;  /* 0x0000000003037211 */ /* 0x000fe400078f30ff */
[----:B---3--:R-:W-:Y:S02]  /*0100*/  IABS R8, R5 ;  /* 0x0000000500087213 */ /* 0x008fe40000000000 */
[----:B------:R-:W-:Y:S02]  /*0110*/  SHF.R.S32.HI R3, RZ, 0x6, R3 ;  /* 0x00000006ff037819 */ /* 0x000fe40000011403 */
[----:B----4-:R-:W-:Y:S01]  /*0120*/  LOP3.LUT R201, R29, 0x1f, RZ, 0xc0, !PT ;  /* 0x0000001f1dc97812 */ /* 0x010fe200078ec0ff */
[----:B-----5:R-:W-:Y:S02]  /*0130*/  VIADD R191, R191, 0xffffffcf ;  /* 0xffffffcfbfbf7836 */ /* 0x020fe40000000000 */
[----:B------:R-:W-:-:S05]  /*0140*/  IMAD.SHL.U32 R4, R3, 0x8, RZ ;  /* 0x0000000803047824 */ /* 0x000fca00078e00ff */
[-C--:B------:R-:W-:Y:S02]  /*0150*/  IABS R7, R4.reuse ;  /* 0x0000000400077213 */ /* 0x080fe40000000000 */
[----:B------:R-:W-:Y:S02]  /*0160*/  IABS R10, R4 ;  /* 0x00000004000a7213 */ /* 0x000fe40000000000 */
[----:B------:R-:W2:Y:S08]  /*0170*/  I2F.RP R0, R7 ;  /* 0x0000000700007306 */ /* 0x000eb00000209400 */
[----:B--2---:R-:W2:Y:S02]  /*0180*/  MUFU.RCP R0, R0 ;  /* 0x0000000000007308 */ /* 0x004ea40000001000 */
[----:B--2---:R-:W-:-:S02]  /*0190*/  VIADD R2, R0, 0xffffffe ;  /* 0x0ffffffe00027836 */ /* 0x004fc40000000000 */
[----:B------:R-:W-:-:S04]  /*01a0*/  IMAD.MOV R0, RZ, RZ, -R10 ;  /* 0x000000ffff007224 */ /* 0x000fc800078e0a0a */
[----:B------:R2:W3:Y:S02]  /*01b0*/  F2I.FTZ.U32.TRUNC.NTZ R3, R2 ;  /* 0x0000000200037305 */ /* 0x0004e4000021f000 */
[----:B--2---:R-:W-:Y:S01]  /*01c0*/  IMAD.MOV.U32 R2, RZ, RZ, RZ ;  /* 0x000000ffff027224 */ /* 0x004fe200078e00ff */
[----:B---3--:R-:W-:-:S05]  /*01d0*/  IADD3 R6, RZ, -R3, RZ ;  /* 0x80000003ff067210 */ /* 0x008fca0007ffe0ff */
[----:B------:R-:W-:Y:S02]  /*01e0*/  IMAD R9, R6, R7, RZ ;  /* 0x0000000706097224 */ /* 0x000fe400078e02ff */
[----:B------:R-:W-:Y:S01]  /*01f0*/  IMAD.MOV.U32 R6, RZ, RZ, R8 ;  /* 0x000000ffff067224 */ /* 0x000fe200078e0008 */
[----:B------:R-:W-:Y:S01]  /*0200*/  LOP3.LUT R8, R29, 0x7f, RZ, 0xc0, !PT ;  /* 0x0000007f1d087812 */ /* 0x000fe200078ec0ff */
[----:B------:R-:W-:-:S06]  /*0210*/  IMAD.HI.U32 R3, R3, R9, R2 ;  /* 0x0000000903037227 */ /* 0x000fcc00078e0002 */
[----:B------:R-:W-:-:S04]  /*0220*/  IMAD.HI.U32 R3, R3, R6, RZ ;  /* 0x0000000603037227 */ /* 0x000fc800078e00ff */
[----:B------:R-:W-:-:S05]  /*0230*/  IMAD R0, R3, R0, R6 ;  /* 0x0000000003007224 */ /* 0x000fca00078e0206 */
[----:B------:R-:W-:-:S13]  /*0240*/  ISETP.GT.U32.AND P1, PT, R7, R0, PT ;  /* 0x000000000700720c */ /* 0x000fda0003f24070 */
[----:B------:R-:W-:Y:S01]  /*0250*/  @!P1 IMAD.IADD R0, R0, 0x1, -R7 ;  /* 0x0000000100009824 */ /* 0x000fe200078e0a07 */
[----:B------:R-:W-:Y:S02]  /*0260*/  @!P1 IADD3 R3, R3, 0x1, RZ ;  /* 0x0000000103039810 */ /* 0x000fe40007ffe0ff */
[----:B------:R-:W-:Y:S02]  /*0270*/  ISETP.NE.AND P1, PT, R4, RZ, PT ;  /* 0x000000ff0400720c */ /* 0x000fe40003f25270 */
[----:B------:R-:W-:Y:S02]  /*0280*/  ISETP.GE.U32.AND P0, PT, R0, R7, PT ;  /* 0x000000070000720c */ /* 0x000fe40003f06070 */
[----:B------:R-:W-:-:S04]  /*0290*/  LOP3.LUT R0, R5, R4, RZ, 0x3c, !PT ;  /* 0x0000000405007212 */ /* 0x000fc800078e3cff */
[----:B------:R-:W-:Y:S01]  /*02a0*/  ISETP.GE.AND P2, PT, R0, RZ, PT ;  /* 0x000000ff0000720c */ /* 0x000fe20003f46270 */
[----:B------:R-:W-:-:S06]  /*02b0*/  VIADD R0, R188, 0xff ;  /* 0x000000ffbc007836 */ /* 0x000fcc0000000000 */
[----:B------:R-:W-:-:S04]  /*02c0*/  @P0 VIADD R3, R3, 0x1 ;  /* 0x0000000103030836 */ /* 0x000fc80000000000 */
[----:B------:R-:W-:Y:S01]  /*02d0*/  IMAD.MOV.U32 R2, RZ, RZ, R3 ;  /* 0x000000ffff027224 */ /* 0x000fe200078e0003 */
[----:B------:R-:W-:-:S03]  /*02e0*/  SHF.R.S32.HI R3, RZ, 0x1f, R0 ;  /* 0x0000001fff037819 */ /* 0x000fc60000011400 */
[----:B------:R-:W-:Y:S01]  /*02f0*/  @!P2 IMAD.MOV R2, RZ, RZ, -R2 ;  /* 0x000000ffff02a224 */ /* 0x000fe200078e0a02 */
[----:B------:R-:W-:Y:S02]  /*0300*/  @!P1 LOP3.LUT R2, RZ, R4, RZ, 0x33, !PT ;  /* 0x00000004ff029212 */ /* 0x000fe400078e33ff */
[----:B------:R-:W-:Y:S02]  /*0310*/  LEA.HI R3, R3, R0, RZ, 0x8 ;  /* 0x0000000003037211 */ /* 0x000fe400078f40ff */
[----:B------:R-:W-:Y:S01]  /*0320*/  SHF.L.U32 R12, R2, 0x3, RZ ;  /* 0x00000003020c7819 */ /* 0x000fe200000006ff */
[----:B------:R-:W-:-:S03]  /*0330*/  IMAD.MOV R2, RZ, RZ, -R2 ;  /* 0x000000ffff027224 */ /* 0x000fc600078e0a02 */
[----:B------:R-:W-:Y:S01]  /*0340*/  LEA.HI.SX32 R3, R3, -R12, 0x18 ;  /* 0x8000000c03037211 */ /* 0x000fe200078fc2ff */
[----:B------:R-:W-:Y:S02]  /*0350*/  IMAD R13, R4, R2, R5 ;  /* 0x00000002040d7224 */ /* 0x000fe400078e0205 */
[----:B------:R-:W-:Y:S01]  /*0360*/  IMAD.MOV.U32 R2, RZ, RZ, RZ ;  /* 0x000000ffff027224 */ /* 0x000fe200078e00ff */
[----:B------:R-:W-:Y:S02]  /*0370*/  VIMNMX R10, R3, 0x8, PT ;  /* 0x00000008030a7848 */ /* 0x000fe40003fe0100 */
[----:B------:R-:W-:Y:S02]  /*0380*/  IABS R4, R13 ;  /* 0x0000000d00047213 */ /* 0x000fe40000000000 */
[----:B------:R-:W-:-:S04]  /*0390*/  IABS R7, R10 ;  /* 0x0000000a00077213 */ /* 0x000fc80000000000 */
[----:B------:R-:W2:Y:S08]  /*03a0*/  I2F.RP R0, R7 ;  /* 0x0000000700007306 */ /* 0x000eb00000209400 */
[----:B--2---:R-:W2:Y:S02]  /*03b0*/  MUFU.RCP R0, R0 ;  /* 0x0000000000007308 */ /* 0x004ea40000001000 */
[----:B--2---:R-:W-:-:S06]  /*03c0*/  VIADD R3, R0, 0xffffffe ;  /* 0x0ffffffe00037836 */ /* 0x004fcc0000000000 */
[----:B------:R-:W2:Y:S02]  /*03d0*/  F2I.FTZ.U32.TRUNC.NTZ R3, R3 ;  /* 0x0000000300037305 */ /* 0x000ea4000021f000 */
[----:B--2---:R-:W-:-:S04]  /*03e0*/  IMAD.MOV R6, RZ, RZ, -R3 ;  /* 0x000000ffff067224 */ /* 0x004fc800078e0a03 */
[----:B------:R-:W-:Y:S01]  /*03f0*/  IMAD R5, R6, R7, RZ ;  /* 0x0000000706057224 */ /* 0x000fe200078e02ff */
[----:B------:R-:W-:-:S03]  /*0400*/  IABS R6, R10 ;  /* 0x0000000a00067213 */ /* 0x000fc60000000000 */
[----:B------:R-:W-:Y:S01]  /*0410*/  IMAD.HI.U32 R2, R3, R5, R2 ;  /* 0x0000000503027227 */ /* 0x000fe200078e0002 */
[----:B------:R-:W-:Y:S02]  /*0420*/  MOV R3, R4 ;  /* 0x0000000400037202 */ /* 0x000fe40000000f00 */
[----:B------:R-:W2:Y:S01]  /*0430*/  I2F.RP R4, R32 ;  /* 0x0000002000047306 */ /* 0x000ea20000209400 */
[----:B------:R-:W-:Y:S02]  /*0440*/  IMAD.MOV R0, RZ, RZ, -R6 ;  /* 0x000000ffff007224 */ /* 0x000fe400078e0a06 */
[----:B------:R-:W-:-:S04]  /*0450*/  IMAD.HI.U32 R2, R2, R3, RZ ;  /* 0x0000000302027227 */ /* 0x000fc800078e00ff */
[----:B------:R-:W-:Y:S02]  /*0460*/  IMAD R0, R2, R0, R3 ;  /* 0x0000000002007224 */ /* 0x000fe400078e0203 */
[----:B------:R-:W3:Y:S03]  /*0470*/  I2F.RP R3, R31 ;  /* 0x0000001f00037306 */ /* 0x000ee60000209400 */
[----:B------:R-:W-:-:S05]  /*0480*/  ISETP.GT.U32.AND P1, PT, R7, R0, PT ;  /* 0x000000000700720c */ /* 0x000fca0003f24070 */
[----:B--2---:R-:W2:Y:S08]  /*0490*/  MUFU.RCP R4, R4 ;  /* 0x0000000400047308 */ /* 0x004eb00000001000 */
[----:B------:R-:W-:Y:S01]  /*04a0*/  @!P1 IMAD.IADD R0, R0, 0x1, -R7 ;  /* 0x0000000100009824 */ /* 0x000fe200078e0a07 */
[----:B---3--:R-:W3:Y:S01]  /*04b0*/  MUFU.RCP R3, R3 ;  /* 0x0000000300037308 */ /* 0x008ee20000001000 */
[----:B------:R-:W-:Y:S01]  /*04c0*/  @!P1 VIADD R2, R2, 0x1 ;  /* 0x0000000102029836 */ /* 0x000fe20000000000 */
[----:B------:R-:W-:-:S02]  /*04d0*/  ISETP.NE.AND P1, PT, R10, RZ, PT ;  /* 0x000000ff0a00720c */ /* 0x000fc40003f25270 */
[----:B------:R-:W-:Y:S02]  /*04e0*/  ISETP.GE.U32.AND P0, PT, R0, R7, PT ;  /* 0x000000070000720c */ /* 0x000fe40003f06070 */
[----:B------:R-:W-:Y:S01]  /*04f0*/  LOP3.LUT R0, R13, R10, RZ, 0x3c, !PT ;  /* 0x0000000a0d007212 */ /* 0x000fe200078e3cff */
[----:B--2---:R-:W-:-:S03]  /*0500*/  VIADD R6, R4, 0xffffffe ;  /* 0x0ffffffe04067836 */ /* 0x004fc60000000000 */
[----:B------:R-:W-:Y:S01]  /*0510*/  ISETP.GE.AND P2, PT, R0, RZ, PT ;  /* 0x000000ff0000720c */ /* 0x000fe20003f46270 */
[----:B------:R2:W4:Y:S01]  /*0520*/  F2I.FTZ.U32.TRUNC.NTZ R7, R6 ;  /* 0x0000000600077305 */ /* 0x000522000021f000 */
[----:B------:R-:W-:-:S05]  /*0530*/  LOP3.LUT R0, R29, 0x60, RZ, 0xc0, !PT ;  /* 0x000000601d007812 */ /* 0x000fca00078ec0ff */
[----:B------:R-:W-:Y:S01]  /*0540*/  @P0 IADD3 R2, R2, 0x1, RZ ;  /* 0x0000000102020810 */ /* 0x000fe20007ffe0ff */
[----:B---3--:R-:W-:Y:S01]  /*0550*/  VIADD R4, R3, 0xffffffe ;  /* 0x0ffffffe03047836 */ /* 0x008fe20000000000 */
[----:B------:R-:W-:Y:S02]  /*0560*/  SHF.R.U32.HI R3, RZ, 0x5, R29 ;  /* 0x00000005ff037819 */ /* 0x000fe4000001161d */
[----:B------:R-:W-:Y:S01]  /*0570*/  SHF.R.U32.HI R9, RZ, 0x1, R0 ;  /* 0x00000001ff097819 */ /* 0x000fe20000011600 */
[----:B------:R-:W-:Y:S01]  /*0580*/  IMAD.MOV.U32 R14, RZ, RZ, R2 ;  /* 0x000000ffff0e7224 */ /* 0x000fe200078e0002 */
[----:B------:R-:W3:Y:S01]  /*0590*/  F2I.FTZ.U32.TRUNC.NTZ R5, R4 ;  /* 0x0000000400057305 */ /* 0x000ee2000021f000 */
[----:B------:R-:W-:Y:S01]  /*05a0*/  SHF.L.U32 R2, R8, 0x2, RZ ;  /* 0x0000000208027819 */ /* 0x000fe200000006ff */
[----:B--2---:R-:W-:Y:S01]  /*05b0*/  IMAD.MOV.U32 R6, RZ, RZ, RZ ;  /* 0x000000ffff067224 */ /* 0x004fe200078e00ff */
[----:B------:R-:W-:Y:S01]  /*05c0*/  SGXT.U32 R3, R3, 0x2 ;  /* 0x000000020303781a */ /* 0x000fe20000000000 */
[----:B------:R-:W-:Y:S01]  /*05d0*/  @!P2 IMAD.MOV R14, RZ, RZ, -R14 ;  /* 0x000000ffff0ea224 */ /* 0x000fe200078e0a0e */
[----:B------:R-:W-:Y:S01]  /*05e0*/  @!P1 LOP3.LUT R14, RZ, R10, RZ, 0x33, !PT ;  /* 0x0000000aff0e9212 */ /* 0x000fe200078e33ff */
[----:B----4-:R-:W-:Y:S01]  /*05f0*/  IMAD.MOV R11, RZ, RZ, -R7 ;  /* 0x000000ffff0b7224 */ /* 0x010fe200078e0a07 */
[----:B------:R-:W-:-:S03]  /*0600*/  LOP3.LUT R2, R2, R9, RZ, 0x3c, !PT ;  /* 0x0000000902027212 */ /* 0x000fc600078e3cff */
[----:B------:R-:W-:Y:S01]  /*0610*/  IMAD.SHL.U32 R0, R14, 0x40, RZ ;  /* 0x000000400e007824 */ /* 0x000fe200078e00ff */
[----:B------:R-:W-:Y:S01]  /*0620*/  LOP3.LUT R185, R2, 0x40, RZ, 0x3c, !PT ;  /* 0x0000004002b97812 */ /* 0x000fe200078e3cff */
[----:B------:R-:W-:-:S03]  /*0630*/  IMAD R11, R11, R32, RZ ;  /* 0x000000200b0b7224 */ /* 0x000fc600078e02ff */
[----:B------:R-:W-:Y:S01]  /*0640*/  LOP3.LUT R9, R0, R3, RZ, 0xfc, !PT ;  /* 0x0000000300097212 */ /* 0x000fe200078efcff */
[----:B------:R-:W-:Y:S02]  /*0650*/  IMAD.MOV R3, RZ, RZ, -R14 ;  /* 0x000000ffff037224 */ /* 0x000fe400078e0a0e */
[----:B---3--:R-:W-:Y:S01]  /*0660*/  IMAD.MOV R4, RZ, RZ, -R5 ;  /* 0x000000ffff047224 */ /* 0x008fe200078e0a05 */
[----:B------:R-:W-:Y:S01]  /*0670*/  LOP3.LUT R16, R9, 0x3c, RZ, 0xfc, !PT ;  /* 0x0000003c09107812 */ /* 0x000fe200078efcff */
[----:B------:R-:W-:Y:S01]  /*0680*/  IMAD R3, R10, R3, R13 ;  /* 0x000000030a037224 */ /* 0x000fe200078e020d */
[----:B------:R-:W-:Y:S01]  /*0690*/  IABS R15, R9 ;  /* 0x00000009000f7213 */ /* 0x000fe20000000000 */
[----:B------:R-:W-:Y:S01]  /*06a0*/  IMAD R13, R4, R31, RZ ;  /* 0x0000001f040d7224 */ /* 0x000fe200078e02ff */
[----:B------:R-:W-:Y:S01]  /*06b0*/  IABS R17, R16 ;  /* 0x0000001000117213 */ /* 0x000fe20000000000 */
[----:B------:R-:W-:Y:S01]  /*06c0*/  IMAD.HI.U32 R6, R7, R11, R6 ;  /* 0x0000000b07067227 */ /* 0x000fe200078e0006 */
[----:B------:R-:W-:-:S02]  /*06d0*/  SHF.L.U32 R11, R29, 0x4, RZ ;  /* 0x000000041d0b7819 */ /* 0x000fc400000006ff */
[----:B------:R-:W-:Y:S01]  /*06e0*/  ISETP.GE.AND P3, PT, R16, RZ, PT ;  /* 0x000000ff1000720c */ /* 0x000fe20003f66270 */
[----:B------:R-:W-:Y:S01]  /*06f0*/  IMAD.MOV.U32 R4, RZ, RZ, RZ ;  /* 0x000000ffff047224 */ /* 0x000fe200078e00ff */
[C---:B------:R-:W-:Y:S01]  /*0700*/  LOP3.LUT R36, R9.reuse, 0x14, RZ, 0xfc, !PT ;  /* 0x0000001409247812 */ /* 0x040fe200078efcff */
[----:B------:R-:W-:Y:S01]  /*0710*/  IMAD.HI.U32 R7, R6, R15, RZ ;  /* 0x0000000f06077227 */ /* 0x000fe200078e00ff */
[----:B------:R-:W-:Y:S02]  /*0720*/  LOP3.LUT R37, R9, 0x18, RZ, 0xfc, !PT ;  /* 0x0000001809257812 */ /* 0x000fe400078efcff */
[----:B------:R-:W-:Y:S01]  /*0730*/  IABS R21, R36 ;  /* 0x0000002400157213 */ /* 0x000fe20000000000 */
[----:B------:R-:W-:Y:S01]  /*0740*/  IMAD.HI.U32 R4, R5, R13, R4 ;  /* 0x0000000d05047227 */ /* 0x000fe200078e0004 */
[C---:B------:R-:W-:Y:S02]  /*0750*/  LOP3.LUT R38, R9.reuse, 0x1c, RZ, 0xfc, !PT ;  /* 0x0000001c09267812 */ /* 0x040fe400078efcff */
[----:B------:R-:W-:Y:S01]  /*0760*/  LOP3.LUT R40, R9, 0x24, RZ, 0xfc, !PT ;  /* 0x0000002409287812 */ /* 0x000fe200078efcff */
[----:B------:R-:W-:Y:S01]  /*0770*/  IMAD.IADD R5, R12, 0x1, R3 ;  /* 0x000000010c057824 */ /* 0x000fe200078e0203 */
[----:B------:R-:W-:Y:S01]  /*0780*/  LOP3.LUT R3, R11, 0x70, RZ, 0xc0, !PT ;  /* 0x000000700b037812 */ /* 0x000fe200078ec0ff */
[----:B------:R-:W-:Y:S01]  /*0790*/  IMAD.HI.U32 R10, R6, R17, RZ ;  /* 0x00000011060a7227 */ /* 0x000fe200078e00ff */
[----:B------:R-:W-:-:S02]  /*07a0*/  LOP3.LUT R11, R9, 0xc, RZ, 0xfc, !PT ;  /* 0x0000000c090b7812 */ /* 0x000fc400078efcff */
[----:B------:R-:W-:Y:S01]  /*07b0*/  LEA R3, R8, R3, 0x7 ;  /* 0x0000000308037211 */ /* 0x000fe200078e38ff */
[----:B------:R-:W-:Y:S01]  /*07c0*/  IMAD.MOV R7, RZ, RZ, -R7 ;  /* 0x000000ffff077224 */ /* 0x000fe200078e0a07 */
[----:B------:R-:W-:Y:S01]  /*07d0*/  ISETP.GE.AND P1, PT, R11, RZ, PT ;  /* 0x000000ff0b00720c */ /* 0x000fe20003f26270 */
[----:B------:R-:W-:Y:S01]  /*07e0*/  IMAD.MOV R10, RZ, RZ, -R10 ;  /* 0x000000ffff0a7224 */ /* 0x000fe200078e0a0a */
[----:B------:R-:W-:Y:S01]  /*07f0*/  LOP3.LUT R12, R9, 0x10, RZ, 0xfc, !PT ;  /* 0x00000010090c7812 */ /* 0x000fe200078efcff */
[----:B------:R-:W-:Y:S01]  /*0800*/  IMAD R5, R5, 0x100, R8 ;  /* 0x0000010005057824 */ /* 0x000fe200078e0208 */
[----:B------:R-:W-:Y:S01]  /*0810*/  LOP3.LUT R8, R9, 0x4, RZ, 0xfc, !PT ;  /* 0x0000000409087812 */ /* 0x000fe200078efcff */
[C---:B------:R-:W-:Y:S01]  /*0820*/  IMAD R7, R32.reuse, R7, R15 ;  /* 0x0000000720077224 */ /* 0x040fe200078e020f */
[----:B------:R-:W-:Y:S01]  /*0830*/  IABS R19, R12 ;  /* 0x0000000c00137213 */ /* 0x000fe20000000000 */
[----:B------:R-:W-:Y:S01]  /*0840*/  IMAD R20, R32, R10, R17 ;  /* 0x0000000a20147224 */ /* 0x000fe200078e0211 */
[----:B------:R-:W-:-:S02]  /*0850*/  IABS R13, R8 ;  /* 0x00000008000d7213 */ /* 0x000fc40000000000 */
[----:B------:R-:W-:Y:S02]  /*0860*/  ISETP.GE.AND P6, PT, R8, RZ, PT ;  /* 0x000000ff0800720c */ /* 0x000fe40003fc6270 */
[----:B------:R-:W-:Y:S01]  /*0870*/  ISETP.GT.U32.AND P4, PT, R32, R20, PT ;  /* 0x000000142000720c */ /* 0x000fe20003f84070 */
[----:B------:R-:W-:Y:S01]  /*0880*/  IMAD.HI.U32 R8, R6, R13, RZ ;  /* 0x0000000d06087227 */ /* 0x000fe200078e00ff */
[----:B------:R-:W-:Y:S02]  /*0890*/  ISETP.GT.U32.AND P2, PT, R32, R7, PT ;  /* 0x000000072000720c */ /* 0x000fe40003f44070 */
[----:B------:R-:W-:Y:S01]  /*08a0*/  IABS R17, R11 ;  /* 0x0000000b00117213 */ /* 0x000fe20000000000 */
[----:B------:R-:W-:Y:S01]  /*08b0*/  IMAD.MOV R8, RZ, RZ, -R8 ;  /* 0x000000ffff087224 */ /* 0x000fe200078e0a08 */
[----:B------:R-:W-:Y:S02]  /*08c0*/  LOP3.LUT R10, R9, 0x8, RZ, 0xfc, !PT ;  /* 0x00000008090a7812 */ /* 0x000fe400078efcff */
[----:B------:R-:W-:Y:S01]  /*08d0*/  ISETP.GE.AND P0, PT, R12, RZ, PT ;  /* 0x000000ff0c00720c */ /* 0x000fe20003f06270 */
[----:B------:R-:W-:Y:S01]  /*08e0*/  IMAD R8, R32, R8, R13 ;  /* 0x0000000820087224 */ /* 0x000fe200078e020d */
[----:B------:R-:W-:Y:S01]  /*08f0*/  IABS R15, R10 ;  /* 0x0000000a000f7213 */ /* 0x000fe20000000000 */
[----:B------:R-:W-:Y:S01]  /*0900*/  IMAD.HI.U32 R11, R6, R17, RZ ;  /* 0x00000011060b7227 */ /* 0x000fe200078e00ff */
[----:B------:R-:W-:-:S02]  /*0910*/  ISETP.GE.AND P5, PT, R10, RZ, PT ;  /* 0x000000ff0a00720c */ /* 0x000fc40003fa6270 */
[----:B------:R-:W-:Y:S01]  /*0920*/  LOP3.LUT R39, R9, 0x20, RZ, 0xfc, !PT ;  /* 0x0000002009277812 */ /* 0x000fe200078efcff */
[--C-:B------:R-:W-:Y:S01]  /*0930*/  @!P4 IMAD.IADD R20, R20, 0x1, -R32.reuse ;  /* 0x000000011414c824 */ /* 0x100fe200078e0a20 */
[----:B------:R-:W-:Y:S01]  /*0940*/  IABS R25, R40 ;  /* 0x0000002800197213 */ /* 0x000fe20000000000 */
[----:B------:R-:W-:Y:S01]  /*0950*/  @!P2 IMAD.IADD R7, R7, 0x1, -R32 ;  /* 0x000000010707a824 */ /* 0x000fe200078e0a20 */
[C---:B------:R-:W-:Y:S01]  /*0960*/  ISETP.GT.U32.AND P2, PT, R32.reuse, R8, PT ;  /* 0x000000082000720c */ /* 0x040fe20003f44070 */
[----:B------:R-:W-:Y:S01]  /*0970*/  IMAD.MOV R16, RZ, RZ, -R11 ;  /* 0x000000ffff107224 */ /* 0x000fe200078e0a0b */
[----:B------:R-:W-:Y:S01]  /*0980*/  ISETP.GT.U32.AND P4, PT, R32, R20, PT ;  /* 0x000000142000720c */ /* 0x000fe20003f84070 */
[----:B------:R-:W-:Y:S01]  /*0990*/  IMAD.HI.U32 R10, R6, R15, RZ ;  /* 0x0000000f060a7227 */ /* 0x000fe200078e00ff */
[----:B------:R-:W-:Y:S02]  /*09a0*/  IABS R23, R39 ;  /* 0x0000002700177213 */ /* 0x000fe40000000000 */
[C---:B------:R-:W-:Y:S01]  /*09b0*/  LOP3.LUT R41, R9.reuse, 0x28, RZ, 0xfc, !PT ;  /* 0x0000002809297812 */ /* 0x040fe200078efcff */
[----:B------:R-:W-:Y:S01]  /*09c0*/  IMAD R13, R32, R16, R17 ;  /* 0x00000010200d7224 */ /* 0x000fe200078e0211 */
[C---:B------:R-:W-:Y:S01]  /*09d0*/  LOP3.LUT R43, R9.reuse, 0x30, RZ, 0xfc, !PT ;  /* 0x00000030092b7812 */ /* 0x040fe200078efcff */
[----:B------:R-:W-:Y:S01]  /*09e0*/  IMAD.MOV R14, RZ, RZ, -R10 ;  /* 0x000000ffff0e7224 */ /* 0x000fe200078e0a0a */
[----:B------:R-:W-:Y:S01]  /*09f0*/  IABS R27, R41 ;  /* 0x00000029001b7213 */ /* 0x000fe20000000000 */
[----:B------:R-:W-:Y:S01]  /*0a00*/  IMAD.HI.U32 R10, R6, R19, RZ ;  /* 0x00000013060a7227 */ /* 0x000fe200078e00ff */
[----:B------:R-:W-:-:S02]  /*0a10*/  LOP3.LUT R42, R9, 0x2c, RZ, 0xfc, !PT ;  /* 0x0000002c092a7812 */ /* 0x000fc400078efcff */
[C---:B------:R-:W-:Y:S01]  /*0a20*/  LOP3.LUT R44, R9.reuse, 0x34, RZ, 0xfc, !PT ;  /* 0x00000034092c7812 */ /* 0x040fe200078efcff */
[----:B------:R-:W-:Y:S01]  /*0a30*/  @!P2 IMAD.IADD R8, R8, 0x1, -R32 ;  /* 0x000000010808a824 */ /* 0x000fe200078e0a20 */
[----:B------:R-:W-:Y:S01]  /*0a40*/  @!P4 IADD3 R20, R20, -R32, RZ ;  /* 0x800000201414c210 */ /* 0x000fe20007ffe0ff */
[C---:B------:R-:W-:Y:S01]  /*0a50*/  IMAD R11, R32.reuse, R14, R15 ;  /* 0x0000000e200b7224 */ /* 0x040fe200078e020f */
[----:B------:R-:W-:Y:S01]  /*0a60*/  ISETP.GT.U32.AND P2, PT, R32, R7, PT ;  /* 0x000000072000720c */ /* 0x000fe20003f44070 */
[----:B------:R-:W-:Y:S01]  /*0a70*/  IMAD.HI.U32 R12, R6, R21, RZ ;  /* 0x00000015060c7227 */ /* 0x000fe200078e00ff */
[----:B------:R-:W-:Y:S02]  /*0a80*/  ISETP.GT.U32.AND P4, PT, R32, R8, PT ;  /* 0x000000082000720c */ /* 0x000fe40003f84070 */
[----:B------:R-:W-:Y:S01]  /*0a90*/  IADD3 R10, -R10, RZ, RZ ;  /* 0x000000ff0a0a7210 */ /* 0x000fe20007ffe1ff */
[----:B------:R-:W-:Y:S01]  /*0aa0*/  IMAD.MOV R12, RZ, RZ, -R12 ;  /* 0x000000ffff0c7224 */ /* 0x000fe200078e0a0c */
[----:B------:R-:W-:Y:S01]  /*0ab0*/  LOP3.LUT R34, R9, 0x38, RZ, 0xfc, !PT ;  /* 0x0000003809227812 */ /* 0x000fe200078efcff */
[----:B------:R-:W-:Y:S01]  /*0ac0*/  IMAD.MOV.U32 R30, RZ, RZ, R20 ;  /* 0x000000ffff1e7224 */ /* 0x000fe200078e0014 */
[----:B------:R-:W-:Y:S01]  /*0ad0*/  IABS R33, R44 ;  /* 0x0000002c00217213 */ /* 0x000fe20000000000 */
[C---:B------:R-:W-:Y:S01]  /*0ae0*/  IMAD R15, R32.reuse, R10, R19 ;  /* 0x0000000a200f7224 */ /* 0x040fe200078e0213 */
[----:B------:R-:W-:Y:S01]  /*0af0*/  IABS R19, R37 ;  /* 0x0000002500137213 */ /* 0x000fe20000000000 */
[C---:B------:R-:W-:Y:S01]  /*0b00*/  IMAD R16, R32.reuse, R12, R21 ;  /* 0x0000000c20107224 */ /* 0x040fe200078e0215 */
[----:B------:R-:W-:Y:S01]  /*0b10*/  IABS R21, R38 ;  /* 0x0000002600157213 */ /* 0x000fe20000000000 */
[--C-:B------:R-:W-:Y:S01]  /*0b20*/  @!P2 IMAD.IADD R7, R7, 0x1, -R32.reuse ;  /* 0x000000010707a824 */ /* 0x100fe200078e0a20 */
[----:B------:R-:W-:Y:S01]  /*0b30*/  ISETP.GT.U32.AND P2, PT, R32, R11, PT ;  /* 0x0000000b2000720c */ /* 0x000fe20003f44070 */
[----:B------:R-:W-:Y:S01]  /*0b40*/  @!P4 IMAD.IADD R8, R8, 0x1, -R32 ;  /* 0x000000010808c824 */ /* 0x000fe200078e0a20 */
[----:B------:R-:W-:Y:S01]  /*0b50*/  ISETP.GT.U32.AND P4, PT, R32, R13, PT ;  /* 0x0000000d2000720c */ /* 0x000fe20003f84070 */
[----:B------:R-:W-:Y:S01]  /*0b60*/  IMAD.HI.U32 R10, R6, R19, RZ ;  /* 0x00000013060a7227 */ /* 0x000fe200078e00ff */
[----:B------:R-:W-:-:S03]  /*0b70*/  IABS R35, R34 ;  /* 0x0000002200237213 */ /* 0x000fc60000000000 */
[----:B------:R-:W-:Y:S02]  /*0b80*/  @!P3 IMAD.MOV R30, RZ, RZ, -R30 ;  /* 0x000000ffff1eb224 */ /* 0x000fe400078e0a1e */
[----:B------:R-:W-:-:S04]  /*0b90*/  IMAD.HI.U32 R12, R6, R21, RZ ;  /* 0x00000015060c7227 */ /* 0x000fc800078e00ff */
[--C-:B------:R-:W-:Y:S01]  /*0ba0*/  @!P2 IMAD.IADD R11, R11, 0x1, -R32.reuse ;  /* 0x000000010b0ba824 */ /* 0x100fe200078e0a20 */
[----:B------:R-:W-:Y:S01]  /*0bb0*/  ISETP.GE.AND P2, PT, R9, RZ, PT ;  /* 0x000000ff0900720c */ /* 0x000fe20003f46270 */
[----:B------:R-:W-:Y:S01]  /*0bc0*/  @!P4 IMAD.IADD R13, R13, 0x1, -R32 ;  /* 0x000000010d0dc824 */ /* 0x000fe200078e0a20 */
[----:B------:R-:W-:Y:S01]  /*0bd0*/  ISETP.GT.U32.AND P4, PT, R32, R15, PT ;  /* 0x0000000f2000720c */ /* 0x000fe20003f84070 */
[----:B------:R-:W-:-:S03]  /*0be0*/  IMAD.HI.U32 R17, R6, R25, RZ ;  /* 0x0000001906117227 */ /* 0x000fc600078e00ff */
[----:B------:R-:W-:Y:S01]  /*0bf0*/  ISETP.GT.U32.AND P3, PT, R32, R13, PT ;  /* 0x0000000d2000720c */ /* 0x000fe20003f64070 */
[----:B------:R-:W-:-:S04]  /*0c00*/  IMAD.HI.U32 R14, R6, R23, RZ ;  /* 0x00000017060e7227 */ /* 0x000fc800078e00ff */
[----:B------:R-:W-:Y:S01]  /*0c10*/  IMAD.MOV R10, RZ, RZ, -R10 ;  /* 0x000000ffff0a7224 */ /* 0x000fe200078e0a0a */
[----:B------:R-:W-:Y:S01]  /*0c20*/  IADD3 R14, -R14, RZ, RZ ;  /* 0x000000ff0e0e7210 */ /* 0x000fe20007ffe1ff */
[----:B------:R-:W-:Y:S02]  /*0c30*/  IMAD.MOV R12, RZ, RZ, -R12 ;  /* 0x000000ffff0c7224 */ /* 0x000fe400078e0a0c */
[----:B------:R-:W-:Y:S02]  /*0c40*/  @!P4 IMAD.IADD R15, R15, 0x1, -R32 ;  /* 0x000000010f0fc824 */ /* 0x000fe400078e0a20 */
[----:B------:R-:W-:Y:S02]  /*0c50*/  IMAD.MOV R22, RZ, RZ, -R17 ;  /* 0x000000ffff167224 */ /* 0x000fe400078e0a11 */
[C---:B------:R-:W-:Y:S01]  /*0c60*/  IMAD R17, R32.reuse, R10, R19 ;  /* 0x0000000a20117224 */ /* 0x040fe200078e0213 */
[C---:B------:R-:W-:Y:S01]  /*0c70*/  ISETP.GT.U32.AND P4, PT, R32.reuse, R15, PT ;  /* 0x0000000f2000720c */ /* 0x040fe20003f84070 */
[C---:B------:R-:W-:Y:S01]  /*0c80*/  IMAD R19, R32.reuse, R12, R21 ;  /* 0x0000000c20137224 */ /* 0x040fe200078e0215 */
[----:B------:R-:W-:Y:S01]  /*0c90*/  MOV R10, R7 ;  /* 0x00000007000a7202 */ /* 0x000fe20000000f00 */
[----:B------:R-:W-:Y:S01]  /*0ca0*/  IMAD R21, R32, R14, R23 ;  /* 0x0000000e20157224 */ /* 0x000fe200078e0217 */
[----:B------:R-:W-:Y:S01]  /*0cb0*/  @!P3 IADD3 R13, R13, -R32, RZ ;  /* 0x800000200d0db210 */ /* 0x000fe20007ffe0ff */
[----:B------:R-:W-:Y:S01]  /*0cc0*/  IMAD.HI.U32 R18, R6, R27, RZ ;  /* 0x0000001b06127227 */ /* 0x000fe200078e00ff */
[----:B------:R-:W-:-:S02]  /*0cd0*/  ISETP.GT.U32.AND P3, PT, R32, R19, PT ;  /* 0x000000132000720c */ /* 0x000fc40003f64070 */
[----:B------:R-:W-:Y:S01]  /*0ce0*/  MOV R12, R8 ;  /* 0x00000008000c7202 */ /* 0x000fe20000000f00 */
[----:B------:R-:W-:Y:S01]  /*0cf0*/  @!P2 IMAD.MOV R10, RZ, RZ, -R10 ;  /* 0x000000ffff0aa224 */ /* 0x000fe200078e0a0a */
[C---:B------:R-:W-:Y:S01]  /*0d00*/  ISETP.GT.U32.AND P2, PT, R32.reuse, R11, PT ;  /* 0x0000000b2000720c */ /* 0x040fe20003f44070 */
[----:B------:R-:W-:Y:S02]  /*0d10*/  IMAD.MOV R18, RZ, RZ, -R18 ;  /* 0x000000ffff127224 */ /* 0x000fe400078e0a12 */
[----:B------:R-:W-:Y:S01]  /*0d20*/  @!P4 IMAD.IADD R15, R15, 0x1, -R32 ;  /* 0x000000010f0fc824 */ /* 0x000fe200078e0a20 */
[C---:B------:R-:W-:Y:S01]  /*0d30*/  ISETP.GT.U32.AND P4, PT, R32.reuse, R21, PT ;  /* 0x000000152000720c */ /* 0x040fe20003f84070 */
[----:B------:R-:W-:Y:S01]  /*0d40*/  @!P6 IMAD.MOV R12, RZ, RZ, -R12 ;  /* 0x000000ffff0ce224 */ /* 0x000fe200078e0a0c */
[C---:B------:R-:W-:Y:S01]  /*0d50*/  ISETP.GT.U32.AND P6, PT, R32.reuse, R16, PT ;  /* 0x000000102000720c */ /* 0x040fe20003fc4070 */
[----:B------:R-:W-:Y:S01]  /*0d60*/  IMAD R24, R32, R18, R27 ;  /* 0x0000001220187224 */ /* 0x000fe200078e021b */
[----:B------:R-:W-:Y:S01]  /*0d70*/  IABS R27, R43 ;  /* 0x0000002b001b7213 */ /* 0x000fe20000000000 */
[----:B------:R-:W-:-:S02]  /*0d80*/  @!P3 IMAD.IADD R19, R19, 0x1, -R32 ;  /* 0x000000011313b824 */ /* 0x000fc400078e0a20 */
[C---:B------:R-:W-:Y:S01]  /*0d90*/  IMAD R23, R32.reuse, R22, R25 ;  /* 0x0000001620177224 */ /* 0x040fe200078e0219 */
[----:B------:R-:W-:Y:S01]  /*0da0*/  IABS R25, R42 ;  /* 0x0000002a00197213 */ /* 0x000fe20000000000 */
[----:B------:R-:W-:Y:S01]  /*0db0*/  @!P2 IMAD.IADD R11, R11, 0x1, -R32 ;  /* 0x000000010b0ba824 */ /* 0x000fe200078e0a20 */
[----:B------:R-:W-:Y:S01]  /*0dc0*/  ISETP.GT.U32.AND P2, PT, R32, R17, PT ;  /* 0x000000112000720c */ /* 0x000fe20003f44070 */
[----:B------:R-:W-:-:S04]  /*0dd0*/  IMAD.HI.U32 R8, R6, R27, RZ ;  /* 0x0000001b06087227 */ /* 0x000fc800078e00ff */
[----:B------:R-:W-:Y:S01]  /*0de0*/  @!P4 IMAD.IADD R21, R21, 0x1, -R32 ;  /* 0x000000011515c824 */ /* 0x000fe200078e0a20 */
[----:B------:R-:W-:Y:S01]  /*0df0*/  ISETP.GT.U32.AND P4, PT, R32, R19, PT ;  /* 0x000000132000720c */ /* 0x000fe20003f84070 */
[----:B------:R-:W-:Y:S01]  /*0e00*/  IMAD.MOV.U32 R14, RZ, RZ, R11 ;  /* 0x000000ffff0e7224 */ /* 0x000fe200078e000b */
[----:B------:R-:W-:Y:S01]  /*0e10*/  LOP3.LUT R11, RZ, R188, RZ, 0x33, !PT ;  /* 0x000000bcff0b7212 */ /* 0x000fe200078e33ff */
[----:B------:R-:W-:-:S03]  /*0e20*/  IMAD.HI.U32 R7, R6, R25, RZ ;  /* 0x0000001906077227 */ /* 0x000fc600078e00ff */
[----:B------:R-:W-:Y:S01]  /*0e30*/  @!P5 IADD3 R14, -R14, RZ, RZ ;  /* 0x000000ff0e0ed210 */ /* 0x000fe20007ffe1ff */
[----:B------:R-:W-:Y:S01]  /*0e40*/  IMAD.MOV R8, RZ, RZ, -R8 ;  /* 0x000000ffff087224 */ /* 0x000fe200078e0a08 */
[----:B------:R-:W-:Y:S01]  /*0e50*/  @!P2 IADD3 R17, R17, -R32, RZ ;  /* 0x800000201111a210 */ /* 0x000fe20007ffe0ff */
[----:B------:R-:W-:Y:S01]  /*0e60*/  @!P6 IMAD.IADD R16, R16, 0x1, -R32 ;  /* 0x000000011010e824 */ /* 0x000fe200078e0a20 */
[C---:B------:R-:W-:Y:S01]  /*0e70*/  ISETP.GT.U32.AND P6, PT, R32.reuse, R23, PT ;  /* 0x000000172000720c */ /* 0x040fe20003fc4070 */
[----:B------:R-:W-:Y:S01]  /*0e80*/  IMAD.MOV R7, RZ, RZ, -R7 ;  /* 0x000000ffff077224 */ /* 0x000fe200078e0a07 */
[C---:B------:R-:W-:Y:S01]  /*0e90*/  ISETP.GT.U32.AND P5, PT, R32.reuse, R21, PT ;  /* 0x000000152000720c */ /* 0x040fe20003fa4070 */
[C---:B------:R-:W-:Y:S01]  /*0ea0*/  IMAD R26, R32.reuse, R8, R27 ;  /* 0x00000008201a7224 */ /* 0x040fe200078e021b */
[----:B------:R-:W-:Y:S01]  /*0eb0*/  ISETP.GT.U32.AND P2, PT, R32, R16, PT ;  /* 0x000000102000720c */ /* 0x000fe20003f44070 */
[----:B------:R-:W-:Y:S01]  /*0ec0*/  IMAD.HI.U32 R9, R6, R33, RZ ;  /* 0x0000002106097227 */ /* 0x000fe200078e00ff */
[----:B------:R-:W-:-:S02]  /*0ed0*/  ISETP.GT.U32.AND P3, PT, R32, R17, PT ;  /* 0x000000112000720c */ /* 0x000fc40003f64070 */
[----:B------:R-:W-:Y:S01]  /*0ee0*/  IABS R8, R5 ;  /* 0x0000000500087213 */ /* 0x000fe20000000000 */
[C---:B------:R-:W-:Y:S02]  /*0ef0*/  IMAD R25, R32.reuse, R7, R25 ;  /* 0x0000000720197224 */ /* 0x040fe400078e0219 */
[----:B------:R-:W-:Y:S01]  /*0f00*/  @!P4 IMAD.IADD R19, R19, 0x1, -R32 ;  /* 0x000000011313c824 */ /* 0x000fe200078e0a20 */
[----:B------:R-:W-:Y:S01]  /*0f10*/  ISETP.GT.U32.AND P4, PT, R32, R26, PT ;  /* 0x0000001a2000720c */ /* 0x000fe20003f84070 */
[----:B------:R-:W-:Y:S02]  /*0f20*/  IMAD.HI.U32 R6, R6, R35, RZ ;  /* 0x0000002306067227 */ /* 0x000fe400078e00ff */
[----:B------:R-:W-:Y:S02]  /*0f30*/  @!P5 IADD3 R21, R21, -R32, RZ ;  /* 0x800000201515d210 */ /* 0x000fe40007ffe0ff */
[----:B------:R-:W-:Y:S02]  /*0f40*/  IMAD.MOV R9, RZ, RZ, -R9 ;  /* 0x000000ffff097224 */ /* 0x000fe400078e0a09 */
[----:B------:R-:W-:-:S02]  /*0f50*/  VIADD R7, R5, 0x80 ;  /* 0x0000008005077836 */ /* 0x000fc40000000000 */
[----:B------:R-:W-:Y:S02]  /*0f60*/  IMAD.MOV R6, RZ, RZ, -R6 ;  /* 0x000000ffff067224 */ /* 0x000fe400078e0a06 */
[----:B------:R-:W-:Y:S01]  /*0f70*/  IMAD R27, R32, R9, R33 ;  /* 0x00000009201b7224 */ /* 0x000fe200078e0221 */
[----:B------:R-:W-:Y:S01]  /*0f80*/  IABS R9, R7 ;  /* 0x0000000700097213 */ /* 0x000fe20000000000 */
[--C-:B------:R-:W-:Y:S01]  /*0f90*/  @!P6 IMAD.IADD R23, R23, 0x1, -R32.reuse ;  /* 0x000000011717e824 */ /* 0x100fe200078e0a20 */
[----:B------:R-:W-:Y:S01]  /*0fa0*/  @!P4 IADD3 R26, R26, -R32, RZ ;  /* 0x800000201a1ac210 */ /* 0x000fe20007ffe0ff */
[C---:B------:R-:W-:Y:S01]  /*0fb0*/  IMAD R28, R32.reuse, R6, R35 ;  /* 0x00000006201c7224 */ /* 0x040fe200078e0223 */
[----:B------:R-:W-:Y:S01]  /*0fc0*/  ISETP.GT.U32.AND P5, PT, R32, R27, PT ;  /* 0x0000001b2000720c */ /* 0x000fe20003fa4070 */
[----:B------:R-:W-:Y:S01]  /*0fd0*/  IMAD.HI.U32 R6, R4, R8, RZ ;  /* 0x0000000804067227 */ /* 0x000fe200078e00ff */
[----:B------:R-:W-:Y:S02]  /*0fe0*/  ISETP.GT.U32.AND P6, PT, R32, R23, PT ;  /* 0x000000172000720c */ /* 0x000fe40003fc4070 */
[----:B------:R-:W-:Y:S01]  /*0ff0*/  ISETP.GE.AND P4, PT, R38, RZ, PT ;  /* 0x000000ff2600720c */ /* 0x000fe20003f86270 */
[----:B------:R-:W-:Y:S01]  /*1000*/  @!P2 IMAD.IADD R16, R16, 0x1, -R32 ;  /* 0x000000011010a824 */ /* 0x000fe200078e0a20 */
[----:B------:R-:W-:Y:S01]  /*1010*/  ISETP.GT.U32.AND P2, PT, R32, R24, PT ;  /* 0x000000182000720c */ /* 0x000fe20003f44070 */
[----:B------:R-:W-:-:S04]  /*1020*/  IMAD.HI.U32 R4, R4, R9, RZ ;  /* 0x0000000904047227 */ /* 0x000fc800078e00ff */
[----:B------:R-:W-:Y:S01]  /*1030*/  @!P3 IMAD.IADD R17, R17, 0x1, -R32 ;  /* 0x000000011111b824 */ /* 0x000fe200078e0a20 */
[----:B------:R-:W-:Y:S01]  /*1040*/  ISETP.GT.U32.AND P3, PT, R32, R25, PT ;  /* 0x000000192000720c */ /* 0x000fe20003f64070 */
[----:B------:R-:W-:Y:S02]  /*1050*/  IMAD.MOV R6, RZ, RZ, -R6 ;  /* 0x000000ffff067224 */ /* 0x000fe400078e0a06 */
[----:B------:R-:W-:Y:S02]  /*1060*/  IMAD.MOV R20, RZ, RZ, -R4 ;  /* 0x000000ffff147224 */ /* 0x000fe400078e0a04 */
[C---:B------:R-:W-:Y:S02]  /*1070*/  IMAD R4, R31.reuse, R6, R8 ;  /* 0x000000061f047224 */ /* 0x040fe400078e0208 */
[----:B------:R-:W-:Y:S02]  /*1080*/  IMAD R6, R31, R20, R9 ;  /* 0x000000141f067224 */ /* 0x000fe400078e0209 */
[----:B------:R-:W-:Y:S01]  /*1090*/  @!P0 IMAD.MOV R15, RZ, RZ, -R15 ;  /* 0x000000ffff0f8224 */ /* 0x000fe200078e0a0f */
[----:B------:R-:W2:Y:S01]  /*10a0*/  LDC.64 R8, c[0x0][0x230] ;  /* 0x00008c00ff087b82 */ /* 0x000ea20000000a00 */
[--C-:B------:R-:W-:Y:S01]  /*10b0*/  @!P6 IMAD.IADD R23, R23, 0x1, -R32.reuse ;  /* 0x000000011717e824 */ /* 0x100fe200078e0a20 */
[----:B------:R-:W-:Y:S01]  /*10c0*/  ISETP.GT.U32.AND P0, PT, R31, R6, PT ;  /* 0x000000061f00720c */ /* 0x000fe20003f04070 */
[--C-:B------:R-:W-:Y:S01]  /*10d0*/  @!P5 IMAD.IADD R27, R27, 0x1, -R32.reuse ;  /* 0x000000011b1bd824 */ /* 0x100fe200078e0a20 */
[----:B------:R-:W-:Y:S01]  /*10e0*/  ISETP.GE.AND P6, PT, R36, RZ, PT ;  /* 0x000000ff2400720c */ /* 0x000fe20003fc6270 */
[--C-:B------:R-:W-:Y:S01]  /*10f0*/  @!P2 IMAD.IADD R24, R24, 0x1, -R32.reuse ;  /* 0x000000011818a824 */ /* 0x100fe200078e0a20 */
[C---:B------:R-:W-:Y:S01]  /*1100*/  ISETP.GT.U32.AND P2, PT, R32.reuse, R28, PT ;  /* 0x0000001c2000720c */ /* 0x040fe20003f44070 */
[----:B------:R-:W-:Y:S01]  /*1110*/  @!P3 IMAD.IADD R25, R25, 0x1, -R32 ;  /* 0x000000011919b824 */ /* 0x000fe200078e0a20 */
[----:B------:R-:W-:Y:S01]  /*1120*/  ISETP.GE.AND P3, PT, R37, RZ, PT ;  /* 0x000000ff2500720c */ /* 0x000fe20003f66270 */
[----:B------:R-:W-:Y:S01]  /*1130*/  IMAD.MOV.U32 R18, RZ, RZ, R13 ;  /* 0x000000ffff127224 */ /* 0x000fe200078e000d */
[----:B------:R-:W-:Y:S01]  /*1140*/  ISETP.GE.AND P5, PT, R39, RZ, PT ;  /* 0x000000ff2700720c */ /* 0x000fe20003fa6270 */
[----:B------:R-:W-:Y:S01]  /*1150*/  @!P4 IMAD.MOV R19, RZ, RZ, -R19 ;  /* 0x000000ffff13c224 */ /* 0x000fe200078e0a13 */
[----:B------:R-:W-:Y:S01]  /*1160*/  ISETP.GT.U32.AND P4, PT, R32, R27, PT ;  /* 0x0000001b2000720c */ /* 0x000fe20003f84070 */
[----:B------:R-:W-:Y:S01]  /*1170*/  IMAD.MOV.U32 R20, RZ, RZ, R16 ;  /* 0x000000ffff147224 */ /* 0x000fe200078e0010 */
[----:B------:R-:W-:Y:S01]  /*1180*/  @!P1 IADD3 R18, -R18, RZ, RZ ;  /* 0x000000ff12129210 */ /* 0x000fe20007ffe1ff */
[----:B------:R-:W-:Y:S01]  /*1190*/  IMAD.MOV.U32 R22, RZ, RZ, R17 ;  /* 0x000000ffff167224 */ /* 0x000fe200078e0011 */
[----:B------:R-:W-:Y:S01]  /*11a0*/  ISETP.GT.U32.AND P1, PT, R31, R4, PT ;  /* 0x000000041f00720c */ /* 0x000fe20003f24070 */
[----:B------:R-:W-:Y:S01]  /*11b0*/  @!P0 IMAD.IADD R6, R6, 0x1, -R31 ;  /* 0x0000000106068824 */ /* 0x000fe200078e0a1f */
[----:B------:R-:W3:Y:S01]  /*11c0*/  LDC.64 R16, c[0x0][0x238] ;  /* 0x00008e00ff107b82 */ /* 0x000ee20000000a00 */
[----:B------:R-:W-:Y:S01]  /*11d0*/  @!P6 IMAD.MOV R20, RZ, RZ, -R20 ;  /* 0x000000ffff14e224 */ /* 0x000fe200078e0a14 */
[----:B------:R-:W-:Y:S01]  /*11e0*/  ISETP.GT.U32.AND P6, PT, R32, R26, PT ;  /* 0x0000001a2000720c */ /* 0x000fe20003fc4070 */
[--C-:B------:R-:W-:Y:S01]  /*11f0*/  @!P2 IMAD.IADD R28, R28, 0x1, -R32.reuse ;  /* 0x000000011c1ca824 */ /* 0x100fe200078e0a20 */
[----:B------:R-:W-:Y:S01]  /*1200*/  ISETP.GT.U32.AND P2, PT, R32, R24, PT ;  /* 0x000000182000720c */ /* 0x000fe20003f44070 */
[----:B------:R-:W-:Y:S01]  /*1210*/  @!P5 IMAD.MOV R21, RZ, RZ, -R21 ;  /* 0x000000ffff15d224 */ /* 0x000fe200078e0a15 */
[----:B------:R-:W-:Y:S01]  /*1220*/  @!P3 IADD3 R22, -R22, RZ, RZ ;  /* 0x000000ff1616b210 */ /* 0x000fe20007ffe1ff */
[----:B------:R-:W-:Y:S01]  /*1230*/  @!P4 IMAD.IADD R27, R27, 0x1, -R32 ;  /* 0x000000011b1bc824 */ /* 0x000fe200078e0a20 */
[----:B------:R-:W-:-:S02]  /*1240*/  ISETP.GT.U32.AND P3, PT, R32, R25, PT ;  /* 0x000000192000720c */ /* 0x000fc40003f64070 */
[----:B------:R-:W-:Y:S01]  /*1250*/  ISETP.GT.U32.AND P5, PT, R31, R6, PT ;  /* 0x000000061f00720c */ /* 0x000fe20003fa4070 */
[--C-:B------:R-:W-:Y:S01]  /*1260*/  @!P1 IMAD.IADD R4, R4, 0x1, -R31.reuse ;  /* 0x0000000104049824 */ /* 0x100fe200078e0a1f */
[----:B------:R-:W-:Y:S02]  /*1270*/  ISETP.GE.AND P4, PT, R43, RZ, PT ;  /* 0x000000ff2b00720c */ /* 0x000fe40003f86270 */
[----:B------:R-:W-:Y:S01]  /*1280*/  ISETP.GT.U32.AND P1, PT, R32, R28, PT ;  /* 0x0000001c2000720c */ /* 0x000fe20003f24070 */
[--C-:B------:R-:W-:Y:S01]  /*1290*/  @!P6 IMAD.IADD R26, R26, 0x1, -R32.reuse ;  /* 0x000000011a1ae824 */ /* 0x100fe200078e0a20 */
[----:B------:R-:W-:Y:S02]  /*12a0*/  ISETP.GT.U32.AND P0, PT, R31, R4, PT ;  /* 0x000000041f00720c */ /* 0x000fe40003f04070 */
[----:B------:R-:W-:Y:S02]  /*12b0*/  @!P2 IADD3 R24, R24, -R32, RZ ;  /* 0x800000201818a210 */ /* 0x000fe40007ffe0ff */
[----:B------:R-:W-:Y:S01]  /*12c0*/  ISETP.GE.AND P2, PT, R40, RZ, PT ;  /* 0x000000ff2800720c */ /* 0x000fe20003f46270 */
[----:B------:R-:W-:Y:S01]  /*12d0*/  @!P3 IMAD.IADD R25, R25, 0x1, -R32 ;  /* 0x000000011919b824 */ /* 0x000fe200078e0a20 */
[----:B------:R-:W-:Y:S01]  /*12e0*/  ISETP.GE.AND P3, PT, R41, RZ, PT ;  /* 0x000000ff2900720c */ /* 0x000fe20003f66270 */
[----:B------:R-:W-:Y:S01]  /*12f0*/  @!P5 IMAD.IADD R6, R6, 0x1, -R31 ;  /* 0x000000010606d824 */ /* 0x000fe200078e0a1f */
[----:B------:R-:W-:Y:S01]  /*1300*/  ISETP.GE.AND P5, PT, R5, RZ, PT ;  /* 0x000000ff0500720c */ /* 0x000fe20003fa6270 */
[----:B------:R-:W-:Y:S01]  /*1310*/  @!P4 IMAD.MOV R26, RZ, RZ, -R26 ;  /* 0x000000ffff1ac224 */ /* 0x000fe200078e0a1a */
[----:B------:R-:W-:Y:S01]  /*1320*/  ISETP.GE.AND P4, PT, R7, RZ, PT ;  /* 0x000000ff0700720c */ /* 0x000fe20003f86270 */
[----:B------:R-:W-:Y:S01]  /*1330*/  @!P1 IMAD.IADD R28, R28, 0x1, -R32 ;  /* 0x000000011c1c9824 */ /* 0x000fe200078e0a20 */
[----:B------:R-:W-:Y:S01]  /*1340*/  ISETP.GE.AND P1, PT, R44, RZ, PT ;  /* 0x000000ff2c00720c */ /* 0x000fe20003f26270 */
[----:B---3--:R-:W-:Y:S01]  /*1350*/  IMAD.SHL.U32 R153, R16, 0x2, RZ ;  /* 0x0000000210997824 */ /* 0x008fe200078e00ff */
[----:B------:R-:W-:Y:S01]  /*1360*/  @!P0 IADD3 R4, R4, -R31, RZ ;  /* 0x8000001f04048210 */ /* 0x000fe20007ffe0ff */
[----:B--2---:R-:W-:Y:S01]  /*1370*/  VIADD R31, R8, 0xffffffff ;  /* 0xffffffff081f7836 */ /* 0x004fe20000000000 */
[----:B------:R-:W-:Y:S01]  /*1380*/  ISETP.GE.AND P6, PT, R42, RZ, PT ;  /* 0x000000ff2a00720c */ /* 0x000fe20003fc6270 */
[----:B------:R-:W-:Y:S01]  /*1390*/  @!P2 IMAD.MOV R23, RZ, RZ, -R23 ;  /* 0x000000ffff17a224 */ /* 0x000fe200078e0a17 */
[----:B------:R-:W-:Y:S01]  /*13a0*/  ISETP.NE.AND P2, PT, R189, RZ, PT ;  /* 0x000000ffbd00720c */ /* 0x000fe20003f45270 */
[----:B------:R-:W-:Y:S01]  /*13b0*/  @!P3 IMAD.MOV R24, RZ, RZ, -R24 ;  /* 0x000000ffff18b224 */ /* 0x000fe200078e0a18 */
[----:B------:R-:W-:Y:S01]  /*13c0*/  LOP3.LUT R13, RZ, R189, RZ, 0x33, !PT ;  /* 0x000000bdff0d7212 */ /* 0x000fe200078e33ff */
[----:B------:R-:W-:Y:S01]  /*13d0*/  @!P5 IMAD.MOV R4, RZ, RZ, -R4 ;  /* 0x000000ffff04d224 */ /* 0x000fe200078e0a04 */
[----:B------:R-:W-:Y:S01]  /*13e0*/  ISETP.NE.AND P3, PT, R188, RZ, PT ;  /* 0x000000ffbc00720c */ /* 0x000fe20003f65270 */
[----:B------:R-:W-:Y:S01]  /*13f0*/  STL [R1+0x28], R153 ;  /* 0x0000289901007387 */ /* 0x000fe20000100800 */
[----:B------:R-:W-:Y:S01]  /*1400*/  @!P4 IADD3 R6, -R6, RZ, RZ ;  /* 0x000000ff0606c210 */ /* 0x000fe20007ffe1ff */
[----:B------:R-:W-:Y:S01]  /*1410*/  @!P1 IMAD.MOV R27, RZ, RZ, -R27 ;  /* 0x000000ffff1b9224 */ /* 0x000fe200078e0a1b */
[----:B------:R-:W-:Y:S01]  /*1420*/  SEL R160, R13, R14, !P2 ;  /* 0x0000000e0da07207 */ /* 0x000fe20005000000 */
[----:B------:R-:W-:Y:S01]  /*1430*/  IMAD R14, R201, R17, RZ ;  /* 0x00000011c90e7224 */ /* 0x000fe200078e02ff */
[C---:B------:R-:W-:Y:S01]  /*1440*/  SEL R152, R13.reuse, R10, !P2 ;  /* 0x0000000a0d987207 */ /* 0x040fe20005000000 */
[----:B------:R-:W-:Y:S01]  /*1450*/  IMAD R197, R16, 0xd, RZ ;  /* 0x0000000d10c57824 */ /* 0x000fe200078e02ff */
[----:B------:R-:W-:Y:S01]  /*1460*/  SEL R156, R13, R12, !P2 ;  /* 0x0000000c0d9c7207 */ /* 0x000fe20005000000 */
[----:B------:R-:W-:Y:S01]  /*1470*/  IMAD R160, R160, UR5, RZ ;  /* 0x00000005a0a07c24 */ /* 0x000fe2000f8e02ff */
[C---:B------:R-:W-:Y:S01]  /*1480*/  SEL R4, R11.reuse, R4, !P3 ;  /* 0x000000040b047207 */ /* 0x040fe20005800000 */
[----:B------:R-:W-:Y:S01]  /*1490*/  IMAD R152, R152, UR5, RZ ;  /* 0x0000000598987c24 */ /* 0x000fe2000f8e02ff */
[----:B------:R-:W-:Y:S01]  /*14a0*/  SEL R10, R11, R6, !P3 ;  /* 0x000000060b0a7207 */ /* 0x000fe20005800000 */
[----:B------:R-:W-:Y:S01]  /*14b0*/  VIADD R11, R8, 0xfffffffd ;  /* 0xfffffffd080b7836 */ /* 0x000fe20000000000 */
[----:B------:R-:W-:Y:S01]  /*14c0*/  LEA R53, P1, R14, UR8, 0x2 ;  /* 0x000000080e357c11 */ /* 0x000fe2000f8210ff */
[----:B------:R-:W-:Y:S01]  /*14d0*/  IMAD R156, R156, UR5, RZ ;  /* 0x000000059c9c7c24 */ /* 0x000fe2000f8e02ff */
[----:B------:R-:W-:Y:S01]  /*14e0*/  @!P6 IADD3 R25, -R25, RZ, RZ ;  /* 0x000000ff1919e210 */ /* 0x000fe20007ffe1ff */
[-C--:B------:R-:W-:Y:S01]  /*14f0*/  IMAD R10, R10, R9.reuse, RZ ;  /* 0x000000090a0a7224 */ /* 0x080fe200078e02ff */
[----:B------:R-:W-:Y:S01]  /*1500*/  SEL R164, R13, R18, !P2 ;  /* 0x000000120da47207 */ /* 0x000fe20005000000 */
[----:B------:R-:W-:Y:S01]  /*1510*/  VIADD R6, R8, 0xfffffffe ;  /* 0xfffffffe08067836 */ /* 0x000fe20000000000 */
[----:B------:R-:W-:Y:S01]  /*1520*/  ISETP.GE.U32.AND P6, PT, R11, 0x7fffffde, PT ;  /* 0x7fffffde0b00780c */ /* 0x000fe20003fc6070 */
[----:B------:R-:W-:Y:S01]  /*1530*/  IMAD R11, R4, R9, RZ ;  /* 0x00000009040b7224 */ /* 0x000fe200078e02ff */
[----:B------:R-:W-:Y:S01]  /*1540*/  LEA.HI.X.SX32 R9, R14, UR9, 0x2, P1 ;  /* 0x000000090e097c11 */ /* 0x000fe200088f16ff */
[----:B------:R-:W-:Y:S01]  /*1550*/  IMAD R164, R164, UR5, RZ ;  /* 0x00000005a4a47c24 */ /* 0x000fe2000f8e02ff */
[----:B------:R-:W-:Y:S01]  /*1560*/  SEL R168, R13, R15, !P2 ;  /* 0x0000000f0da87207 */ /* 0x000fe20005000000 */
[----:B------:R-:W-:Y:S01]  /*1570*/  IMAD.SHL.U32 R4, R11, 0x4, RZ ;  /* 0x000000040b047824 */ /* 0x000fe200078e00ff */
[-C--:B------:R-:W-:Y:S01]  /*1580*/  LEA R214, P1, R152, R53.reuse, 0x2 ;  /* 0x0000003598d67211 */ /* 0x080fe200078210ff */
[----:B------:R-:W-:Y:S01]  /*1590*/  UMOV UR8, 0x400 ;  /* 0x0000040000087882 */ /* 0x000fe20000000000 */
[C---:B------:R-:W-:Y:S01]  /*15a0*/  SEL R172, R13.reuse, R20, !P2 ;  /* 0x000000140dac7207 */ /* 0x040fe20005000000 */
[----:B------:R-:W-:Y:S01]  /*15b0*/  IMAD R168, R168, UR5, RZ ;  /* 0x00000005a8a87c24 */ /* 0x000fe2000f8e02ff */
[----:B------:R-:W-:Y:S01]  /*15c0*/  LEA R206, P3, R156, R53, 0x2 ;  /* 0x000000359cce7211 */ /* 0x000fe200078610ff */
[----:B-1----:R-:W-:Y:S01]  /*15d0*/  ULEA UR8, UR4, UR8, 0x18 ;  /* 0x0000000804087291 */ /* 0x002fe2000f8ec03f */
[----:B------:R-:W-:Y:S01]  /*15e0*/  LEA.HI.X.SX32 R215, R152, R9, 0x2, P1 ;  /* 0x0000000998d77211 */ /* 0x000fe200008f16ff */
[----:B------:R-:W-:Y:S01]  /*15f0*/  IMAD R172, R172, UR5, RZ ;  /* 0x00000005acac7c24 */ /* 0x000fe2000f8e02ff */
[C---:B------:R-:W-:Y:S01]  /*1600*/  SEL R176, R13.reuse, R22, !P2 ;  /* 0x000000160db07207 */ /* 0x040fe20005000000 */
[----:B------:R-:W-:Y:S01]  /*1610*/  VIADD R12, R8, 0xfffffffc ;  /* 0xfffffffc080c7836 */ /* 0x000fe20000000000 */
[----:B------:R-:W-:Y:S01]  /*1620*/  LEA R60, P1, R160, R53, 0x2 ;  /* 0x00000035a03c7211 */ /* 0x000fe200078210ff */
[----:B------:R-:W-:Y:S01]  /*1630*/  IMAD R18, R16, 0x3, RZ ;  /* 0x0000000310127824 */ /* 0x000fe200078e02ff */
[----:B------:R-:W-:Y:S01]  /*1640*/  LEA.HI.X.SX32 R207, R156, R9, 0x2, P3 ;  /* 0x000000099ccf7211 */ /* 0x000fe200018f16ff */
[----:B------:R-:W-:Y:S01]  /*1650*/  IMAD R176, R176, UR5, RZ ;  /* 0x00000005b0b07c24 */ /* 0x000fe2000f8e02ff */
[C---:B------:R-:W-:Y:S01]  /*1660*/  SEL R180, R13.reuse, R19, !P2 ;  /* 0x000000130db47207 */ /* 0x040fe20005000000 */
[----:B------:R-:W-:Y:S01]  /*1670*/  IMAD R193, R16, 0xe, RZ ;  /* 0x0000000e10c17824 */ /* 0x000fe200078e02ff */
[----:B------:R-:W-:Y:S01]  /*1680*/  LEA R48, P3, R164, R53, 0x2 ;  /* 0x00000035a4307211 */ /* 0x000fe200078610ff */
[----:B------:R-:W-:Y:S01]  /*1690*/  STL [R1+0x24], R18 ;  /* 0x0000241201007387 */ /* 0x000fe20000100800 */
[----:B------:R-:W-:Y:S01]  /*16a0*/  ISETP.GE.AND P0, PT, R34, RZ, PT ;  /* 0x000000ff2200720c */ /* 0x000fe20003f06270 */
[----:B------:R-:W-:Y:S01]  /*16b0*/  IMAD R180, R180, UR5, RZ ;  /* 0x00000005b4b47c24 */ /* 0x000fe2000f8e02ff */
[----:B------:R-:W-:Y:S01]  /*16c0*/  LEA.HI.X.SX32 R61, R160, R9, 0x2, P1 ;  /* 0x00000009a03d7211 */ /* 0x000fe200008f16ff */
[C---:B------:R-:W-:Y:S01]  /*16d0*/  IMAD R181, R16.reuse, 0xf, RZ ;  /* 0x0000000f10b57824 */ /* 0x040fe200078e02ff */
[C---:B------:R-:W-:Y:S01]  /*16e0*/  SEL R184, R13.reuse, R21, !P2 ;  /* 0x000000150db87207 */ /* 0x040fe20005000000 */
[----:B------:R-:W-:Y:S01]  /*16f0*/  IMAD.SHL.U32 R177, R16, 0x10, RZ ;  /* 0x0000001010b17824 */ /* 0x000fe200078e00ff */
[----:B------:R-:W-:Y:S01]  /*1700*/  LEA R58, P1, R168, R53, 0x2 ;  /* 0x00000035a83a7211 */ /* 0x000fe200078210ff */
[----:B------:R-:W-:Y:S01]  /*1710*/  IMAD R173, R16, 0x11, RZ ;  /* 0x0000001110ad7824 */ /* 0x000fe200078e02ff */
[----:B------:R-:W-:Y:S01]  /*1720*/  LEA.HI.X.SX32 R49, R164, R9, 0x2, P3 ;  /* 0x00000009a4317211 */ /* 0x000fe200018f16ff */
[----:B------:R-:W-:Y:S01]  /*1730*/  IMAD R184, R184, UR5, RZ ;  /* 0x00000005b8b87c24 */ /* 0x000fe2000f8e02ff */
[C---:B------:R-:W-:Y:S01]  /*1740*/  SEL R190, R13.reuse, R23, !P2 ;  /* 0x000000170dbe7207 */ /* 0x040fe20005000000 */
[----:B------:R-:W-:Y:S01]  /*1750*/  IMAD R169, R16, 0x12, RZ ;  /* 0x0000001210a97824 */ /* 0x000fe200078e02ff */
[----:B------:R-:W-:Y:S01]  /*1760*/  LEA R46, P3, R172, R53, 0x2 ;  /* 0x00000035ac2e7211 */ /* 0x000fe200078610ff */
[----:B------:R-:W-:Y:S01]  /*1770*/  @!P0 IMAD.MOV R28, RZ, RZ, -R28 ;  /* 0x000000ffff1c8224 */ /* 0x000fe200078e0a1c */
[----:B------:R-:W-:Y:S01]  /*1780*/  LEA.HI.X.SX32 R59, R168, R9, 0x2, P1 ;  /* 0x00000009a83b7211 */ /* 0x000fe200008f16ff */
[----:B------:R-:W-:Y:S01]  /*1790*/  IMAD R190, R190, UR5, RZ ;  /* 0x00000005bebe7c24 */ /* 0x000fe2000f8e02ff */
[C---:B------:R-:W-:Y:S01]  /*17a0*/  SEL R192, R13.reuse, R24, !P2 ;  /* 0x000000180dc07207 */ /* 0x040fe20005000000 */
[----:B------:R-:W-:Y:S01]  /*17b0*/  IMAD R223, R16, 0x13, RZ ;  /* 0x0000001310df7824 */ /* 0x000fe200078e02ff */
[----:B------:R-:W-:Y:S01]  /*17c0*/  LEA R32, P1, R176, R53, 0x2 ;  /* 0x00000035b0207211 */ /* 0x000fe200078210ff */
[----:B------:R-:W-:Y:S01]  /*17d0*/  IMAD R227, R16, 0x14, RZ ;  /* 0x0000001410e37824 */ /* 0x000fe200078e02ff */
[----:B------:R-:W-:Y:S01]  /*17e0*/  LEA.HI.X.SX32 R47, R172, R9, 0x2, P3 ;  /* 0x00000009ac2f7211 */ /* 0x000fe200018f16ff */
[----:B------:R-:W-:Y:S01]  /*17f0*/  IMAD R192, R192, UR5, RZ ;  /* 0x00000005c0c07c24 */ /* 0x000fe2000f8e02ff */
[----:B------:R-:W-:Y:S01]  /*1800*/  SEL R196, R13, R25, !P2 ;  /* 0x000000190dc47207 */ /* 0x000fe20005000000 */
[----:B------:R-:W-:Y:S01]  /*1810*/  VIADD R25, R3, UR8 ;  /* 0x0000000803197c36 */ /* 0x000fe20008000000 */
[----:B------:R-:W-:Y:S01]  /*1820*/  LEA R44, P3, R180, R53, 0x2 ;  /* 0x00000035b42c7211 */ /* 0x000fe200078610ff */
[----:B------:R-:W-:Y:S01]  /*1830*/  IMAD R231, R16, 0x15, RZ ;  /* 0x0000001510e77824 */ /* 0x000fe200078e02ff */
        /* <DEDUP_REMOVED lines=21> */
[----:B------:R-:W-:Y:S01]  /*1990*/  IMAD.SHL.U32 R13, R16, 0x4, RZ ;  /* 0x00000004100d7824 */ /* 0x000fe200078e00ff */
[----:B------:R-:W-:Y:S01]  /*19a0*/  LEA R56, P3, R196, R53, 0x2 ;  /* 0x00000035c4387211 */ /* 0x000fe200078610ff */
[----:B------:R-:W-:Y:S01]  /*19b0*/  IMAD R161, R16, 0x1c, RZ ;  /* 0x0000001c10a17824 */ /* 0x000fe200078e02ff */
[----:B------:R-:W-:Y:S01]  /*19c0*/  ISETP.GE.U32.AND P0, PT, R6, 0x7fffffdf, PT ;  /* 0x7fffffdf0600780c */ /* 0x000fe20003f06070 */
[----:B------:R-:W-:Y:S01]  /*19d0*/  VIADD R6, R8, 0xfffffffb ;  /* 0xfffffffb08067836 */ /* 0x000fe20000000000 */
[----:B------:R-:W-:Y:S01]  /*19e0*/  LEA.HI.X.SX32 R43, R192, R9, 0x2, P1 ;  /* 0x00000009c02b7211 */ /* 0x000fe200008f16ff */
[----:B------:R-:W-:Y:S01]  /*19f0*/  IMAD R212, R212, UR5, RZ ;  /* 0x00000005d4d47c24 */ /* 0x000fe2000f8e02ff */
[----:B------:R-:W-:Y:S01]  /*1a00*/  LEA R40, P1, R200, R53, 0x2 ;  /* 0x00000035c8287211 */ /* 0x000fe200078210ff */
[----:B------:R1:W-:Y:S01]  /*1a10*/  STL [R1+0x20], R13 ;  /* 0x0000200d01007387 */ /* 0x0003e20000100800 */
[----:B------:R-:W-:Y:S01]  /*1a20*/  LEA.HI.X.SX32 R57, R196, R9, 0x2, P3 ;  /* 0x00000009c4397211 */ /* 0x000fe200018f16ff */
[----:B------:R-:W-:Y:S01]  /*1a30*/  IMAD R157, R16, 0x1d, RZ ;  /* 0x0000001d109d7824 */ /* 0x000fe200078e02ff */
[----:B------:R-:W-:Y:S01]  /*1a40*/  LEA R54, P3, R204, R53, 0x2 ;  /* 0x00000035cc367211 */ /* 0x000fe200078610ff */
[----:B------:R-:W2:Y:S01]  /*1a50*/  LDC R27, c[0x0][0x230] ;  /* 0x00008c00ff1b7b82 */ /* 0x000ea20000000800 */
[----:B------:R-:W-:-:S02]  /*1a60*/  LEA.HI.X.SX32 R41, R200, R9, 0x2, P1 ;  /* 0x00000009c8297211 */ /* 0x000fc400008f16ff */
[----:B------:R-:W-:Y:S01]  /*1a70*/  ISETP.GE.U32.AND P2, PT, R6, 0x7fffffdc, PT ;  /* 0x7fffffdc0600780c */ /* 0x000fe20003f46070 */
[----:B------:R-:W-:Y:S01]  /*1a80*/  IMAD.SHL.U32 R6, R10, 0x4, RZ ;  /* 0x000000040a067824 */ /* 0x000fe200078e00ff */
[----:B------:R-:W-:Y:S02]  /*1a90*/  LEA R38, P1, R208, R53, 0x2 ;  /* 0x00000035d0267211 */ /* 0x000fe400078210ff */
[----:B------:R-:W-:Y:S02]  /*1aa0*/  LEA.HI.X.SX32 R55, R204, R9, 0x2, P3 ;  /* 0x00000009cc377211 */ /* 0x000fe400018f16ff */
[----:B------:R-:W-:Y:S02]  /*1ab0*/  ISETP.GE.U32.AND P5, PT, R31, 0x7fffffe0, PT ;  /* 0x7fffffe01f00780c */ /* 0x000fe40003fa6070 */
[----:B------:R-:W-:Y:S02]  /*1ac0*/  LEA R52, P3, R212, R53, 0x2 ;  /* 0x00000035d4347211 */ /* 0x000fe400078610ff */
[----:B------:R-:W-:-:S02]  /*1ad0*/  LEA.HI.X.SX32 R39, R208, R9, 0x2, P1 ;  /* 0x00000009d0277211 */ /* 0x000fc400008f16ff */
[----:B------:R-:W-:Y:S02]  /*1ae0*/  IADD3 R174, P1, R4, UR6, RZ ;  /* 0x0000000604ae7c10 */ /* 0x000fe4000ff3e0ff */
[----:B------:R-:W-:Y:S01]  /*1af0*/  LEA.HI.X.SX32 R53, R212, R9, 0x2, P3 ;  /* 0x00000009d4357211 */ /* 0x000fe200018f16ff */
[----:B------:R-:W-:Y:S01]  /*1b00*/  VIADD R9, R8, 0xfffffff9 ;  /* 0xfffffff908097836 */ /* 0x000fe20000000000 */
[----:B------:R-:W-:Y:S02]  /*1b10*/  IADD3 R198, P3, R6, UR6, RZ ;  /* 0x0000000606c67c10 */ /* 0x000fe4000ff7e0ff */
[----:B------:R-:W-:Y:S02]  /*1b20*/  LEA.HI.X.SX32 R175, R11, UR7, 0x2, P1 ;  /* 0x000000070baf7c11 */ /* 0x000fe400088f16ff */
[----:B------:R-:W-:Y:S02]  /*1b30*/  LEA.HI.X.SX32 R199, R10, UR7, 0x2, P3 ;  /* 0x000000070ac77c11 */ /* 0x000fe400098f16ff */
[----:B------:R-:W-:Y:S01]  /*1b40*/  ISETP.GE.U32.AND P3, PT, R9, 0x7fffffda, PT ;  /* 0x7fffffda0900780c */ /* 0x000fe20003f66070 */
[----:B------:R-:W-:Y:S01]  /*1b50*/  @!PT LDS RZ, [RZ] ;  /* 0x00000000fffff984 */ /* 0x000fe20000000800 */
[----:B------:R-:W-:Y:S01]  /*1b60*/  @!PT LDS RZ, [RZ] ;  /* 0x00000000fffff984 */ /* 0x000fe20000000800 */
[----:B------:R-:W-:Y:S01]  /*1b70*/  @!PT LDS RZ, [RZ] ;  /* 0x00000000fffff984 */ /* 0x000fe20000000800 */
[----:B------:R3:W-:Y:S01]  /*1b80*/  LDGSTS.E [R25], desc[UR16][R174.64], !P5 ;  /* 0x00000000ae197fae */ /* 0x0007e2000e921850 */
[----:B------:R-:W-:Y:S01]  /*1b90*/  ISETP.GE.U32.AND P4, PT, R12, 0x7fffffdd, PT ;  /* 0x7fffffdd0c00780c */ /* 0x000fe20003f86070 */
[----:B------:R-:W-:Y:S01]  /*1ba0*/  IMAD.WIDE R210, R16, 0x4, R174 ;  /* 0x0000000410d27825 */ /* 0x000fe200078e02ae */
[C---:B------:R-:W-:Y:S01]  /*1bb0*/  IADD3 R9, R8.reuse, -0x8, RZ ;  /* 0xfffffff808097810 */ /* 0x040fe20007ffe0ff */
[----:B------:R4:W-:Y:S01]  /*1bc0*/  LDGSTS.E [R25+0x4000], desc[UR16][R198.64], !P5 ;  /* 0x04000000c6197fae */ /* 0x0009e2000e921850 */
[----:B------:R-:W-:Y:S01]  /*1bd0*/  IADD3 R12, R8, -0x6, RZ ;  /* 0xfffffffa080c7810 */ /* 0x000fe20007ffe0ff */
[----:B------:R-:W-:Y:S01]  /*1be0*/  IMAD.WIDE R194, R16, 0x4, R198 ;  /* 0x0000000410c27825 */ /* 0x000fe200078e02c6 */
[----:B------:R-:W-:Y:S01]  /*1bf0*/  ISETP.GE.U32.AND P5, PT, R9, 0x7fffffd9, PT ;  /* 0x7fffffd90900780c */ /* 0x000fe20003fa6070 */
[----:B------:R5:W-:Y:S01]  /*1c00*/  LDGSTS.E [R25+0x4], desc[UR16][R210.64], !P0 ;  /* 0x00004000d2197fae */ /* 0x000be2000c121850 */
[----:B------:R-:W-:Y:S01]  /*1c10*/  ISETP.GE.U32.AND P1, PT, R12, 0x7fffffdb, PT ;  /* 0x7fffffdb0c00780c */ /* 0x000fe20003f26070 */
[----:B------:R-:W-:Y:S01]  /*1c20*/  VIADD R9, R8, 0xfffffff7 ;  /* 0xfffffff708097836 */ /* 0x000fe20000000000 */
[----:B------:R-:W-:Y:S01]  /*1c30*/  LOP3.LUT R15, R3, 0x10, RZ, 0x3c, !PT ;  /* 0x00000010030f7812 */ /* 0x000fe200078e3cff */
[----:B------:R-:W-:Y:S01]  /*1c40*/  IMAD.WIDE R64, R153, 0x4, R174 ;  /* 0x0000000499407825 */ /* 0x000fe200078e02ae */
[----:B------:R5:W-:Y:S01]  /*1c50*/  LDGSTS.E [R25+0x4004], desc[UR16][R194.64], !P0 ;  /* 0x04004000c2197fae */ /* 0x000be2000c121850 */
[----:B------:R-:W-:-:S02]  /*1c60*/  LOP3.LUT R19, R3, 0x70, RZ, 0x3c, !PT ;  /* 0x0000007003137812 */ /* 0x000fc400078e3cff */
[----:B------:R-:W-:Y:S01]  /*1c70*/  IMAD.WIDE R178, R153, 0x4, R198 ;  /* 0x0000000499b27825 */ /* 0x000fe200078e02c6 */
[----:B------:R-:W-:Y:S01]  /*1c80*/  ISETP.GE.U32.AND P0, PT, R9, 0x7fffffd8, PT ;  /* 0x7fffffd80900780c */ /* 0x000fe20003f06070 */
[----:B------:R5:W-:Y:S01]  /*1c90*/  LDGSTS.E [R25+0x8], desc[UR16][R64.64], !P6 ;  /* 0x0000800040197fae */ /* 0x000be2000f121850 */
[----:B------:R-:W-:Y:S01]  /*1ca0*/  IADD3 R9, R8, -0xb, RZ ;  /* 0xfffffff508097810 */ /* 0x000fe20007ffe0ff */
[C---:B------:R-:W-:Y:S02]  /*1cb0*/  IMAD.WIDE R216, R18.reuse, 0x4, R174 ;  /* 0x0000000412d87825 */ /* 0x040fe400078e02ae */
[----:B------:R5:W-:Y:S02]  /*1cc0*/  LDGSTS.E [R25+0x4008], desc[UR16][R178.64], !P6 ;  /* 0x04008000b2197fae */ /* 0x000be4000f121850 */
[----:B------:R-:W-:Y:S02]  /*1cd0*/  IMAD.WIDE R166, R18, 0x4, R198 ;  /* 0x0000000412a67825 */ /* 0x000fe400078e02c6 */
[----:B------:R5:W-:Y:S02]  /*1ce0*/  LDGSTS.E [R25+0xc], desc[UR16][R216.64], !P4 ;  /* 0x0000c000d8197fae */ /* 0x000be4000e121850 */
[----:B------:R-:W-:-:S02]  /*1cf0*/  VIADD R12, R8, 0xfffffff6 ;  /* 0xfffffff6080c7836 */ /* 0x000fc40000000000 */
[----:B------:R-:W-:Y:S01]  /*1d00*/  VIADD R26, R15, UR8 ;  /* 0x000000080f1a7c36 */ /* 0x000fe20008000000 */
[----:B------:R5:W-:Y:S01]  /*1d10*/  LDGSTS.E [R25+0x400c], desc[UR16][R166.64], !P4 ;  /* 0x0400c000a6197fae */ /* 0x000be2000e121850 */
[----:B------:R-:W-:Y:S01]  /*1d20*/  IMAD.WIDE R170, R13, 0x4, R174 ;  /* 0x000000040daa7825 */ /* 0x000fe200078e02ae */
[----:B------:R-:W-:Y:S02]  /*1d30*/  ISETP.GE.U32.AND P6, PT, R12, 0x7fffffd7, PT ;  /* 0x7fffffd70c00780c */ /* 0x000fe40003fc6070 */
[----:B------:R-:W-:Y:S01]  /*1d40*/  ISETP.GE.U32.AND P4, PT, R9, 0x7fffffd6, PT ;  /* 0x7fffffd60900780c */ /* 0x000fe20003f86070 */
[----:B------:R-:W-:Y:S01]  /*1d50*/  IMAD.WIDE R138, R13, 0x4, R198 ;  /* 0x000000040d8a7825 */ /* 0x000fe200078e02c6 */
[----:B------:R5:W-:Y:S01]  /*1d60*/  LDGSTS.E [R26], desc[UR16][R170.64], !P2 ;  /* 0x00000000aa1a7fae */ /* 0x000be2000d121850 */
[----:B------:R-:W-:Y:S02]  /*1d70*/  LOP3.LUT R15, R3, 0x20, RZ, 0x3c, !PT ;  /* 0x00000020030f7812 */ /* 0x000fe400078e3cff */
[----:B------:R-:W-:Y:S01]  /*1d80*/  VIADD R9, R8, 0xfffffff4 ;  /* 0xfffffff408097836 */ /* 0x000fe20000000000 */
[----:B------:R5:W-:Y:S01]  /*1d90*/  LDGSTS.E [R26+0x4000], desc[UR16][R138.64], !P2 ;  /* 0x040000008a1a7fae */ /* 0x000be2000d121850 */
[----:B------:R-:W-:-:S02]  /*1da0*/  IMAD R12, R16, 0x5, RZ ;  /* 0x00000005100c7824 */ /* 0x000fc400078e02ff */
[----:B-1----:R-:W-:Y:S01]  /*1db0*/  IMAD R13, R16, 0x6, RZ ;  /* 0x00000006100d7824 */ /* 0x002fe200078e02ff */
[----:B------:R-:W-:Y:S01]  /*1dc0*/  ISETP.GE.U32.AND P2, PT, R9, 0x7fffffd5, PT ;  /* 0x7fffffd50900780c */ /* 0x000fe20003f46070 */
[C---:B------:R-:W-:Y:S01]  /*1dd0*/  IMAD.WIDE R182, R12.reuse, 0x4, R174 ;  /* 0x000000040cb67825 */ /* 0x040fe200078e02ae */
[----:B------:R-:W-:Y:S03]  /*1de0*/  STL [R1+0x1c], R12 ;  /* 0x00001c0c01007387 */ /* 0x000fe60000100800 */
[----:B------:R-:W-:Y:S01]  /*1df0*/  IMAD.WIDE R154, R12, 0x4, R198 ;  /* 0x000000040c9a7825 */ /* 0x000fe200078e02c6 */
[----:B------:R1:W-:Y:S03]  /*1e00*/  LDGSTS.E [R26+0x4], desc[UR16][R182.64], !P1 ;  /* 0x00004000b61a7fae */ /* 0x0003e6000c921850 */
[----:B------:R-:W-:Y:S01]  /*1e10*/  VIADD R9, R8, 0xfffffff3 ;  /* 0xfffffff308097836 */ /* 0x000fe20000000000 */
[----:B------:R3:W-:Y:S01]  /*1e20*/  STL [R1+0x18], R13 ;  /* 0x0000180d01007387 */ /* 0x0007e20000100800 */
[----:B------:R-:W-:-:S02]  /*1e30*/  IMAD R18, R16, 0x7, RZ ;  /* 0x0000000710127824 */ /* 0x000fc400078e02ff */
[----:B------:R-:W-:Y:S01]  /*1e40*/  IMAD.WIDE R202, R13, 0x4, R174 ;  /* 0x000000040dca7825 */ /* 0x000fe200078e02ae */
[----:B------:R1:W-:Y:S01]  /*1e50*/  LDGSTS.E [R26+0x4004], desc[UR16][R154.64], !P1 ;  /* 0x040040009a1a7fae */ /* 0x0003e2000c921850 */
[----:B------:R-:W-:Y:S02]  /*1e60*/  ISETP.GE.U32.AND P1, PT, R9, 0x7fffffd4, PT ;  /* 0x7fffffd40900780c */ /* 0x000fe40003f26070 */
[----:B------:R-:W-:Y:S01]  /*1e70*/  IMAD.WIDE R136, R13, 0x4, R198 ;  /* 0x000000040d887825 */ /* 0x000fe200078e02c6 */
[----:B------:R1:W-:Y:S01]  /*1e80*/  LDGSTS.E [R26+0x8], desc[UR16][R202.64], !P3 ;  /* 0x00008000ca1a7fae */ /* 0x0003e2000d921850 */
[----:B---3--:R-:W-:Y:S02]  /*1e90*/  SHF.L.U32 R13, R16, 0x3, RZ ;  /* 0x00000003100d7819 */ /* 0x008fe400000006ff */
[C---:B------:R-:W-:Y:S01]  /*1ea0*/  IMAD.WIDE R162, R18.reuse, 0x4, R174 ;  /* 0x0000000412a27825 */ /* 0x040fe200078e02ae */
[----:B------:R3:W-:Y:S03]  /*1eb0*/  LDGSTS.E [R26+0x4008], desc[UR16][R136.64], !P3 ;  /* 0x04008000881a7fae */ /* 0x0007e6000d921850 */
[----:B------:R-:W-:Y:S01]  /*1ec0*/  IMAD.WIDE R146, R18, 0x4, R198 ;  /* 0x0000000412927825 */ /* 0x000fe200078e02c6 */
[----:B------:R3:W-:Y:S03]  /*1ed0*/  LDGSTS.E [R26+0xc], desc[UR16][R162.64], !P5 ;  /* 0x0000c000a21a7fae */ /* 0x0007e6000e921850 */
[C---:B------:R-:W-:Y:S01]  /*1ee0*/  VIADD R12, R8.reuse, 0xfffffff2 ;  /* 0xfffffff2080c7836 */ /* 0x040fe20000000000 */
[----:B------:R3:W-:Y:S01]  /*1ef0*/  LDGSTS.E [R26+0x400c], desc[UR16][R146.64], !P5 ;  /* 0x0400c000921a7fae */ /* 0x0007e2000e921850 */
[----:B------:R-:W-:-:S02]  /*1f00*/  VIADD R9, R8, 0xfffffff1 ;  /* 0xfffffff108097836 */ /* 0x000fc40000000000 */
[----:B------:R-:W-:Y:S01]  /*1f10*/  VIADD R24, R15, UR8 ;  /* 0x000000080f187c36 */ /* 0x000fe20008000000 */
[----:B------:R-:W-:Y:S01]  /*1f20*/  ISETP.GE.U32.AND P3, PT, R12, 0x7fffffd3, PT ;  /* 0x7fffffd30c00780c */ /* 0x000fe20003f66070 */
[----:B------:R-:W-:Y:S01]  /*1f30*/  IMAD.WIDE R186, R13, 0x4, R174 ;  /* 0x000000040dba7825 */ /* 0x000fe200078e02ae */
[----:B------:R-:W-:Y:S01]  /*1f40*/  ISETP.GE.U32.AND P5, PT, R9, 0x7fffffd2, PT ;  /* 0x7fffffd20900780c */ /* 0x000fe20003fa6070 */
[----:B------:R4:W-:Y:S01]  /*1f50*/  STL [R1+0x14], R18 ;  /* 0x0000141201007387 */ /* 0x0009e20000100800 */
[----:B------:R-:W-:Y:S01]  /*1f60*/  LOP3.LUT R15, R3, 0x30, RZ, 0x3c, !PT ;  /* 0x00000030030f7812 */ /* 0x000fe200078e3cff */
[----:B------:R-:W-:Y:S02]  /*1f70*/  IMAD.WIDE R116, R13, 0x4, R198 ;  /* 0x000000040d747825 */ /* 0x000fe400078e02c6 */
[----:B------:R2:W-:Y:S02]  /*1f80*/  STL [R1+0x10], R13 ;  /* 0x0000100d01007387 */ /* 0x0005e40000100800 */
[----:B------:R-:W-:-:S02]  /*1f90*/  VIADD R9, R8, 0xfffffff0 ;  /* 0xfffffff008097836 */ /* 0x000fc40000000000 */
[C---:B------:R-:W-:Y:S01]  /*1fa0*/  IMAD R12, R16.reuse, 0x9, RZ ;  /* 0x00000009100c7824 */ /* 0x040fe200078e02ff */
[----:B------:R3:W-:Y:S01]  /*1fb0*/  LDGSTS.E [R24], desc[UR16][R186.64], !P0 ;  /* 0x00000000ba187fae */ /* 0x0007e2000c121850 */
[----:B----4-:R-:W-:Y:S02]  /*1fc0*/  IMAD R18, R16, 0xb, RZ ;  /* 0x0000000b10127824 */ /* 0x010fe400078e02ff */
[----:B------:R-:W-:Y:S01]  /*1fd0*/  IMAD.WIDE R148, R12, 0x4, R174 ;  /* 0x000000040c947825 */ /* 0x000fe200078e02ae */
[----:B------:R4:W-:Y:S01]  /*1fe0*/  LDGSTS.E [R24+0x4000], desc[UR16][R116.64], !P0 ;  /* 0x0400000074187fae */ /* 0x0009e2000c121850 */
[----:B------:R-:W-:Y:S02]  /*1ff0*/  ISETP.GE.U32.AND P0, PT, R9, 0x7fffffd1, PT ;  /* 0x7fffffd10900780c */ /* 0x000fe40003f06070 */
[----:B--2---:R-:W-:Y:S01]  /*2000*/  IMAD R13, R16, 0xa, RZ ;  /* 0x0000000a100d7824 */ /* 0x004fe200078e02ff */
[----:B------:R2:W-:Y:S01]  /*2010*/  LDGSTS.E [R24+0x4], desc[UR16][R148.64], !P6 ;  /* 0x0000400094187fae */ /* 0x0005e2000f121850 */
[----:B------:R-:W-:-:S03]  /*2020*/  IMAD.WIDE R140, R12, 0x4, R198 ;  /* 0x000000040c8c7825 */ /* 0x000fc600078e02c6 */
[----:B------:R5:W-:Y:S01]  /*2030*/  STL [R1+0xc], R12 ;  /* 0x00000c0c01007387 */ /* 0x000be20000100800 */
[C---:B------:R-:W-:Y:S02]  /*2040*/  VIADD R9, R8.reuse, 0xffffffef ;  /* 0xffffffef08097836 */ /* 0x040fe40000000000 */
[----:B------:R-:W-:Y:S01]  /*2050*/  IMAD.WIDE R150, R13, 0x4, R174 ;  /* 0x000000040d967825 */ /* 0x000fe200078e02ae */
[----:B------:R2:W-:Y:S02]  /*2060*/  LDGSTS.E [R24+0x4004], desc[UR16][R140.64], !P6 ;  /* 0x040040008c187fae */ /* 0x0005e4000f121850 */
[----:B------:R-:W-:Y:S01]  /*2070*/  ISETP.GE.U32.AND P6, PT, R9, 0x7fffffd0, PT ;  /* 0x7fffffd00900780c */ /* 0x000fe20003fc6070 */
[----:B------:R-:W-:Y:S01]  /*2080*/  IMAD.WIDE R132, R13, 0x4, R198 ;  /* 0x000000040d847825 */ /* 0x000fe200078e02c6 */
[----:B------:R1:W-:Y:S01]  /*2090*/  STL [R1+0x8], R13 ;  /* 0x0000080d01007387 */ /* 0x0003e20000100800 */
[----:B-----5:R-:W-:Y:S02]  /*20a0*/  IADD3 R12, R8, -0x12, RZ ;  /* 0xffffffee080c7810 */ /* 0x020fe40007ffe0ff */
[C---:B------:R-:W-:Y:S01]  /*20b0*/  IMAD.WIDE R118, R18.reuse, 0x4, R174 ;  /* 0x0000000412767825 */ /* 0x040fe200078e02ae */
[----:B------:R5:W-:Y:S03]  /*20c0*/  LDGSTS.E [R24+0x8], desc[UR16][R150.64], !P4 ;  /* 0x0000800096187fae */ /* 0x000be6000e121850 */
[----:B------:R-:W-:Y:S01]  /*20d0*/  IMAD.WIDE R122, R18, 0x4, R198 ;  /* 0x00000004127a7825 */ /* 0x000fe200078e02c6 */
[----:B------:R5:W-:Y:S01]  /*20e0*/  LDGSTS.E [R24+0x4008], desc[UR16][R132.64], !P4 ;  /* 0x0400800084187fae */ /* 0x000be2000e121850 */
[----:B------:R-:W-:-:S02]  /*20f0*/  ISETP.GE.U32.AND P4, PT, R12, 0x7fffffcf, PT ;  /* 0x7fffffcf0c00780c */ /* 0x000fc40003f86070 */
[----:B------:R-:W-:Y:S01]  /*2100*/  VIADD R9, R8, 0xffffffed ;  /* 0xffffffed08097836 */ /* 0x000fe20000000000 */
[----:B------:R5:W-:Y:S01]  /*2110*/  LDGSTS.E [R24+0xc], desc[UR16][R118.64], !P2 ;  /* 0x0000c00076187fae */ /* 0x000be2000d121850 */
[----:B-1----:R-:W-:Y:S01]  /*2120*/  IMAD R13, R16, 0xc, RZ ;  /* 0x0000000c100d7824 */ /* 0x002fe200078e02ff */
[----:B------:R-:W-:Y:S01]  /*2130*/  IADD3 R12, R8, -0x16, RZ ;  /* 0xffffffea080c7810 */ /* 0x000fe20007ffe0ff */
[----:B------:R-:W-:Y:S01]  /*2140*/  VIADD R23, R15, UR8 ;  /* 0x000000080f177c36 */ /* 0x000fe20008000000 */
[----:B------:R1:W-:Y:S01]  /*2150*/  LDGSTS.E [R24+0x400c], desc[UR16][R122.64], !P2 ;  /* 0x0400c0007a187fae */ /* 0x0003e2000d121850 */
[----:B------:R-:W-:Y:S01]  /*2160*/  IMAD.WIDE R158, R13, 0x4, R174 ;  /* 0x000000040d9e7825 */ /* 0x000fe200078e02ae */
[----:B------:R-:W-:Y:S01]  /*2170*/  ISETP.GE.U32.AND P2, PT, R9, 0x7fffffce, PT ;  /* 0x7fffffce0900780c */ /* 0x000fe20003f46070 */
[----:B------:R-:W3:Y:S01]  /*2180*/  LDC R15, c[0x0][0x230] ;  /* 0x00008c00ff0f7b82 */ /* 0x000ee20000000800 */
[----:B------:R4:W-:Y:S01]  /*2190*/  STL [R1+0x4], R18 ;  /* 0x0000041201007387 */ /* 0x0009e20000100800 */
[----:B------:R-:W-:-:S03]  /*21a0*/  IMAD.WIDE R106, R13, 0x4, R198 ;  /* 0x000000040d6a7825 */ /* 0x000fc600078e02c6 */
[----:B------:R1:W-:Y:S01]  /*21b0*/  LDGSTS.E [R23], desc[UR16][R158.64], !P1 ;  /* 0x000000009e177fae */ /* 0x0003e2000c921850 */
[C---:B------:R-:W-:Y:S02]  /*21c0*/  VIADD R9, R8.reuse, 0xffffffec ;  /* 0xffffffec08097836 */ /* 0x040fe40000000000 */
[----:B------:R-:W-:Y:S01]  /*21d0*/  IMAD.WIDE R134, R197, 0x4, R174 ;  /* 0x00000004c5867825 */ /* 0x000fe200078e02ae */
[----:B------:R1:W-:Y:S02]  /*21e0*/  LDGSTS.E [R23+0x4000], desc[UR16][R106.64], !P1 ;  /* 0x040000006a177fae */ /* 0x0003e4000c921850 */
[----:B------:R-:W-:Y:S01]  /*21f0*/  ISETP.GE.U32.AND P1, PT, R9, 0x7fffffcd, PT ;  /* 0x7fffffcd0900780c */ /* 0x000fe20003f26070 */
[----:B------:R-:W-:Y:S01]  /*2200*/  IMAD.WIDE R130, R197, 0x4, R198 ;  /* 0x00000004c5827825 */ /* 0x000fe200078e02c6 */
[----:B------:R1:W-:Y:S01]  /*2210*/  LDGSTS.E [R23+0x4], desc[UR16][R134.64], !P3 ;  /* 0x0000400086177fae */ /* 0x0003e2000d921850 */
[----:B----4-:R-:W-:Y:S02]  /*2220*/  LOP3.LUT R18, R3, 0x60, RZ, 0x3c, !PT ;  /* 0x0000006003127812 */ /* 0x010fe400078e3cff */
[----:B------:R-:W-:Y:S01]  /*2230*/  VIADD R9, R8, 0xffffffeb ;  /* 0xffffffeb08097836 */ /* 0x000fe20000000000 */
[----:B------:R4:W-:Y:S01]  /*2240*/  STL [R1], R13 ;  /* 0x0000000d01007387 */ /* 0x0009e20000100800 */
[----:B------:R-:W-:Y:S01]  /*2250*/  IMAD.WIDE R144, R193, 0x4, R174 ;  /* 0x00000004c1907825 */ /* 0x000fe200078e02ae */
[----:B------:R-:W-:-:S02]  /*2260*/  IADD3 R20, R18, UR8, RZ ;  /* 0x0000000812147c10 */ /* 0x000fc4000fffe0ff */
[----:B------:R1:W-:Y:S01]  /*2270*/  LDGSTS.E [R23+0x4004], desc[UR16][R130.64], !P3 ;  /* 0x0400400082177fae */ /* 0x0003e2000d921850 */
[----:B------:R-:W-:Y:S01]  /*2280*/  IMAD.WIDE R114, R193, 0x4, R198 ;  /* 0x00000004c1727825 */ /* 0x000fe200078e02c6 */
[----:B------:R-:W-:Y:S01]  /*2290*/  ISETP.GE.U32.AND P3, PT, R9, 0x7fffffcc, PT ;  /* 0x7fffffcc0900780c */ /* 0x000fe20003f66070 */
[----:B------:R-:W2:Y:S01]  /*22a0*/  LDC R18, c[0x0][0x230] ;  /* 0x00008c00ff127b82 */ /* 0x000ea20000000800 */
[----:B------:R1:W-:Y:S01]  /*22b0*/  LDGSTS.E [R23+0x8], desc[UR16][R144.64], !P5 ;  /* 0x0000800090177fae */ /* 0x0003e2000e921850 */
[----:B------:R-:W-:Y:S01]  /*22c0*/  IMAD.WIDE R100, R181, 0x4, R174 ;  /* 0x00000004b5647825 */ /* 0x000fe200078e02ae */
[----:B----4-:R-:W-:Y:S02]  /*22d0*/  LOP3.LUT R13, R3, 0x40, RZ, 0x3c, !PT ;  /* 0x00000040030d7812 */ /* 0x010fe400078e3cff */
[----:B------:R4:W-:Y:S01]  /*22e0*/  LDGSTS.E [R23+0x4008], desc[UR16][R114.64], !P5 ;  /* 0x0400800072177fae */ /* 0x0009e2000e921850 */
[----:B------:R-:W-:Y:S01]  /*22f0*/  IMAD.WIDE R86, R181, 0x4, R198 ;  /* 0x00000004b5567825 */ /* 0x000fe200078e02c6 */
[----:B------:R-:W-:-:S02]  /*2300*/  ISETP.GE.U32.AND P5, PT, R12, 0x7fffffcb, PT ;  /* 0x7fffffcb0c00780c */ /* 0x000fc40003fa6070 */
[----:B------:R4:W-:Y:S01]  /*2310*/  LDGSTS.E [R23+0xc], desc[UR16][R100.64], !P0 ;  /* 0x0000c00064177fae */ /* 0x0009e2000c121850 */
[C---:B------:R-:W-:Y:S02]  /*2320*/  VIADD R9, R8.reuse, 0xffffffe9 ;  /* 0xffffffe908097836 */ /* 0x040fe40000000000 */
[----:B------:R-:W-:Y:S01]  /*2330*/  VIADD R22, R13, UR8 ;  /* 0x000000080d167c36 */ /* 0x000fe20008000000 */
[----:B------:R4:W-:Y:S01]  /*2340*/  LDGSTS.E [R23+0x400c], desc[UR16][R86.64], !P0 ;  /* 0x0400c00056177fae */ /* 0x0009e2000c121850 */
[----:B------:R-:W-:Y:S01]  /*2350*/  IMAD.WIDE R142, R177, 0x4, R174 ;  /* 0x00000004b18e7825 */ /* 0x000fe200078e02ae */
[----:B------:R-:W-:Y:S02]  /*2360*/  ISETP.GE.U32.AND P0, PT, R9, 0x7fffffca, PT ;  /* 0x7fffffca0900780c */ /* 0x000fe40003f06070 */
[----:B------:R-:W-:Y:S01]  /*2370*/  LOP3.LUT R13, R3, 0x50, RZ, 0x3c, !PT ;  /* 0x00000050030d7812 */ /* 0x000fe200078e3cff */
[----:B------:R-:W-:Y:S01]  /*2380*/  IMAD.WIDE R120, R177, 0x4, R198 ;  /* 0x00000004b1787825 */ /* 0x000fe200078e02c6 */
[----:B------:R4:W-:Y:S03]  /*2390*/  LDGSTS.E [R22], desc[UR16][R142.64], !P6 ;  /* 0x000000008e167fae */ /* 0x0009e6000f121850 */
[----:B------:R-:W-:Y:S01]  /*23a0*/  VIADD R9, R8, 0xffffffe8 ;  /* 0xffffffe808097836 */ /* 0x000fe20000000000 */
[----:B------:R4:W-:Y:S01]  /*23b0*/  LDGSTS.E [R22+0x4000], desc[UR16][R120.64], !P6 ;  /* 0x0400000078167fae */ /* 0x0009e2000f121850 */
[----:B------:R-:W-:-:S03]  /*23c0*/  IMAD.WIDE R128, R173, 0x4, R174 ;  /* 0x00000004ad807825 */ /* 0x000fc600078e02ae */
[----:B------:R-:W-:Y:S01]  /*23d0*/  ISETP.GE.U32.AND P6, PT, R9, 0x7fffffc9, PT ;  /* 0x7fffffc90900780c */ /* 0x000fe20003fc6070 */
[----:B------:R-:W-:Y:S01]  /*23e0*/  IMAD.WIDE R102, R173, 0x4, R198 ;  /* 0x00000004ad667825 */ /* 0x000fe200078e02c6 */
[----:B------:R-:W-:Y:S01]  /*23f0*/  IADD3 R9, R8, -0x19, RZ ;  /* 0xffffffe708097810 */ /* 0x000fe20007ffe0ff */
[----:B------:R4:W-:Y:S02]  /*2400*/  LDGSTS.E [R22+0x4], desc[UR16][R128.64], !P4 ;  /* 0x0000400080167fae */ /* 0x0009e4000e121850 */
[----:B------:R-:W-:Y:S02]  /*2410*/  IMAD.WIDE R108, R169, 0x4, R174 ;  /* 0x00000004a96c7825 */ /* 0x000fe400078e02ae */
[----:B------:R4:W-:Y:S01]  /*2420*/  LDGSTS.E [R22+0x4004], desc[UR16][R102.64], !P4 ;  /* 0x0400400066167fae */ /* 0x0009e2000e121850 */
[----:B------:R-:W-:Y:S01]  /*2430*/  ISETP.GE.U32.AND P4, PT, R9, 0x7fffffc8, PT ;  /* 0x7fffffc80900780c */ /* 0x000fe20003f86070 */
[----:B------:R-:W-:Y:S02]  /*2440*/  IMAD.WIDE R112, R169, 0x4, R198 ;  /* 0x00000004a9707825 */ /* 0x000fe400078e02c6 */
[----:B------:R4:W-:Y:S02]  /*2450*/  LDGSTS.E [R22+0x8], desc[UR16][R108.64], !P2 ;  /* 0x000080006c167fae */ /* 0x0009e4000d121850 */
[----:B------:R-:W-:-:S02]  /*2460*/  IMAD.WIDE R96, R223, 0x4, R174 ;  /* 0x00000004df607825 */ /* 0x000fc400078e02ae */
[----:B------:R4:W-:Y:S02]  /*2470*/  LDGSTS.E [R22+0x4008], desc[UR16][R112.64], !P2 ;  /* 0x0400800070167fae */ /* 0x0009e4000d121850 */
[----:B------:R-:W-:Y:S02]  /*2480*/  IMAD.WIDE R126, R223, 0x4, R198 ;  /* 0x00000004df7e7825 */ /* 0x000fe400078e02c6 */
[----:B------:R4:W-:Y:S02]  /*2490*/  LDGSTS.E [R22+0xc], desc[UR16][R96.64], !P1 ;  /* 0x0000c00060167fae */ /* 0x0009e4000c921850 */
[C---:B------:R-:W-:Y:S02]  /*24a0*/  VIADD R9, R8.reuse, 0xffffffe5 ;  /* 0xffffffe508097836 */ /* 0x040fe40000000000 */
[----:B------:R-:W-:Y:S01]  /*24b0*/  VIADD R12, R8, 0xffffffe6 ;  /* 0xffffffe6080c7836 */ /* 0x000fe20000000000 */
[----:B------:R4:W-:Y:S01]  /*24c0*/  LDGSTS.E [R22+0x400c], desc[UR16][R126.64], !P1 ;  /* 0x0400c0007e167fae */ /* 0x0009e2000c921850 */
[----:B------:R-:W-:Y:S01]  /*24d0*/  VIADD R21, R13, UR8 ;  /* 0x000000080d157c36 */ /* 0x000fe20008000000 */
[----:B------:R-:W-:Y:S01]  /*24e0*/  ISETP.GE.U32.AND P1, PT, R9, 0x7fffffc6, PT ;  /* 0x7fffffc60900780c */ /* 0x000fe20003f26070 */
[----:B------:R-:W-:Y:S01]  /*24f0*/  IMAD.WIDE R124, R227, 0x4, R174 ;  /* 0x00000004e37c7825 */ /* 0x000fe200078e02ae */
[----:B------:R-:W-:-:S03]  /*2500*/  ISETP.GE.U32.AND P2, PT, R12, 0x7fffffc7, PT ;  /* 0x7fffffc70c00780c */ /* 0x000fc60003f46070 */
[----:B------:R-:W-:Y:S01]  /*2510*/  IMAD.WIDE R84, R227, 0x4, R198 ;  /* 0x00000004e3547825 */ /* 0x000fe200078e02c6 */
[----:B------:R4:W-:Y:S03]  /*2520*/  LDGSTS.E [R21], desc[UR16][R124.64], !P3 ;  /* 0x000000007c157fae */ /* 0x0009e6000d921850 */
[----:B------:R-:W-:Y:S01]  /*2530*/  VIADD R9, R8, 0xffffffe4 ;  /* 0xffffffe408097836 */ /* 0x000fe20000000000 */
[----:B------:R4:W-:Y:S01]  /*2540*/  LDGSTS.E [R21+0x4000], desc[UR16][R84.64], !P3 ;  /* 0x0400000054157fae */ /* 0x0009e2000d921850 */
[----:B------:R-:W-:-:S03]  /*2550*/  IMAD.WIDE R36, R231, 0x4, R174 ;  /* 0x00000004e7247825 */ /* 0x000fc600078e02ae */
[----:B------:R-:W-:Y:S01]  /*2560*/  ISETP.GE.U32.AND P3, PT, R9, 0x7fffffc5, PT ;  /* 0x7fffffc50900780c */ /* 0x000fe20003f66070 */
[----:B------:R-:W-:Y:S01]  /*2570*/  IMAD.WIDE R92, R231, 0x4, R198 ;  /* 0x00000004e75c7825 */ /* 0x000fe200078e02c6 */
[----:B------:R4:W-:Y:S01]  /*2580*/  LDGSTS.E [R21+0x4], desc[UR16][R36.64], !P5 ;  /* 0x0000400024157fae */ /* 0x0009e2000e921850 */
[C---:B------:R-:W-:Y:S02]  /*2590*/  IADD3 R9, R8.reuse, -0x1d, RZ ;  /* 0xffffffe308097810 */ /* 0x040fe40007ffe0ff */
[----:B------:R-:W-:Y:S01]  /*25a0*/  IMAD.WIDE R78, R235, 0x4, R174 ;  /* 0x00000004eb4e7825 */ /* 0x000fe200078e02ae */
[----:B------:R4:W-:Y:S01]  /*25b0*/  LDGSTS.E [R21+0x4004], desc[UR16][R92.64], !P5 ;  /* 0x040040005c157fae */ /* 0x0009e2000e921850 */
[----:B------:R-:W-:Y:S02]  /*25c0*/  ISETP.GE.U32.AND P5, PT, R9, 0x7fffffc4, PT ;  /* 0x7fffffc40900780c */ /* 0x000fe40003fa6070 */
[----:B------:R-:W-:Y:S01]  /*25d0*/  IMAD.WIDE R88, R235, 0x4, R198 ;  /* 0x00000004eb587825 */ /* 0x000fe200078e02c6 */
[----:B------:R4:W-:Y:S03]  /*25e0*/  LDGSTS.E [R21+0x8], desc[UR16][R78.64], !P0 ;  /* 0x000080004e157fae */ /* 0x0009e6000c121850 */
[----:B------:R-:W-:Y:S01]  /*25f0*/  VIADD R12, R8, 0xffffffe2 ;  /* 0xffffffe2080c7836 */ /* 0x000fe20000000000 */
[----:B------:R4:W-:Y:S01]  /*2600*/  LDGSTS.E [R21+0x4008], desc[UR16][R88.64], !P0 ;  /* 0x0400800058157fae */ /* 0x0009e2000c121850 */
[----:B------:R-:W-:-:S03]  /*2610*/  IMAD.WIDE R98, R240, 0x4, R174 ;  /* 0x00000004f0627825 */ /* 0x000fc600078e02ae */
[----:B------:R-:W-:Y:S01]  /*2620*/  ISETP.GE.U32.AND P0, PT, R12, 0x7fffffc3, PT ;  /* 0x7fffffc30c00780c */ /* 0x000fe20003f06070 */
[----:B------:R-:W-:Y:S01]  /*2630*/  IMAD.WIDE R104, R240, 0x4, R198 ;  /* 0x00000004f0687825 */ /* 0x000fe200078e02c6 */
[----:B------:R4:W-:Y:S03]  /*2640*/  LDGSTS.E [R21+0xc], desc[UR16][R98.64], !P6 ;  /* 0x0000c00062157fae */ /* 0x0009e6000f121850 */
[----:B------:R-:W-:Y:S01]  /*2650*/  IMAD.WIDE R94, R244, 0x4, R174 ;  /* 0x00000004f45e7825 */ /* 0x000fe200078e02ae */
[----:B------:R4:W-:Y:S03]  /*2660*/  LDGSTS.E [R21+0x400c], desc[UR16][R104.64], !P6 ;  /* 0x0400c00068157fae */ /* 0x0009e6000f121850 */
[----:B------:R-:W-:Y:S01]  /*2670*/  VIADD R13, R8, 0xffffffe0 ;  /* 0xffffffe0080d7836 */ /* 0x000fe20000000000 */
[----:B------:R4:W-:Y:S01]  /*2680*/  LDGSTS.E [R20], desc[UR16][R94.64], !P4 ;  /* 0x000000005e147fae */ /* 0x0009e2000e121850 */
[----:B------:R-:W-:-:S03]  /*2690*/  IMAD.WIDE R80, R244, 0x4, R198 ;  /* 0x00000004f4507825 */ /* 0x000fc600078e02c6 */
[----:B------:R-:W-:Y:S01]  /*26a0*/  ISETP.GE.AND P6, PT, R201, R13, PT ;  /* 0x0000000dc900720c */ /* 0x000fe20003fc6270 */
[----:B------:R-:W-:Y:S01]  /*26b0*/  IMAD.WIDE R50, R248, 0x4, R174 ;  /* 0x00000004f8327825 */ /* 0x000fe200078e02ae */
[----:B------:R4:W-:Y:S03]  /*26c0*/  LDGSTS.E [R20+0x4000], desc[UR16][R80.64], !P4 ;  /* 0x0400000050147fae */ /* 0x0009e6000e121850 */
[----:B------:R-:W-:Y:S01]  /*26d0*/  VIADD R12, R8, 0x1f ;  /* 0x0000001f080c7836 */ /* 0x000fe20000000000 */
[----:B------:R4:W-:Y:S01]  /*26e0*/  LDGSTS.E [R20+0x4], desc[UR16][R50.64], !P2 ;  /* 0x0000400032147fae */ /* 0x0009e2000d121850 */
[----:B------:R-:W-:-:S03]  /*26f0*/  IMAD.WIDE R76, R248, 0x4, R198 ;  /* 0x00000004f84c7825 */ /* 0x000fc600078e02c6 */
[----:B------:R-:W-:Y:S01]  /*2700*/  ISETP.GT.AND P4, PT, R12, 0x1f, PT ;  /* 0x0000001f0c00780c */ /* 0x000fe20003f84270 */
[----:B------:R-:W-:Y:S01]  /*2710*/  VIADD R9, R8, 0xffffffe1 ;  /* 0xffffffe108097836 */ /* 0x000fe20000000000 */
[----:B------:R4:W-:Y:S01]  /*2720*/  LDGSTS.E [R20+0x4004], desc[UR16][R76.64], !P2 ;  /* 0x040040004c147fae */ /* 0x0009e2000d121850 */
[----:B------:R-:W-:-:S03]  /*2730*/  IMAD.WIDE R90, R252, 0x4, R174 ;  /* 0x00000004fc5a7825 */ /* 0x000fc600078e02ae */
[----:B------:R-:W-:Y:S01]  /*2740*/  ISETP.GE.U32.AND P2, PT, R9, 0x7fffffc2, PT ;  /* 0x7fffffc20900780c */ /* 0x000fe20003f46070 */
[----:B------:R-:W-:Y:S01]  /*2750*/  IMAD.WIDE R70, R252, 0x4, R198 ;  /* 0x00000004fc467825 */ /* 0x000fe200078e02c6 */
[----:B------:R-:W-:Y:S01]  /*2760*/  SEL R9, RZ, 0x4, P6 ;  /* 0x00000004ff097807 */ /* 0x000fe20003000000 */
[----:B------:R4:W-:Y:S01]  /*2770*/  LDGSTS.E [R20+0x8], desc[UR16][R90.64], !P1 ;  /* 0x000080005a147fae */ /* 0x0009e2000c921850 */
[----:B------:R-:W-:Y:S01]  /*2780*/  ISETP.GE.AND P6, PT, R201, R8, PT ;  /* 0x00000008c900720c */ /* 0x000fe20003fc6270 */
[----:B------:R-:W-:Y:S01]  /*2790*/  IMAD.WIDE R110, R165, 0x4, R174 ;  /* 0x00000004a56e7825 */ /* 0x000fe200078e02ae */
[----:B------:R-:W-:Y:S01]  /*27a0*/  SEL R8, RZ, 0x4, !P4 ;  /* 0x00000004ff087807 */ /* 0x000fe20006000000 */
[----:B------:R4:W-:Y:S01]  /*27b0*/  LDGSTS.E [R20+0x4008], desc[UR16][R70.64], !P1 ;  /* 0x0400800046147fae */ /* 0x0009e2000c921850 */
[----:B------:R-:W-:Y:S01]  /*27c0*/  ISETP.GE.U32.AND P4, PT, R13, 0x7fffffc1, PT ;  /* 0x7fffffc10d00780c */ /* 0x000fe20003f86070 */
[----:B------:R-:W-:Y:S01]  /*27d0*/  IMAD.WIDE R34, R165, 0x4, R198 ;  /* 0x00000004a5227825 */ /* 0x000fe200078e02c6 */
[----:B------:R-:W5:Y:S01]  /*27e0*/  LDC R13, c[0x0][0x230] ;  /* 0x00008c00ff0d7b82 */ /* 0x000f620000000800 */
[----:B------:R-:W-:Y:S01]  /*27f0*/  SEL R8, R8, RZ, !P6 ;  /* 0x000000ff08087207 */ /* 0x000fe20007000000 */
[----:B------:R4:W-:Y:S01]  /*2800*/  LDGSTS.E [R20+0xc], desc[UR16][R110.64], !P3 ;  /* 0x0000c0006e147fae */ /* 0x0009e2000d921850 */
[----:B------:R-:W-:Y:S01]  /*2810*/  ISETP.GT.AND P6, PT, R12, 0x3f, PT ;  /* 0x0000003f0c00780c */ /* 0x000fe20003fc4270 */
[----:B------:R-:W-:-:S02]  /*2820*/  VIADD R19, R19, UR8 ;  /* 0x0000000813137c36 */ /* 0x000fc40008000000 */
[----:B------:R4:W-:Y:S01]  /*2830*/  LDGSTS.E [R20+0x400c], desc[UR16][R34.64], !P3 ;  /* 0x0400c00022147fae */ /* 0x0009e2000d921850 */
[----:B------:R-:W-:Y:S01]  /*2840*/  SEL R9, R9, RZ, P6 ;  /* 0x000000ff09097207 */ /* 0x000fe20003000000 */
[----:B------:R-:W-:Y:S01]  /*2850*/  IMAD.WIDE R66, R161, 0x4, R174 ;  /* 0x00000004a1427825 */ /* 0x000fe200078e02ae */
[----:B------:R-:W-:Y:S02]  /*2860*/  ISETP.NE.U32.AND P6, PT, R8, RZ, PT ;  /* 0x000000ff0800720c */ /* 0x000fe40003fc5070 */
[----:B------:R-:W-:Y:S01]  /*2870*/  ISETP.NE.U32.AND P1, PT, R9, RZ, PT ;  /* 0x000000ff0900720c */ /* 0x000fe20003f25070 */
[----:B---3--:R-:W-:Y:S01]  /*2880*/  VIADD R8, R15, 0xffffffdf ;  /* 0xffffffdf0f087836 */ /* 0x008fe20000000000 */
[----:B------:R-:W3:Y:S01]  /*2890*/  LDC R9, c[0x0][0x230] ;  /* 0x00008c00ff097b82 */ /* 0x000ee20000000800 */
[----:B------:R-:W-:Y:S01]  /*28a0*/  IMAD.WIDE R82, R161, 0x4, R198 ;  /* 0x00000004a1527825 */ /* 0x000fe200078e02c6 */
[----:B------:R4:W-:Y:S02]  /*28b0*/  LDGSTS.E [R19], desc[UR16][R66.64], !P5 ;  /* 0x0000000042137fae */ /* 0x0009e4000e921850 */
[----:B------:R-:W-:Y:S01]  /*28c0*/  ISETP.GE.U32.AND P3, PT, R8, 0x7fffffc0, PT ;  /* 0x7fffffc00800780c */ /* 0x000fe20003f66070 */
[C---:B------:R-:W-:Y:S01]  /*28d0*/  IMAD R153, R16.reuse, 0x1e, RZ ;  /* 0x0000001e10997824 */ /* 0x040fe200078e02ff */
[----:B------:R4:W-:Y:S01]  /*28e0*/  LDGSTS.E [R19+0x4000], desc[UR16][R82.64], !P5 ;  /* 0x0400000052137fae */ /* 0x0009e2000e921850 */
[----:B------:R-:W-:Y:S01]  /*28f0*/  IMAD.WIDE R30, R157, 0x4, R174 ;  /* 0x000000049d1e7825 */ /* 0x000fe200078e02ae */
[----:B------:R-:W1:Y:S03]  /*2900*/  LDC R15, c[0x0][0x230] ;  /* 0x00008c00ff0f7b82 */ /* 0x000e660000000800 */
[----:B-----5:R-:W-:Y:S01]  /*2910*/  VIADD R8, R13, 0xffffffde ;  /* 0xffffffde0d087836 */ /* 0x020fe20000000000 */
[----:B------:R5:W-:Y:S01]  /*2920*/  LDGSTS.E [R19+0x4], desc[UR16][R30.64], !P0 ;  /* 0x000040001e137fae */ /* 0x000be2000c121850 */
[----:B------:R-:W-:-:S02]  /*2930*/  IMAD R13, R16, 0x1f, RZ ;  /* 0x0000001f100d7824 */ /* 0x000fc400078e02ff */
[----:B------:R-:W-:Y:S01]  /*2940*/  IMAD.WIDE R62, R157, 0x4, R198 ;  /* 0x000000049d3e7825 */ /* 0x000fe200078e02c6 */
[----:B------:R-:W-:-:S03]  /*2950*/  ISETP.GE.U32.AND P5, PT, R8, 0x7fffffbf, PT ;  /* 0x7fffffbf0800780c */ /* 0x000fc60003fa6070 */
[C---:B------:R-:W-:Y:S01]  /*2960*/  IMAD.WIDE R74, R153.reuse, 0x4, R174 ;  /* 0x00000004994a7825 */ /* 0x040fe200078e02ae */
[----:B------:R5:W-:Y:S03]  /*2970*/  LDGSTS.E [R19+0x4004], desc[UR16][R62.64], !P0 ;  /* 0x040040003e137fae */ /* 0x000be6000c121850 */
[----:B--2---:R-:W-:Y:S01]  /*2980*/  VIADD R8, R18, 0xffffffdd ;  /* 0xffffffdd12087836 */ /* 0x004fe20000000000 */
[----:B------:R2:W-:Y:S01]  /*2990*/  LDGSTS.E [R19+0x8], desc[UR16][R74.64], !P2 ;  /* 0x000080004a137fae */ /* 0x0005e2000d121850 */
[----:B------:R-:W-:-:S03]  /*29a0*/  IMAD.WIDE R72, R153, 0x4, R198 ;  /* 0x0000000499487825 */ /* 0x000fc600078e02c6 */
[----:B------:R-:W-:Y:S01]  /*29b0*/  ISETP.GE.U32.AND P0, PT, R8, 0x7fffffbe, PT ;  /* 0x7fffffbe0800780c */ /* 0x000fe20003f06070 */
[----:B------:R-:W-:Y:S01]  /*29c0*/  IMAD.WIDE R28, R13, 0x4, R174 ;  /* 0x000000040d1c7825 */ /* 0x000fe200078e02ae */
[----:B------:R2:W-:Y:S01]  /*29d0*/  LDGSTS.E [R19+0x4008], desc[UR16][R72.64], !P2 ;  /* 0x0400800048137fae */ /* 0x0005e2000d121850 */
[----:B---3--:R-:W-:Y:S02]  /*29e0*/  IADD3 R8, R9, -0x24, RZ ;  /* 0xffffffdc09087810 */ /* 0x008fe40007ffe0ff */
[----:B------:R-:W-:Y:S01]  /*29f0*/  IMAD.WIDE R68, R13, 0x4, R198 ;  /* 0x000000040d447825 */ /* 0x000fe200078e02c6 */
[----:B------:R3:W-:Y:S01]  /*2a00*/  LDGSTS.E [R19+0xc], desc[UR16][R28.64], !P4 ;  /* 0x0000c0001c137fae */ /* 0x0007e2000e121850 */
[----:B------:R-:W-:Y:S01]  /*2a10*/  ISETP.GE.U32.AND P2, PT, R8, 0x7fffffbd, PT ;  /* 0x7fffffbd0800780c */ /* 0x000fe20003f46070 */
[----:B------:R-:W4:Y:S01]  /*2a20*/  LDC R9, c[0x0][0x230] ;  /* 0x00008c00ff097b82 */ /* 0x000f220000000800 */
[----:B------:R-:W-:Y:S01]  /*2a30*/  VIADD R18, R2, UR8 ;  /* 0x0000000802127c36 */ /* 0x000fe20008000000 */
[----:B------:R3:W-:Y:S01]  /*2a40*/  LDGSTS.E [R19+0x400c], desc[UR16][R68.64], !P4 ;  /* 0x0400c00044137fae */ /* 0x0007e2000e121850 */
[----:B-1----:R-:W-:-:S02]  /*2a50*/  VIADD R8, R15, 0xffffffdb ;  /* 0xffffffdb0f087836 */ /* 0x002fc40000000000 */
[----:B------:R-:W-:Y:S01]  /*2a60*/  VIADD R15, R185, UR8 ;  /* 0x00000008b90f7c36 */ /* 0x000fe20008000000 */
[----:B------:R-:W0:Y:S02]  /*2a70*/  LDGDEPBAR ;  /* 0x00000000000079af */ /* 0x000e240000000000 */
[----:B------:R-:W-:Y:S01]  /*2a80*/  ISETP.GE.U32.AND P4, PT, R8, 0x7fffffbc, PT ;  /* 0x7fffffbc0800780c */ /* 0x000fe20003f86070 */
[----:B------:R-:W-:Y:S01]  /*2a90*/  VIADD R8, R27, 0xffffffda ;  /* 0xffffffda1b087836 */ /* 0x000fe20000000000 */
[----:B------:R-:W-:Y:S01]  /*2aa0*/  LDGSTS.E [R18+0x40000], desc[UR16][R214.64], P6 ;  /* 0x40000000d6127fae */ /* 0x000fe2000b121850 */
[----:B------:R-:W1:Y:S03]  /*2ab0*/  LDC R27, c[0x0][0x230] ;  /* 0x00008c00ff1b7b82 */ /* 0x000e660000000800 */
[----:B------:R-:W-:Y:S04]  /*2ac0*/  LDGSTS.E [R18+0x40400], desc[UR16][R60.64], P6 ;  /* 0x404000003c127fae */ /* 0x000fe8000b121850 */
[----:B------:R-:W-:Y:S01]  /*2ad0*/  LDGSTS.E [R18+0x40800], desc[UR16][R58.64], P6 ;  /* 0x408000003a127fae */ /* 0x000fe2000b121850 */
[----:B------:R-:W5:Y:S03]  /*2ae0*/  LDC R185, c[0x0][0x230] ;  /* 0x00008c00ffb97b82 */ /* 0x000f660000000800 */
[----:B------:R-:W-:Y:S01]  /*2af0*/  LDGSTS.E [R18+0x40c00], desc[UR16][R32.64], P6 ;  /* 0x40c0000020127fae */ /* 0x000fe2000b121850 */
[----:B----4-:R-:W-:-:S03]  /*2b00*/  VIADD R9, R9, 0xffffffd7 ;  /* 0xffffffd709097836 */ /* 0x010fc60000000000 */
[----:B------:R-:W-:Y:S04]  /*2b10*/  LDGSTS.E [R18+0x41000], desc[UR16][R220.64], P6 ;  /* 0x41000000dc127fae */ /* 0x000fe8000b121850 */
[----:B------:R-:W-:Y:S04]  /*2b20*/  LDGSTS.E [R18+0x41400], desc[UR16][R42.64], P6 ;  /* 0x414000002a127fae */ /* 0x000fe8000b121850 */
[----:B------:R-:W-:Y:S01]  /*2b30*/  LDGSTS.E [R18+0x41800], desc[UR16][R40.64], P6 ;  /* 0x4180000028127fae */ /* 0x000fe2000b121850 */
[----:B-1----:R-:W-:-:S03]  /*2b40*/  VIADD R27, R27, 0xffffffd9 ;  /* 0xffffffd91b1b7836 */ /* 0x002fc60000000000 */
[----:B------:R-:W-:Y:S04]  /*2b50*/  LDGSTS.E [R18+0x41c00], desc[UR16][R38.64], P6 ;  /* 0x41c0000026127fae */ /* 0x000fe8000b121850 */
[----:B------:R-:W-:Y:S01]  /*2b60*/  LDGSTS.E [R15+0x40200], desc[UR16][R206.64], P6 ;  /* 0x40200000ce0f7fae */ /* 0x000fe2000b121850 */
[----:B-----5:R-:W-:-:S03]  /*2b70*/  VIADD R185, R185, 0xffffffd8 ;  /* 0xffffffd8b9b97836 */ /* 0x020fc60000000000 */
[----:B------:R-:W-:Y:S04]  /*2b80*/  LDGSTS.E [R15+0x40600], desc[UR16][R48.64], P6 ;  /* 0x40600000300f7fae */ /* 0x000fe8000b121850 */
[----:B------:R-:W-:Y:S04]  /*2b90*/  LDGSTS.E [R15+0x40a00], desc[UR16][R46.64], P6 ;  /* 0x40a000002e0f7fae */ /* 0x000fe8000b121850 */
[----:B------:R-:W-:Y:S04]  /*2ba0*/  LDGSTS.E [R15+0x40e00], desc[UR16][R44.64], P6 ;  /* 0x40e000002c0f7fae */ /* 0x000fe8000b121850 */
[----:B------:R-:W-:Y:S04]  /*2bb0*/  LDGSTS.E [R15+0x41200], desc[UR16][R218.64], P6 ;  /* 0x41200000da0f7fae */ /* 0x000fe8000b121850 */
[----:B------:R-:W-:Y:S04]  /*2bc0*/  LDGSTS.E [R15+0x41600], desc[UR16][R56.64], P6 ;  /* 0x41600000380f7fae */ /* 0x000fe8000b121850 */
[----:B------:R-:W-:Y:S04]  /*2bd0*/  LDGSTS.E [R15+0x41a00], desc[UR16][R54.64], P6 ;  /* 0x41a00000360f7fae */ /* 0x000fe8000b121850 */
[----:B------:R-:W-:Y:S01]  /*2be0*/  LDGSTS.E [R15+0x41e00], desc[UR16][R52.64], P6 ;  /* 0x41e00000340f7fae */ /* 0x000fe2000b121850 */
[----:B------:R-:W-:-:S02]  /*2bf0*/  ISETP.GE.U32.AND P6, PT, R8, 0x7fffffbb, PT ;  /* 0x7fffffbb0800780c */ /* 0x000fc40003fc6070 */
[----:B------:R-:W-:Y:S01]  /*2c00*/  SHF.L.U32 R8, R16, 0x5, RZ ;  /* 0x0000000510087819 */ /* 0x000fe200000006ff */
[----:B------:R-:W0:Y:S04]  /*2c10*/  LDGDEPBAR ;  /* 0x00000000000079af */ /* 0x000e280000000000 */
[C---:B------:R-:W-:Y:S01]  /*2c20*/  IMAD.WIDE R174, R8.reuse, 0x4, R174 ;  /* 0x0000000408ae7825 */ /* 0x040fe200078e02ae */
[----:B------:R-:W-:Y:S03]  /*2c30*/  BAR.SYNC.DEFER_BLOCKING 0x0 ;  /* 0x0000000000007b1d */ /* 0x000fe60000010000 */
[----:B------:R-:W-:-:S04]  /*2c40*/  IMAD.WIDE R198, R8, 0x4, R198 ;  /* 0x0000000408c67825 */ /* 0x000fc800078e02c6 */
[----:B------:R-:W-:-:S04]  /*2c50*/  IMAD.WIDE R210, R8, 0x4, R210 ;  /* 0x0000000408d27825 */ /* 0x000fc800078e02d2 */
[----:B------:R-:W-:-:S04]  /*2c60*/  IMAD.WIDE R194, R8, 0x4, R194 ;  /* 0x0000000408c27825 */ /* 0x000fc800078e02c2 */
[----:B------:R-:W-:-:S04]  /*2c70*/  IMAD.WIDE R64, R8, 0x4, R64 ;  /* 0x0000000408407825 */ /* 0x000fc800078e0240 */
[----:B------:R-:W-:-:S04]  /*2c80*/  IMAD.WIDE R178, R8, 0x4, R178 ;  /* 0x0000000408b27825 */ /* 0x000fc800078e02b2 */
[C---:B------:R-:W-:Y:S01]  /*2c90*/  IMAD.WIDE R216, R8.reuse, 0x4, R216 ;  /* 0x0000000408d87825 */ /* 0x040fe200078e02d8 */
[----:B------:R-:W-:Y:S01]  /*2ca0*/  @!PT LDS RZ, [RZ] ;  /* 0x00000000fffff984 */ /* 0x000fe20000000800 */
[----:B------:R-:W-:Y:S01]  /*2cb0*/  @!PT LDS RZ, [RZ] ;  /* 0x00000000fffff984 */ /* 0x000fe20000000800 */
[----:B------:R-:W-:Y:S01]  /*2cc0*/  @!PT LDS RZ, [RZ] ;  /* 0x00000000fffff984 */ /* 0x000fe20000000800 */
[----:B------:R1:W-:Y:S03]  /*2cd0*/  LDGSTS.E [R25+0x8000], desc[UR16][R174.64], !P3 ;  /* 0x08000000ae197fae */ /* 0x0003e6000d921850 */
[C---:B------:R-:W-:Y:S01]  /*2ce0*/  IMAD.WIDE R166, R8.reuse, 0x4, R166 ;  /* 0x0000000408a67825 */ /* 0x040fe200078e02a6 */
[----:B------:R4:W-:Y:S01]  /*2cf0*/  LDGSTS.E [R25+0xc000], desc[UR16][R198.64], !P3 ;  /* 0x0c000000c6197fae */ /* 0x0009e2000d921850 */
[----:B------:R-:W-:Y:S02]  /*2d00*/  ISETP.GE.U32.AND P3, PT, R27, 0x7fffffba, PT ;  /* 0x7fffffba1b00780c */ /* 0x000fe40003f66070 */
[----:B------:R-:W5:Y:S01]  /*2d10*/  LDC R27, c[0x0][0x230] ;  /* 0x00008c00ff1b7b82 */ /* 0x000f620000000800 */
[----:B------:R4:W-:Y:S01]  /*2d20*/  LDGSTS.E [R25+0x8004], desc[UR16][R210.64], !P5 ;  /* 0x08004000d2197fae */ /* 0x0009e2000e921850 */
[----:B------:R-:W-:-:S03]  /*2d30*/  IMAD.WIDE R170, R8, 0x4, R170 ;  /* 0x0000000408aa7825 */ /* 0x000fc600078e02aa */
[----:B------:R4:W-:Y:S01]  /*2d40*/  LDGSTS.E [R25+0xc004], desc[UR16][R194.64], !P5 ;  /* 0x0c004000c2197fae */ /* 0x0009e2000e921850 */
[C---:B------:R-:W-:Y:S01]  /*2d50*/  IMAD.WIDE R138, R8.reuse, 0x4, R138 ;  /* 0x00000004088a7825 */ /* 0x040fe200078e028a */
[----:B------:R-:W-:Y:S02]  /*2d60*/  ISETP.GE.U32.AND P5, PT, R185, 0x7fffffb9, PT ;  /* 0x7fffffb9b900780c */ /* 0x000fe40003fa6070 */
[----:B------:R4:W-:Y:S01]  /*2d70*/  LDGSTS.E [R25+0x8008], desc[UR16][R64.64], !P0 ;  /* 0x0800800040197fae */ /* 0x0009e2000c121850 */
[C---:B------:R-:W-:Y:S01]  /*2d80*/  IMAD.WIDE R182, R8.reuse, 0x4, R182 ;  /* 0x0000000408b67825 */ /* 0x040fe200078e02b6 */
[----:B------:R-:W2:Y:S02]  /*2d90*/  LDC R185, c[0x0][0x230] ;  /* 0x00008c00ffb97b82 */ /* 0x000ea40000000800 */
[----:B------:R4:W-:Y:S01]  /*2da0*/  LDGSTS.E [R25+0xc008], desc[UR16][R178.64], !P0 ;  /* 0x0c008000b2197fae */ /* 0x0009e2000c121850 */
[----:B------:R-:W-:Y:S01]  /*2db0*/  ISETP.GE.U32.AND P0, PT, R9, 0x7fffffb8, PT ;  /* 0x7fffffb80900780c */ /* 0x000fe20003f06070 */
[----:B------:R-:W-:-:S02]  /*2dc0*/  IMAD.WIDE R154, R8, 0x4, R154 ;  /* 0x00000004089a7825 */ /* 0x000fc400078e029a */
[----:B------:R4:W-:Y:S02]  /*2dd0*/  LDGSTS.E [R25+0x800c], desc[UR16][R216.64], !P2 ;  /* 0x0800c000d8197fae */ /* 0x0009e4000d121850 */
[----:B------:R-:W3:Y:S01]  /*2de0*/  LDC R9, c[0x0][0x230] ;  /* 0x00008c00ff097b82 */ /* 0x000ee20000000800 */
[C---:B------:R-:W-:Y:S01]  /*2df0*/  IMAD.WIDE R202, R8.reuse, 0x4, R202 ;  /* 0x0000000408ca7825 */ /* 0x040fe200078e02ca */
[----:B------:R4:W-:Y:S03]  /*2e00*/  LDGSTS.E [R25+0xc00c], desc[UR16][R166.64], !P2 ;  /* 0x0c00c000a6197fae */ /* 0x0009e6000d121850 */
[----:B-----5:R-:W-:Y:S01]  /*2e10*/  VIADD R27, R27, 0xffffffd6 ;  /* 0xffffffd61b1b7836 */ /* 0x020fe20000000000 */
[----:B------:R5:W-:Y:S01]  /*2e20*/  LDGSTS.E [R26+0x8000], desc[UR16][R170.64], !P4 ;  /* 0x08000000aa1a7fae */ /* 0x000be2000e121850 */
[----:B------:R-:W-:-:S03]  /*2e30*/  IMAD.WIDE R136, R8, 0x4, R136 ;  /* 0x0000000408887825 */ /* 0x000fc600078e0288 */
[----:B------:R5:W-:Y:S01]  /*2e40*/  LDGSTS.E [R26+0xc000], desc[UR16][R138.64], !P4 ;  /* 0x0c0000008a1a7fae */ /* 0x000be2000e121850 */
[----:B------:R-:W-:Y:S01]  /*2e50*/  ISETP.GE.U32.AND P2, PT, R27, 0x7fffffb7, PT ;  /* 0x7fffffb71b00780c */ /* 0x000fe20003f46070 */
[C---:B------:R-:W-:Y:S01]  /*2e60*/  IMAD.WIDE R162, R8.reuse, 0x4, R162 ;  /* 0x0000000408a27825 */ /* 0x040fe200078e02a2 */
[----:B------:R-:W1:Y:S01]  /*2e70*/  LDC R27, c[0x0][0x230] ;  /* 0x00008c00ff1b7b82 */ /* 0x000e620000000800 */
[----:B------:R5:W-:Y:S02]  /*2e80*/  LDGSTS.E [R26+0x8004], desc[UR16][R182.64], !P6 ;  /* 0x08004000b61a7fae */ /* 0x000be4000f121850 */
[C---:B------:R-:W-:Y:S01]  /*2e90*/  IMAD.WIDE R146, R8.reuse, 0x4, R146 ;  /* 0x0000000408927825 */ /* 0x040fe200078e0292 */
[----:B--2---:R-:W-:Y:S01]  /*2ea0*/  IADD3 R185, R185, -0x2b, RZ ;  /* 0xffffffd5b9b97810 */ /* 0x004fe20007ffe0ff */
[----:B------:R2:W-:Y:S02]  /*2eb0*/  LDGSTS.E [R26+0xc004], desc[UR16][R154.64], !P6 ;  /* 0x0c0040009a1a7fae */ /* 0x0005e4000f121850 */
[----:B------:R-:W-:Y:S01]  /*2ec0*/  IMAD.WIDE R186, R8, 0x4, R186 ;  /* 0x0000000408ba7825 */ /* 0x000fe200078e02ba */
[----:B------:R-:W-:Y:S01]  /*2ed0*/  ISETP.GE.U32.AND P4, PT, R185, 0x7fffffb6, PT ;  /* 0x7fffffb6b900780c */ /* 0x000fe20003f86070 */
[----:B------:R2:W-:Y:S01]  /*2ee0*/  LDGSTS.E [R26+0x8008], desc[UR16][R202.64], !P3 ;  /* 0x08008000ca1a7fae */ /* 0x0005e2000d921850 */
[----:B------:R-:W4:Y:S01]  /*2ef0*/  LDC R185, c[0x0][0x230] ;  /* 0x00008c00ffb97b82 */ /* 0x000f220000000800 */
[----:B---3--:R-:W-:-:S02]  /*2f00*/  VIADD R9, R9, 0xffffffd4 ;  /* 0xffffffd409097836 */ /* 0x008fc40000000000 */
[C---:B------:R-:W-:Y:S01]  /*2f10*/  IMAD.WIDE R116, R8.reuse, 0x4, R116 ;  /* 0x0000000408747825 */ /* 0x040fe200078e0274 */
[----:B------:R3:W-:Y:S02]  /*2f20*/  LDGSTS.E [R26+0xc008], desc[UR16][R136.64], !P3 ;  /* 0x0c008000881a7fae */ /* 0x0007e4000d921850 */
[----:B------:R-:W-:Y:S01]  /*2f30*/  ISETP.GE.U32.AND P6, PT, R9, 0x7fffffb5, PT ;  /* 0x7fffffb50900780c */ /* 0x000fe20003fc6070 */
[C---:B------:R-:W-:Y:S01]  /*2f40*/  IMAD.WIDE R148, R8.reuse, 0x4, R148 ;  /* 0x0000000408947825 */ /* 0x040fe200078e0294 */
[----:B------:R-:W5:Y:S01]  /*2f50*/  LDC R9, c[0x0][0x230] ;  /* 0x00008c00ff097b82 */ /* 0x000f620000000800 */
[----:B------:R3:W-:Y:S02]  /*2f60*/  LDGSTS.E [R26+0x800c], desc[UR16][R162.64], !P5 ;  /* 0x0800c000a21a7fae */ /* 0x0007e4000e921850 */
[----:B------:R-:W-:Y:S02]  /*2f70*/  IMAD.WIDE R140, R8, 0x4, R140 ;  /* 0x00000004088c7825 */ /* 0x000fe400078e028c */
[----:B------:R3:W-:Y:S02]  /*2f80*/  LDGSTS.E [R26+0xc00c], desc[UR16][R146.64], !P5 ;  /* 0x0c00c000921a7fae */ /* 0x0007e4000e921850 */
[----:B-1----:R-:W-:-:S02]  /*2f90*/  VIADD R27, R27, 0xffffffd3 ;  /* 0xffffffd31b1b7836 */ /* 0x002fc40000000000 */
[----:B------:R1:W-:Y:S01]  /*2fa0*/  LDGSTS.E [R24+0x8000], desc[UR16][R186.64], !P0 ;  /* 0x08000000ba187fae */ /* 0x0003e2000c121850 */
[C---:B------:R-:W-:Y:S02]  /*2fb0*/  IMAD.WIDE R150, R8.reuse, 0x4, R150 ;  /* 0x0000000408967825 */ /* 0x040fe400078e0296 */
[----:B------:R-:W-:Y:S01]  /*2fc0*/  ISETP.GE.U32.AND P3, PT, R27, 0x7fffffb4, PT ;  /* 0x7fffffb41b00780c */ /* 0x000fe20003f66070 */
[----:B------:R1:W-:Y:S01]  /*2fd0*/  LDGSTS.E [R24+0xc000], desc[UR16][R116.64], !P0 ;  /* 0x0c00000074187fae */ /* 0x0003e2000c121850 */
[----:B------:R-:W2:Y:S01]  /*2fe0*/  LDC R27, c[0x0][0x230] ;  /* 0x00008c00ff1b7b82 */ /* 0x000ea20000000800 */
[C---:B------:R-:W-:Y:S02]  /*2ff0*/  IMAD.WIDE R132, R8.reuse, 0x4, R132 ;  /* 0x0000000408847825 */ /* 0x040fe400078e0284 */
[----:B------:R1:W-:Y:S02]  /*3000*/  LDGSTS.E [R24+0x8004], desc[UR16][R148.64], !P2 ;  /* 0x0800400094187fae */ /* 0x0003e4000d121850 */
[----:B------:R-:W-:-:S02]  /*3010*/  IMAD.WIDE R118, R8, 0x4, R118 ;  /* 0x0000000408767825 */ /* 0x000fc400078e0276 */
[----:B------:R1:W-:Y:S02]  /*3020*/  LDGSTS.E [R24+0xc004], desc[UR16][R140.64], !P2 ;  /* 0x0c0040008c187fae */ /* 0x0003e4000d121850 */
[C---:B------:R-:W-:Y:S02]  /*3030*/  IMAD.WIDE R122, R8.reuse, 0x4, R122 ;  /* 0x00000004087a7825 */ /* 0x040fe400078e027a */
[----:B------:R1:W-:Y:S02]  /*3040*/  LDGSTS.E [R24+0x8008], desc[UR16][R150.64], !P4 ;  /* 0x0800800096187fae */ /* 0x0003e4000e121850 */
[----:B-----5:R-:W-:Y:S02]  /*3050*/  VIADD R9, R9, 0xffffffd1 ;  /* 0xffffffd109097836 */ /* 0x020fe40000000000 */
[----:B------:R5:W-:Y:S01]  /*3060*/  LDGSTS.E [R24+0xc008], desc[UR16][R132.64], !P4 ;  /* 0x0c00800084187fae */ /* 0x000be2000e121850 */
[----:B----4-:R-:W-:Y:S01]  /*3070*/  VIADD R185, R185, 0xffffffd2 ;  /* 0xffffffd2b9b97836 */ /* 0x010fe20000000000 */
[----:B------:R-:W-:Y:S01]  /*3080*/  ISETP.GE.U32.AND P4, PT, R191, 0x7fffffb0, PT ;  /* 0x7fffffb0bf00780c */ /* 0x000fe20003f86070 */
[C---:B------:R-:W-:Y:S01]  /*3090*/  IMAD.WIDE R158, R8.reuse, 0x4, R158 ;  /* 0x00000004089e7825 */ /* 0x040fe200078e029e */
[----:B------:R-:W-:Y:S01]  /*30a0*/  ISETP.GE.U32.AND P0, PT, R9, 0x7fffffb2, PT ;  /* 0x7fffffb20900780c */ /* 0x000fe20003f06070 */
[----:B------:R4:W-:Y:S01]  /*30b0*/  LDGSTS.E [R24+0x800c], desc[UR16][R118.64], !P6 ;  /* 0x0800c00076187fae */ /* 0x0009e2000f121850 */
[----:B------:R-:W3:Y:S01]  /*30c0*/  LDC R9, c[0x0][0x230] ;  /* 0x00008c00ff097b82 */ /* 0x000ee20000000800 */
[----:B------:R-:W-:Y:S01]  /*30d0*/  ISETP.GE.U32.AND P5, PT, R185, 0x7fffffb3, PT ;  /* 0x7fffffb3b900780c */ /* 0x000fe20003fa6070 */
[----:B------:R-:W-:Y:S01]  /*30e0*/  IMAD.WIDE R106, R8, 0x4, R106 ;  /* 0x00000004086a7825 */ /* 0x000fe200078e026a */
[----:B------:R4:W-:Y:S01]  /*30f0*/  LDGSTS.E [R24+0xc00c], desc[UR16][R122.64], !P6 ;  /* 0x0c00c0007a187fae */ /* 0x0009e2000f121850 */
[----:B--2---:R-:W-:-:S02]  /*3100*/  IADD3 R27, R27, -0x30, RZ ;  /* 0xffffffd01b1b7810 */ /* 0x004fc40007ffe0ff */
[C---:B------:R-:W-:Y:S01]  /*3110*/  IMAD.WIDE R134, R8.reuse, 0x4, R134 ;  /* 0x0000000408867825 */ /* 0x040fe200078e0286 */
[----:B------:R2:W-:Y:S01]  /*3120*/  LDGSTS.E [R23+0x8000], desc[UR16][R158.64], !P3 ;  /* 0x080000009e177fae */ /* 0x0005e2000d921850 */
[----:B------:R-:W-:Y:S01]  /*3130*/  ISETP.GE.U32.AND P2, PT, R27, 0x7fffffb1, PT ;  /* 0x7fffffb11b00780c */ /* 0x000fe20003f46070 */
[----:B------:R-:W1:Y:S01]  /*3140*/  LDC R185, c[0x0][0x230] ;  /* 0x00008c00ffb97b82 */ /* 0x000e620000000800 */
[C---:B------:R-:W-:Y:S01]  /*3150*/  IMAD.WIDE R130, R8.reuse, 0x4, R130 ;  /* 0x0000000408827825 */ /* 0x040fe200078e0282 */
[----:B------:R2:W-:Y:S03]  /*3160*/  LDGSTS.E [R23+0xc000], desc[UR16][R106.64], !P3 ;  /* 0x0c0000006a177fae */ /* 0x0005e6000d921850 */
[C---:B------:R-:W-:Y:S01]  /*3170*/  IMAD.WIDE R144, R8.reuse, 0x4, R144 ;  /* 0x0000000408907825 */ /* 0x040fe200078e0290 */
[----:B------:R2:W-:Y:S02]  /*3180*/  LDGSTS.E [R23+0x8004], desc[UR16][R134.64], !P5 ;  /* 0x0800400086177fae */ /* 0x0005e4000e921850 */
[----:B------:R-:W5:Y:S01]  /*3190*/  LDC R191, c[0x0][0x230] ;  /* 0x00008c00ffbf7b82 */ /* 0x000f620000000800 */
[C---:B------:R-:W-:Y:S01]  /*31a0*/  IMAD.WIDE R114, R8.reuse, 0x4, R114 ;  /* 0x0000000408727825 */ /* 0x040fe200078e0272 */
[----:B------:R2:W-:Y:S03]  /*31b0*/  LDGSTS.E [R23+0xc004], desc[UR16][R130.64], !P5 ;  /* 0x0c00400082177fae */ /* 0x0005e6000e921850 */
[C---:B------:R-:W-:Y:S01]  /*31c0*/  IMAD.WIDE R100, R8.reuse, 0x4, R100 ;  /* 0x0000000408647825 */ /* 0x040fe200078e0264 */
[----:B------:R2:W-:Y:S02]  /*31d0*/  LDGSTS.E [R23+0x8008], desc[UR16][R144.64], !P0 ;  /* 0x0800800090177fae */ /* 0x0005e4000c121850 */
[----:B------:R-:W4:Y:S01]  /*31e0*/  LDC R27, c[0x0][0x230] ;  /* 0x00008c00ff1b7b82 */ /* 0x000f220000000800 */
[----:B---3--:R-:W-:Y:S01]  /*31f0*/  VIADD R9, R9, 0xffffffce ;  /* 0xffffffce09097836 */ /* 0x008fe20000000000 */
[----:B------:R3:W-:Y:S01]  /*3200*/  LDGSTS.E [R23+0xc008], desc[UR16][R114.64], !P0 ;  /* 0x0c00800072177fae */ /* 0x0007e2000c121850 */
[----:B------:R-:W-:-:S03]  /*3210*/  IMAD.WIDE R86, R8, 0x4, R86 ;  /* 0x0000000408567825 */ /* 0x000fc600078e0256 */
[----:B------:R-:W-:Y:S01]  /*3220*/  ISETP.GE.U32.AND P6, PT, R9, 0x7fffffaf, PT ;  /* 0x7fffffaf0900780c */ /* 0x000fe20003fc6070 */
[----:B------:R3:W-:Y:S01]  /*3230*/  LDGSTS.E [R23+0x800c], desc[UR16][R100.64], !P2 ;  /* 0x0800c00064177fae */ /* 0x0007e2000d121850 */
[----:B------:R-:W2:Y:S01]  /*3240*/  LDC R9, c[0x0][0x230] ;  /* 0x00008c00ff097b82 */ /* 0x000ea20000000800 */
[----:B-1----:R-:W-:Y:S02]  /*3250*/  VIADD R185, R185, 0xffffffcd ;  /* 0xffffffcdb9b97836 */ /* 0x002fe40000000000 */
[----:B------:R1:W-:Y:S01]  /*3260*/  LDGSTS.E [R23+0xc00c], desc[UR16][R86.64], !P2 ;  /* 0x0c00c00056177fae */ /* 0x0003e2000d121850 */
[C---:B------:R-:W-:Y:S02]  /*3270*/  IMAD.WIDE R142, R8.reuse, 0x4, R142 ;  /* 0x00000004088e7825 */ /* 0x040fe400078e028e */
[----:B------:R-:W-:Y:S02]  /*3280*/  ISETP.GE.U32.AND P3, PT, R185, 0x7fffffae, PT ;  /* 0x7fffffaeb900780c */ /* 0x000fe40003f66070 */
[C---:B------:R-:W-:Y:S01]  /*3290*/  IMAD.WIDE R120, R8.reuse, 0x4, R120 ;  /* 0x0000000408787825 */ /* 0x040fe200078e0278 */
[----:B------:R1:W-:Y:S01]  /*32a0*/  LDGSTS.E [R22+0x8000], desc[UR16][R142.64], !P4 ;  /* 0x080000008e167fae */ /* 0x0003e2000e121850 */
[----:B------:R-:W3:Y:S02]  /*32b0*/  LDC R185, c[0x0][0x230] ;  /* 0x00008c00ffb97b82 */ /* 0x000ee40000000800 */
[C---:B------:R-:W-:Y:S01]  /*32c0*/  IMAD.WIDE R128, R8.reuse, 0x4, R128 ;  /* 0x0000000408807825 */ /* 0x040fe200078e0280 */
[----:B------:R1:W-:Y:S03]  /*32d0*/  LDGSTS.E [R22+0xc000], desc[UR16][R120.64], !P4 ;  /* 0x0c00000078167fae */ /* 0x0003e6000e121850 */
[----:B------:R-:W-:Y:S01]  /*32e0*/  IMAD.WIDE R102, R8, 0x4, R102 ;  /* 0x0000000408667825 */ /* 0x000fe200078e0266 */
[----:B------:R1:W-:Y:S01]  /*32f0*/  LDGSTS.E [R22+0x8004], desc[UR16][R128.64], !P6 ;  /* 0x0800400080167fae */ /* 0x0003e2000f121850 */
[----:B----4-:R-:W-:-:S02]  /*3300*/  IADD3 R27, R27, -0x35, RZ ;  /* 0xffffffcb1b1b7810 */ /* 0x010fc40007ffe0ff */
[C---:B------:R-:W-:Y:S01]  /*3310*/  IMAD.WIDE R108, R8.reuse, 0x4, R108 ;  /* 0x00000004086c7825 */ /* 0x040fe200078e026c */
[----:B------:R4:W-:Y:S01]  /*3320*/  LDGSTS.E [R22+0xc004], desc[UR16][R102.64], !P6 ;  /* 0x0c00400066167fae */ /* 0x0009e2000f121850 */
[----:B------:R-:W-:Y:S02]  /*3330*/  ISETP.GE.U32.AND P0, PT, R27, 0x7fffffac, PT ;  /* 0x7fffffac1b00780c */ /* 0x000fe40003f06070 */
[----:B--2---:R-:W-:Y:S01]  /*3340*/  VIADD R9, R9, 0xffffffca ;  /* 0xffffffca09097836 */ /* 0x004fe20000000000 */
[----:B------:R2:W-:Y:S01]  /*3350*/  LDGSTS.E [R22+0x8008], desc[UR16][R108.64], !P3 ;  /* 0x080080006c167fae */ /* 0x0005e2000d921850 */
[C---:B------:R-:W-:Y:S01]  /*3360*/  IMAD.WIDE R112, R8.reuse, 0x4, R112 ;  /* 0x0000000408707825 */ /* 0x040fe200078e0270 */
[----:B------:R-:W1:Y:S02]  /*3370*/  LDC R27, c[0x0][0x230] ;  /* 0x00008c00ff1b7b82 */ /* 0x000e640000000800 */
[----:B------:R-:W-:Y:S01]  /*3380*/  ISETP.GE.U32.AND P2, PT, R9, 0x7fffffab, PT ;  /* 0x7fffffab0900780c */ /* 0x000fe20003f46070 */
[----:B-----5:R-:W-:Y:S01]  /*3390*/  VIADD R191, R191, 0xffffffcc ;  /* 0xffffffccbfbf7836 */ /* 0x020fe20000000000 */
[----:B------:R5:W-:Y:S01]  /*33a0*/  LDGSTS.E [R22+0xc008], desc[UR16][R112.64], !P3 ;  /* 0x0c00800070167fae */ /* 0x000be2000d921850 */
[----:B------:R-:W-:-:S03]  /*33b0*/  IMAD.WIDE R96, R8, 0x4, R96 ;  /* 0x0000000408607825 */ /* 0x000fc600078e0260 */
[----:B------:R-:W4:Y:S01]  /*33c0*/  LDC R9, c[0x0][0x230] ;  /* 0x00008c00ff097b82 */ /* 0x000f220000000800 */
[----:B------:R-:W-:Y:S01]  /*33d0*/  ISETP.GE.U32.AND P5, PT, R191, 0x7fffffad, PT ;  /* 0x7fffffadbf00780c */ /* 0x000fe20003fa6070 */
[----:B---3--:R-:W-:Y:S02]  /*33e0*/  VIADD R185, R185, 0xffffffc8 ;  /* 0xffffffc8b9b97836 */ /* 0x008fe40000000000 */
[----:B------:R-:W-:-:S03]  /*33f0*/  IMAD.WIDE R126, R8, 0x4, R126 ;  /* 0x00000004087e7825 */ /* 0x000fc600078e027e */
[----:B------:R-:W-:Y:S01]  /*3400*/  ISETP.GE.U32.AND P6, PT, R185, 0x7fffffa9, PT ;  /* 0x7fffffa9b900780c */ /* 0x000fe20003fc6070 */
[----:B------:R-:W3:Y:S01]  /*3410*/  LDC R191, c[0x0][0x230] ;  /* 0x00008c00ffbf7b82 */ /* 0x000ee20000000800 */
[----:B------:R-:W-:-:S04]  /*3420*/  IMAD.WIDE R124, R8, 0x4, R124 ;  /* 0x00000004087c7825 */ /* 0x000fc800078e027c */
[C---:B------:R-:W-:Y:S01]  /*3430*/  IMAD.WIDE R84, R8.reuse, 0x4, R84 ;  /* 0x0000000408547825 */ /* 0x040fe200078e0254 */
[----:B------:R5:W-:Y:S02]  /*3440*/  LDGSTS.E [R22+0x800c], desc[UR16][R96.64], !P5 ;  /* 0x0800c00060167fae */ /* 0x000be4000e921850 */
[----:B------:R-:W2:Y:S01]  /*3450*/  LDC R185, c[0x0][0x230] ;  /* 0x00008c00ffb97b82 */ /* 0x000ea20000000800 */
[C---:B------:R-:W-:Y:S01]  /*3460*/  IMAD.WIDE R36, R8.reuse, 0x4, R36 ;  /* 0x0000000408247825 */ /* 0x040fe200078e0224 */
[----:B------:R5:W-:Y:S01]  /*3470*/  LDGSTS.E [R22+0xc00c], desc[UR16][R126.64], !P5 ;  /* 0x0c00c0007e167fae */ /* 0x000be2000e921850 */
[----:B-1----:R-:W-:Y:S02]  /*3480*/  IADD3 R27, R27, -0x3a, RZ ;  /* 0xffffffc61b1b7810 */ /* 0x002fe40007ffe0ff */
[----:B------:R-:W-:Y:S01]  /*3490*/  IMAD.WIDE R92, R8, 0x4, R92 ;  /* 0x00000004085c7825 */ /* 0x000fe200078e025c */
[----:B------:R1:W-:Y:S01]  /*34a0*/  LDGSTS.E [R21+0x8000], desc[UR16][R124.64], !P0 ;  /* 0x080000007c157fae */ /* 0x0003e2000c121850 */
[----:B------:R-:W-:-:S02]  /*34b0*/  ISETP.GE.U32.AND P5, PT, R27, 0x7fffffa7, PT ;  /* 0x7fffffa71b00780c */ /* 0x000fc40003fa6070 */
[----:B----4-:R-:W-:Y:S01]  /*34c0*/  VIADD R9, R9, 0xffffffc7 ;  /* 0xffffffc709097836 */ /* 0x010fe20000000000 */
[----:B------:R4:W-:Y:S01]  /*34d0*/  LDGSTS.E [R21+0xc000], desc[UR16][R84.64], !P0 ;  /* 0x0c00000054157fae */ /* 0x0009e2000c121850 */
[C---:B------:R-:W-:Y:S01]  /*34e0*/  IMAD.WIDE R78, R8.reuse, 0x4, R78 ;  /* 0x00000004084e7825 */ /* 0x040fe200078e024e */
[----:B------:R-:W5:Y:S02]  /*34f0*/  LDC R27, c[0x0][0x230] ;  /* 0x00008c00ff1b7b82 */ /* 0x000f640000000800 */
[----:B------:R-:W-:Y:S01]  /*3500*/  ISETP.GE.U32.AND P3, PT, R9, 0x7fffffa8, PT ;  /* 0x7fffffa80900780c */ /* 0x000fe20003f66070 */
[----:B------:R4:W-:Y:S01]  /*3510*/  LDGSTS.E [R21+0x8004], desc[UR16][R36.64], !P2 ;  /* 0x0800400024157fae */ /* 0x0009e2000d121850 */
[----:B---3--:R-:W-:Y:S02]  /*3520*/  VIADD R191, R191, 0xffffffc9 ;  /* 0xffffffc9bfbf7836 */ /* 0x008fe40000000000 */
[C---:B------:R-:W-:Y:S01]  /*3530*/  IMAD.WIDE R88, R8.reuse, 0x4, R88 ;  /* 0x0000000408587825 */ /* 0x040fe200078e0258 */
[----:B------:R3:W-:Y:S01]  /*3540*/  LDGSTS.E [R21+0xc004], desc[UR16][R92.64], !P2 ;  /* 0x0c0040005c157fae */ /* 0x0007e2000d121850 */
[----:B------:R-:W1:Y:S01]  /*3550*/  LDC R9, c[0x0][0x230] ;  /* 0x00008c00ff097b82 */ /* 0x000e620000000800 */
[----:B------:R-:W-:Y:S01]  /*3560*/  ISETP.GE.U32.AND P4, PT, R191, 0x7fffffaa, PT ;  /* 0x7fffffaabf00780c */ /* 0x000fe20003f86070 */
[----:B------:R-:W-:-:S04]  /*3570*/  IMAD.WIDE R98, R8, 0x4, R98 ;  /* 0x0000000408627825 */ /* 0x000fc800078e0262 */
[----:B--2---:R-:W-:Y:S02]  /*3580*/  VIADD R185, R185, 0xffffffc5 ;  /* 0xffffffc5b9b97836 */ /* 0x004fe40000000000 */
[C---:B------:R-:W-:Y:S01]  /*3590*/  IMAD.WIDE R104, R8.reuse, 0x4, R104 ;  /* 0x0000000408687825 */ /* 0x040fe200078e0268 */
[----:B------:R-:W2:Y:S02]  /*35a0*/  LDC R191, c[0x0][0x230] ;  /* 0x00008c00ffbf7b82 */ /* 0x000ea40000000800 */
[----:B------:R-:W-:Y:S01]  /*35b0*/  ISETP.GE.U32.AND P0, PT, R185, 0x7fffffa6, PT ;  /* 0x7fffffa6b900780c */ /* 0x000fe20003f06070 */
[C---:B------:R-:W-:Y:S02]  /*35c0*/  IMAD.WIDE R94, R8.reuse, 0x4, R94 ;  /* 0x00000004085e7825 */ /* 0x040fe400078e025e */
[----:B------:R3:W-:Y:S02]  /*35d0*/  LDGSTS.E [R21+0x8008], desc[UR16][R78.64], !P4 ;  /* 0x080080004e157fae */ /* 0x0007e4000e121850 */
[C---:B------:R-:W-:Y:S01]  /*35e0*/  IMAD.WIDE R80, R8.reuse, 0x4, R80 ;  /* 0x0000000408507825 */ /* 0x040fe200078e0250 */
[----:B------:R-:W4:Y:S01]  /*35f0*/  LDC R185, c[0x0][0x230] ;  /* 0x00008c00ffb97b82 */ /* 0x000f220000000800 */
[----:B------:R3:W-:Y:S01]  /*3600*/  LDGSTS.E [R21+0xc008], desc[UR16][R88.64], !P4 ;  /* 0x0c00800058157fae */ /* 0x0007e2000e121850 */
[----:B-----5:R-:W-:Y:S01]  /*3610*/  IADD3 R27, R27, -0x3f, RZ ;  /* 0xffffffc11b1b7810 */ /* 0x020fe20007ffe0ff */
[----:B------:R-:W-:-:S02]  /*3620*/  IMAD.WIDE R50, R8, 0x4, R50 ;  /* 0x0000000408327825 */ /* 0x000fc400078e0232 */
[----:B------:R5:W-:Y:S02]  /*3630*/  LDGSTS.E [R21+0x800c], desc[UR16][R98.64], !P6 ;  /* 0x0800c00062157fae */ /* 0x000be4000f121850 */
[----:B-1----:R-:W-:Y:S02]  /*3640*/  VIADD R9, R9, 0xffffffc4 ;  /* 0xffffffc409097836 */ /* 0x002fe40000000000 */
[----:B------:R1:W-:Y:S01]  /*3650*/  LDGSTS.E [R21+0xc00c], desc[UR16][R104.64], !P6 ;  /* 0x0c00c00068157fae */ /* 0x0003e2000f121850 */
[C---:B------:R-:W-:Y:S02]  /*3660*/  IMAD.WIDE R76, R8.reuse, 0x4, R76 ;  /* 0x00000004084c7825 */ /* 0x040fe400078e024c */
[----:B------:R-:W-:Y:S01]  /*3670*/  ISETP.GE.U32.AND P2, PT, R9, 0x7fffffa5, PT ;  /* 0x7fffffa50900780c */ /* 0x000fe20003f46070 */
[----:B------:R1:W-:Y:S01]  /*3680*/  LDGSTS.E [R20+0x8000], desc[UR16][R94.64], !P3 ;  /* 0x080000005e147fae */ /* 0x0003e2000d921850 */
[----:B------:R-:W3:Y:S01]  /*3690*/  LDC R9, c[0x0][0x230] ;  /* 0x00008c00ff097b82 */ /* 0x000ee20000000800 */
[----:B------:R-:W-:-:S02]  /*36a0*/  IMAD.WIDE R90, R8, 0x4, R90 ;  /* 0x00000004085a7825 */ /* 0x000fc400078e025a */
[----:B------:R1:W-:Y:S02]  /*36b0*/  LDGSTS.E [R20+0xc000], desc[UR16][R80.64], !P3 ;  /* 0x0c00000050147fae */ /* 0x0003e4000d921850 */
[C---:B------:R-:W-:Y:S02]  /*36c0*/  IMAD.WIDE R70, R8.reuse, 0x4, R70 ;  /* 0x0000000408467825 */ /* 0x040fe400078e0246 */
[----:B------:R1:W-:Y:S02]  /*36d0*/  LDGSTS.E [R20+0x8004], desc[UR16][R50.64], !P5 ;  /* 0x0800400032147fae */ /* 0x0003e4000e921850 */
[----:B--2---:R-:W-:Y:S02]  /*36e0*/  VIADD R191, R191, 0xffffffc3 ;  /* 0xffffffc3bfbf7836 */ /* 0x004fe40000000000 */
[----:B----4-:R-:W-:Y:S01]  /*36f0*/  VIADD R185, R185, 0xffffffc0 ;  /* 0xffffffc0b9b97836 */ /* 0x010fe20000000000 */
[----:B------:R2:W-:Y:S01]  /*3700*/  LDGSTS.E [R20+0xc004], desc[UR16][R76.64], !P5 ;  /* 0x0c0040004c147fae */ /* 0x0005e2000e921850 */
[----:B------:R-:W-:Y:S01]  /*3710*/  ISETP.GE.U32.AND P5, PT, R27, 0x7fffffa2, PT ;  /* 0x7fffffa21b00780c */ /* 0x000fe20003fa6070 */
[C---:B------:R-:W-:Y:S01]  /*3720*/  IMAD.WIDE R110, R8.reuse, 0x4, R110 ;  /* 0x00000004086e7825 */ /* 0x040fe200078e026e */
[----:B------:R-:W4:Y:S01]  /*3730*/  LDC R27, c[0x0][0x230] ;  /* 0x00008c00ff1b7b82 */ /* 0x000f220000000800 */
[----:B------:R2:W-:Y:S01]  /*3740*/  LDGSTS.E [R20+0x8008], desc[UR16][R90.64], !P0 ;  /* 0x080080005a147fae */ /* 0x0005e2000c121850 */
[----:B------:R-:W-:Y:S01]  /*3750*/  ISETP.GE.AND P3, PT, R201, R185, PT ;  /* 0x000000b9c900720c */ /* 0x000fe20003f66270 */
[C---:B------:R-:W-:Y:S01]  /*3760*/  IMAD.WIDE R34, R8.reuse, 0x4, R34 ;  /* 0x0000000408227825 */ /* 0x040fe200078e0222 */
[----:B------:R-:W-:Y:S01]  /*3770*/  ISETP.GE.U32.AND P4, PT, R191, 0x7fffffa4, PT ;  /* 0x7fffffa4bf00780c */ /* 0x000fe20003f86070 */
[----:B------:R2:W-:Y:S01]  /*3780*/  LDGSTS.E [R20+0xc008], desc[UR16][R70.64], !P0 ;  /* 0x0c00800046147fae */ /* 0x0005e2000c121850 */
[----:B------:R-:W-:Y:S01]  /*3790*/  ISETP.GE.U32.AND P0, PT, R185, 0x7fffffa1, PT ;  /* 0x7fffffa1b900780c */ /* 0x000fe20003f06070 */
[----:B------:R-:W-:Y:S01]  /*37a0*/  IMAD.WIDE R66, R8, 0x4, R66 ;  /* 0x0000000408427825 */ /* 0x000fe200078e0242 */
[----:B------:R-:W-:Y:S01]  /*37b0*/  SEL R191, RZ, 0x4, P3 ;  /* 0x00000004ffbf7807 */ /* 0x000fe20001800000 */
[----:B------:R2:W-:Y:S01]  /*37c0*/  LDGSTS.E [R20+0x800c], desc[UR16][R110.64], !P2 ;  /* 0x0800c0006e147fae */ /* 0x0005e2000d121850 */
[----:B------:R-:W-:Y:S01]  /*37d0*/  ISETP.GT.AND P3, PT, R12, 0x5f, PT ;  /* 0x0000005f0c00780c */ /* 0x000fe20003f64270 */
[----:B---3--:R-:W-:-:S02]  /*37e0*/  VIADD R9, R9, 0xffffffc2 ;  /* 0xffffffc209097836 */ /* 0x008fc40000000000 */
[C---:B------:R-:W-:Y:S01]  /*37f0*/  IMAD.WIDE R82, R8.reuse, 0x4, R82 ;  /* 0x0000000408527825 */ /* 0x040fe200078e0252 */
[----:B------:R3:W-:Y:S01]  /*3800*/  LDGSTS.E [R20+0xc00c], desc[UR16][R34.64], !P2 ;  /* 0x0c00c00022147fae */ /* 0x0007e2000d121850 */
[----:B------:R-:W-:Y:S02]  /*3810*/  SEL R191, R191, RZ, P3 ;  /* 0x000000ffbfbf7207 */ /* 0x000fe40001800000 */
[----:B------:R-:W-:Y:S01]  /*3820*/  ISETP.GE.U32.AND P6, PT, R9, 0x7fffffa3, PT ;  /* 0x7fffffa30900780c */ /* 0x000fe20003fc6070 */
[C---:B------:R-:W-:Y:S01]  /*3830*/  IMAD.WIDE R30, R8.reuse, 0x4, R30 ;  /* 0x00000004081e7825 */ /* 0x040fe200078e021e */
[----:B------:R-:W5:Y:S01]  /*3840*/  LDC R9, c[0x0][0x230] ;  /* 0x00008c00ff097b82 */ /* 0x000f620000000800 */
[----:B------:R3:W-:Y:S01]  /*3850*/  LDGSTS.E [R19+0x8000], desc[UR16][R66.64], !P4 ;  /* 0x0800000042137fae */ /* 0x0007e2000e121850 */
[----:B------:R-:W-:Y:S01]  /*3860*/  ISETP.NE.U32.AND P3, PT, R191, RZ, PT ;  /* 0x000000ffbf00720c */ /* 0x000fe20003f65070 */
[C---:B------:R-:W-:Y:S02]  /*3870*/  IMAD.WIDE R62, R8.reuse, 0x4, R62 ;  /* 0x00000004083e7825 */ /* 0x040fe400078e023e */
[----:B------:R3:W-:Y:S02]  /*3880*/  LDGSTS.E [R19+0xc000], desc[UR16][R82.64], !P4 ;  /* 0x0c00000052137fae */ /* 0x0007e4000e121850 */
[----:B----4-:R-:W-:Y:S01]  /*3890*/  VIADD R27, R27, 0xffffffbe ;  /* 0xffffffbe1b1b7836 */ /* 0x010fe20000000000 */
[----:B------:R-:W4:Y:S01]  /*38a0*/  LDC R191, c[0x0][0x230] ;  /* 0x00008c00ffbf7b82 */ /* 0x000f220000000800 */
[----:B------:R-:W-:-:S02]  /*38b0*/  IMAD.WIDE R74, R8, 0x4, R74 ;  /* 0x00000004084a7825 */ /* 0x000fc400078e024a */
[----:B------:R3:W-:Y:S01]  /*38c0*/  LDGSTS.E [R19+0x8004], desc[UR16][R30.64], !P6 ;  /* 0x080040001e137fae */ /* 0x0007e2000f121850 */
[----:B------:R-:W-:Y:S01]  /*38d0*/  ISETP.GE.U32.AND P4, PT, R27, 0x7fffff9f, PT ;  /* 0x7fffff9f1b00780c */ /* 0x000fe20003f86070 */
[C---:B------:R-:W-:Y:S02]  /*38e0*/  IMAD.WIDE R72, R8.reuse, 0x4, R72 ;  /* 0x0000000408487825 */ /* 0x040fe400078e0248 */
[----:B------:R3:W-:Y:S01]  /*38f0*/  LDGSTS.E [R19+0xc004], desc[UR16][R62.64], !P6 ;  /* 0x0c0040003e137fae */ /* 0x0007e2000f121850 */
[----:B------:R-:W1:Y:S01]  /*3900*/  LDC R27, c[0x0][0x230] ;  /* 0x00008c00ff1b7b82 */ /* 0x000e620000000800 */
[C---:B------:R-:W-:Y:S02]  /*3910*/  IMAD.WIDE R28, R8.reuse, 0x4, R28 ;  /* 0x00000004081c7825 */ /* 0x040fe400078e021c */
[----:B------:R3:W-:Y:S02]  /*3920*/  LDGSTS.E [R19+0x8008], desc[UR16][R74.64], !P5 ;  /* 0x080080004a137fae */ /* 0x0007e4000e921850 */
[----:B------:R-:W-:-:S02]  /*3930*/  IMAD.WIDE R68, R8, 0x4, R68 ;  /* 0x0000000408447825 */ /* 0x000fc400078e0244 */
[----:B------:R3:W-:Y:S02]  /*3940*/  LDGSTS.E [R19+0xc008], desc[UR16][R72.64], !P5 ;  /* 0x0c00800048137fae */ /* 0x0007e4000e921850 */
[----:B-----5:R-:W-:Y:S02]  /*3950*/  VIADD R185, R9, 0xffffffbf ;  /* 0xffffffbf09b97836 */ /* 0x020fe40000000000 */
[----:B------:R-:W5:Y:S01]  /*3960*/  LDC R9, c[0x0][0x230] ;  /* 0x00008c00ff097b82 */ /* 0x000f620000000800 */
[----:B------:R3:W-:Y:S01]  /*3970*/  LDGSTS.E [R19+0x800c], desc[UR16][R28.64], !P0 ;  /* 0x0800c0001c137fae */ /* 0x0007e2000c121850 */
[C---:B------:R-:W-:Y:S01]  /*3980*/  IMAD.WIDE R174, R8.reuse, 0x4, R174 ;  /* 0x0000000408ae7825 */ /* 0x040fe200078e02ae */
[----:B------:R-:W-:Y:S02]  /*3990*/  ISETP.GE.U32.AND P2, PT, R185, 0x7fffffa0, PT ;  /* 0x7fffffa0b900780c */ /* 0x000fe40003f46070 */
[----:B------:R3:W-:Y:S01]  /*39a0*/  LDGSTS.E [R19+0xc00c], desc[UR16][R68.64], !P0 ;  /* 0x0c00c00044137fae */ /* 0x0007e2000c121850 */
[----:B------:R-:W-:-:S02]  /*39b0*/  IMAD.WIDE R198, R8, 0x4, R198 ;  /* 0x0000000408c67825 */ /* 0x000fc400078e02c6 */
[----:B------:R-:W2:Y:S01]  /*39c0*/  LDC R185, c[0x0][0x230] ;  /* 0x00008c00ffb97b82 */ /* 0x000ea20000000800 */
[----:B------:R-:W0:Y:S01]  /*39d0*/  LDGDEPBAR ;  /* 0x00000000000079af */ /* 0x000e220000000000 */
[----:B------:R-:W-:-:S04]  /*39e0*/  IMAD.WIDE R210, R8, 0x4, R210 ;  /* 0x0000000408d27825 */ /* 0x000fc800078e02d2 */
[----:B------:R-:W-:-:S04]  /*39f0*/  IMAD.WIDE R194, R8, 0x4, R194 ;  /* 0x0000000408c27825 */ /* 0x000fc800078e02c2 */
[----:B------:R-:W-:-:S04]  /*3a00*/  IMAD.WIDE R64, R8, 0x4, R64 ;  /* 0x0000000408407825 */ /* 0x000fc800078e0240 */
[----:B------:R-:W-:-:S04]  /*3a10*/  IMAD.WIDE R178, R8, 0x4, R178 ;  /* 0x0000000408b27825 */ /* 0x000fc800078e02b2 */
[----:B-----5:R-:W-:Y:S02]  /*3a20*/  VIADD R9, R9, 0xffffffbd ;  /* 0xffffffbd09097836 */ /* 0x020fe40000000000 */
[----:B----4-:R-:W-:Y:S02]  /*3a30*/  VIADD R191, R191, 0xffffffbb ;  /* 0xffffffbbbfbf7836 */ /* 0x010fe40000000000 */
[----:B------:R-:W-:Y:S01]  /*3a40*/  IMAD.WIDE R216, R8, 0x4, R216 ;  /* 0x0000000408d87825 */ /* 0x000fe200078e02d8 */
[----:B------:R-:W-:Y:S02]  /*3a50*/  ISETP.GE.U32.AND P6, PT, R9, 0x7fffff9e, PT ;  /* 0x7fffff9e0900780c */ /* 0x000fe40003fc6070 */
[----:B--2---:R-:W-:Y:S01]  /*3a60*/  IADD3 R185, R185, -0x44, RZ ;  /* 0xffffffbcb9b97810 */ /* 0x004fe20007ffe0ff */
[----:B------:R-:W-:Y:S01]  /*3a70*/  IMAD.SHL.U32 R9, R17, 0x20, RZ ;  /* 0x0000002011097824 */ /* 0x000fe200078e00ff */
[----:B------:R-:W-:Y:S01]  /*3a80*/  ISETP.GE.U32.AND P0, PT, R191, 0x7fffff9c, PT ;  /* 0x7fffff9cbf00780c */ /* 0x000fe20003f06070 */
[----:B-1----:R-:W-:Y:S01]  /*3a90*/  VIADD R17, R27, 0xffffffba ;  /* 0xffffffba1b117836 */ /* 0x002fe20000000000 */
[----:B------:R-:W-:Y:S01]  /*3aa0*/  ISETP.GE.U32.AND P5, PT, R185, 0x7fffff9d, PT ;  /* 0x7fffff9db900780c */ /* 0x000fe20003fa6070 */
[C---:B------:R-:W-:Y:S01]  /*3ab0*/  IMAD.WIDE R214, R9.reuse, 0x4, R214 ;  /* 0x0000000409d67825 */ /* 0x040fe200078e02d6 */
[----:B------:R-:W1:Y:S03]  /*3ac0*/  LDC R27, c[0x0][0x230] ;  /* 0x00008c00ff1b7b82 */ /* 0x000e660000000800 */
[C---:B------:R-:W-:Y:S01]  /*3ad0*/  IMAD.WIDE R60, R9.reuse, 0x4, R60 ;  /* 0x00000004093c7825 */ /* 0x040fe200078e023c */
[----:B------:R2:W-:Y:S03]  /*3ae0*/  LDGSTS.E [R18+0x42000], desc[UR16][R214.64], P1 ;  /* 0x42000000d6127fae */ /* 0x0005e60008921850 */
[C---:B------:R-:W-:Y:S01]  /*3af0*/  IMAD.WIDE R58, R9.reuse, 0x4, R58 ;  /* 0x00000004093a7825 */ /* 0x040fe200078e023a */
[----:B------:R4:W-:Y:S01]  /*3b00*/  LDGSTS.E [R18+0x42400], desc[UR16][R60.64], P1 ;  /* 0x424000003c127fae */ /* 0x0009e20008921850 */
[----:B------:R-:W5:Y:S02]  /*3b10*/  LDC R185, c[0x0][0x230] ;  /* 0x00008c00ffb97b82 */ /* 0x000f640000000800 */
[C---:B------:R-:W-:Y:S01]  /*3b20*/  IMAD.WIDE R32, R9.reuse, 0x4, R32 ;  /* 0x0000000409207825 */ /* 0x040fe200078e0220 */
[----:B------:R4:W-:Y:S03]  /*3b30*/  LDGSTS.E [R18+0x42800], desc[UR16][R58.64], P1 ;  /* 0x428000003a127fae */ /* 0x0009e60008921850 */
[C---:B------:R-:W-:Y:S01]  /*3b40*/  IMAD.WIDE R220, R9.reuse, 0x4, R220 ;  /* 0x0000000409dc7825 */ /* 0x040fe200078e02dc */
[----:B------:R4:W-:Y:S01]  /*3b50*/  LDGSTS.E [R18+0x42c00], desc[UR16][R32.64], P1 ;  /* 0x42c0000020127fae */ /* 0x0009e20008921850 */
[----:B------:R-:W3:Y:S02]  /*3b60*/  LDC R191, c[0x0][0x230] ;  /* 0x00008c00ffbf7b82 */ /* 0x000ee40000000800 */
[C---:B------:R-:W-:Y:S01]  /*3b70*/  IMAD.WIDE R42, R9.reuse, 0x4, R42 ;  /* 0x00000004092a7825 */ /* 0x040fe200078e022a */
[----:B------:R4:W-:Y:S03]  /*3b80*/  LDGSTS.E [R18+0x43000], desc[UR16][R220.64], P1 ;  /* 0x43000000dc127fae */ /* 0x0009e60008921850 */
[----:B------:R-:W-:Y:S01]  /*3b90*/  IMAD.WIDE R40, R9, 0x4, R40 ;  /* 0x0000000409287825 */ /* 0x000fe200078e0228 */
[----:B------:R4:W-:Y:S01]  /*3ba0*/  LDGSTS.E [R18+0x43400], desc[UR16][R42.64], P1 ;  /* 0x434000002a127fae */ /* 0x0009e20008921850 */
[----:B-1----:R-:W-:-:S02]  /*3bb0*/  IADD3 R27, R27, -0x48, RZ ;  /* 0xffffffb81b1b7810 */ /* 0x002fc40007ffe0ff */
[C---:B------:R-:W-:Y:S01]  /*3bc0*/  IMAD.WIDE R38, R9.reuse, 0x4, R38 ;  /* 0x0000000409267825 */ /* 0x040fe200078e0226 */
[----:B------:R1:W-:Y:S03]  /*3bd0*/  LDGSTS.E [R18+0x43800], desc[UR16][R40.64], P1 ;  /* 0x4380000028127fae */ /* 0x0003e60008921850 */
        /* <DEDUP_REMOVED lines=14> */
[----:B------:R-:W-:Y:S01]  /*3cc0*/  IMAD.WIDE R52, R9, 0x4, R52 ;  /* 0x0000000409347825 */ /* 0x000fe200078e0234 */
[----:B------:R1:W-:Y:S03]  /*3cd0*/  LDGSTS.E [R15+0x43a00], desc[UR16][R54.64], P1 ;  /* 0x43a00000360f7fae */ /* 0x0003e60008921850 */
[----:B-----5:R-:W-:Y:S01]  /*3ce0*/  VIADD R185, R185, 0xffffffb9 ;  /* 0xffffffb9b9b97836 */ /* 0x020fe20000000000 */
[----:B------:R5:W-:Y:S01]  /*3cf0*/  LDGSTS.E [R15+0x43e00], desc[UR16][R52.64], P1 ;  /* 0x43e00000340f7fae */ /* 0x000be20008921850 */
[----:B------:R-:W-:Y:S01]  /*3d00*/  ISETP.GE.U32.AND P1, PT, R17, 0x7fffff9b, PT ;  /* 0x7fffff9b1100780c */ /* 0x000fe20003f26070 */
[C---:B------:R-:W-:Y:S01]  /*3d10*/  IMAD.WIDE R166, R8.reuse, 0x4, R166 ;  /* 0x0000000408a67825 */ /* 0x040fe200078e02a6 */
[----:B------:R-:W2:Y:S01]  /*3d20*/  LDC R17, c[0x0][0x230] ;  /* 0x00008c00ff117b82 */ /* 0x000ea20000000800 */
[----:B------:R-:W0:Y:S02]  /*3d30*/  LDGDEPBAR ;  /* 0x00000000000079af */ /* 0x000e240000000000 */
[----:B------:R-:W-:-:S05]  /*3d40*/  IMAD.WIDE R170, R8, 0x4, R170 ;  /* 0x0000000408aa7825 */ /* 0x000fca00078e02aa */
[----:B------:R-:W-:Y:S01]  /*3d50*/  BAR.SYNC.DEFER_BLOCKING 0x0 ;  /* 0x0000000000007b1d */ /* 0x000fe20000010000 */
[----:B------:R-:W-:-:S04]  /*3d60*/  IMAD.WIDE R138, R8, 0x4, R138 ;  /* 0x00000004088a7825 */ /* 0x000fc800078e028a */
[----:B------:R-:W-:-:S04]  /*3d70*/  IMAD.WIDE R182, R8, 0x4, R182 ;  /* 0x0000000408b67825 */ /* 0x000fc800078e02b6 */
[----:B------:R-:W-:-:S04]  /*3d80*/  IMAD.WIDE R154, R8, 0x4, R154 ;  /* 0x00000004089a7825 */ /* 0x000fc800078e029a */
[----:B------:R-:W-:-:S04]  /*3d90*/  IMAD.WIDE R202, R8, 0x4, R202 ;  /* 0x0000000408ca7825 */ /* 0x000fc800078e02ca */
[----:B------:R-:W-:-:S04]  /*3da0*/  IMAD.WIDE R136, R8, 0x4, R136 ;  /* 0x0000000408887825 */ /* 0x000fc800078e0288 */
[----:B--2---:R-:W-:Y:S01]  /*3db0*/  VIADD R17, R17, 0xffffffb7 ;  /* 0xffffffb711117836 */ /* 0x004fe20000000000 */
[----:B------:R-:W-:Y:S01]  /*3dc0*/  @!PT LDS RZ, [RZ] ;  /* 0x00000000fffff984 */ /* 0x000fe20000000800 */
[----:B------:R-:W-:Y:S01]  /*3dd0*/  @!PT LDS RZ, [RZ] ;  /* 0x00000000fffff984 */ /* 0x000fe20000000800 */
[----:B------:R-:W-:Y:S01]  /*3de0*/  @!PT LDS RZ, [RZ] ;  /* 0x00000000fffff984 */ /* 0x000fe20000000800 */
[----:B------:R2:W-:Y:S01]  /*3df0*/  LDGSTS.E [R25+0x10000], desc[UR16][R174.64], !P2 ;  /* 0x10000000ae197fae */ /* 0x0005e2000d121850 */
[----:B------:R-:W-:-:S03]  /*3e00*/  IMAD.WIDE R162, R8, 0x4, R162 ;  /* 0x0000000408a27825 */ /* 0x000fc600078e02a2 */
[----:B------:R2:W-:Y:S01]  /*3e10*/  LDGSTS.E [R25+0x14000], desc[UR16][R198.64], !P2 ;  /* 0x14000000c6197fae */ /* 0x0005e2000d121850 */
[----:B------:R-:W-:Y:S01]  /*3e20*/  ISETP.GE.U32.AND P2, PT, R185, 0x7fffff9a, PT ;  /* 0x7fffff9ab900780c */ /* 0x000fe20003f46070 */
[C---:B------:R-:W-:Y:S01]  /*3e30*/  IMAD.WIDE R146, R8.reuse, 0x4, R146 ;  /* 0x0000000408927825 */ /* 0x040fe200078e0292 */
[----:B------:R-:W4:Y:S01]  /*3e40*/  LDC R185, c[0x0][0x230] ;  /* 0x00008c00ffb97b82 */ /* 0x000f220000000800 */
[----:B------:R2:W-:Y:S02]  /*3e50*/  LDGSTS.E [R25+0x10004], desc[UR16][R210.64], !P4 ;  /* 0x10004000d2197fae */ /* 0x0005e4000e121850 */
[C---:B------:R-:W-:Y:S02]  /*3e60*/  IMAD.WIDE R186, R8.reuse, 0x4, R186 ;  /* 0x0000000408ba7825 */ /* 0x040fe400078e02ba */
[----:B------:R2:W-:Y:S01]  /*3e70*/  LDGSTS.E [R25+0x14004], desc[UR16][R194.64], !P4 ;  /* 0x14004000c2197fae */ /* 0x0005e2000e121850 */
[----:B------:R-:W-:Y:S01]  /*3e80*/  ISETP.GE.U32.AND P4, PT, R27, 0x7fffff99, PT ;  /* 0x7fffff991b00780c */ /* 0x000fe20003f86070 */
[C---:B------:R-:W-:Y:S01]  /*3e90*/  IMAD.WIDE R116, R8.reuse, 0x4, R116 ;  /* 0x0000000408747825 */ /* 0x040fe200078e0274 */
[----:B------:R-:W3:Y:S01]  /*3ea0*/  LDC R27, c[0x0][0x230] ;  /* 0x00008c00ff1b7b82 */ /* 0x000ee20000000800 */
[----:B------:R2:W-:Y:S02]  /*3eb0*/  LDGSTS.E [R25+0x10008], desc[UR16][R64.64], !P6 ;  /* 0x1000800040197fae */ /* 0x0005e4000f121850 */
[----:B------:R-:W-:-:S02]  /*3ec0*/  IMAD.WIDE R148, R8, 0x4, R148 ;  /* 0x0000000408947825 */ /* 0x000fc400078e0294 */
[----:B------:R2:W-:Y:S01]  /*3ed0*/  LDGSTS.E [R25+0x14008], desc[UR16][R178.64], !P6 ;  /* 0x14008000b2197fae */ /* 0x0005e2000f121850 */
[----:B------:R-:W-:Y:S01]  /*3ee0*/  ISETP.GE.U32.AND P6, PT, R17, 0x7fffff98, PT ;  /* 0x7fffff981100780c */ /* 0x000fe20003fc6070 */
[C---:B------:R-:W-:Y:S01]  /*3ef0*/  IMAD.WIDE R140, R8.reuse, 0x4, R140 ;  /* 0x00000004088c7825 */ /* 0x040fe200078e028c */
[----:B------:R-:W1:Y:S01]  /*3f00*/  LDC R17, c[0x0][0x230] ;  /* 0x00008c00ff117b82 */ /* 0x000e620000000800 */
[----:B------:R2:W-:Y:S02]  /*3f10*/  LDGSTS.E [R25+0x1000c], desc[UR16][R216.64], !P5 ;  /* 0x1000c000d8197fae */ /* 0x0005e4000e921850 */
[C---:B------:R-:W-:Y:S02]  /*3f20*/  IMAD.WIDE R150, R8.reuse, 0x4, R150 ;  /* 0x0000000408967825 */ /* 0x040fe400078e0296 */
[----:B------:R2:W-:Y:S02]  /*3f30*/  LDGSTS.E [R25+0x1400c], desc[UR16][R166.64], !P5 ;  /* 0x1400c000a6197fae */ /* 0x0005e4000e921850 */
[----:B------:R-:W-:-:S02]  /*3f40*/  IMAD.WIDE R132, R8, 0x4, R132 ;  /* 0x0000000408847825 */ /* 0x000fc400078e0284 */
[----:B------:R2:W-:Y:S02]  /*3f50*/  LDGSTS.E [R26+0x10000], desc[UR16][R170.64], !P0 ;  /* 0x10000000aa1a7fae */ /* 0x0005e4000c121850 */
[----:B----4-:R-:W-:Y:S02]  /*3f60*/  VIADD R185, R185, 0xffffffb6 ;  /* 0xffffffb6b9b97836 */ /* 0x010fe40000000000 */
[----:B------:R4:W-:Y:S01]  /*3f70*/  LDGSTS.E [R26+0x14000], desc[UR16][R138.64], !P0 ;  /* 0x140000008a1a7fae */ /* 0x0009e2000c121850 */
[C---:B------:R-:W-:Y:S02]  /*3f80*/  IMAD.WIDE R118, R8.reuse, 0x4, R118 ;  /* 0x0000000408767825 */ /* 0x040fe400078e0276 */
[----:B------:R-:W-:Y:S01]  /*3f90*/  ISETP.GE.U32.AND P5, PT, R185, 0x7fffff97, PT ;  /* 0x7fffff97b900780c */ /* 0x000fe20003fa6070 */
[----:B------:R4:W-:Y:S01]  /*3fa0*/  LDGSTS.E [R26+0x10004], desc[UR16][R182.64], !P1 ;  /* 0x10004000b61a7fae */ /* 0x0009e2000c921850 */
[----:B---3--:R-:W-:Y:S01]  /*3fb0*/  VIADD R27, R27, 0xffffffb5 ;  /* 0xffffffb51b1b7836 */ /* 0x008fe20000000000 */
[----:B------:R-:W3:Y:S01]  /*3fc0*/  LDC R185, c[0x0][0x230] ;  /* 0x00008c00ffb97b82 */ /* 0x000ee20000000800 */
[C---:B------:R-:W-:Y:S01]  /*3fd0*/  IMAD.WIDE R122, R8.reuse, 0x4, R122 ;  /* 0x00000004087a7825 */ /* 0x040fe200078e027a */
[----:B------:R4:W-:Y:S02]  /*3fe0*/  LDGSTS.E [R26+0x14004], desc[UR16][R154.64], !P1 ;  /* 0x140040009a1a7fae */ /* 0x0009e4000c921850 */
[----:B------:R-:W-:Y:S01]  /*3ff0*/  ISETP.GE.U32.AND P0, PT, R27, 0x7fffff96, PT ;  /* 0x7fffff961b00780c */ /* 0x000fe20003f06070 */
[----:B-1----:R-:W-:Y:S01]  /*4000*/  VIADD R17, R17, 0xffffffb4 ;  /* 0xffffffb411117836 */ /* 0x002fe20000000000 */
[----:B------:R1:W-:Y:S01]  /*4010*/  LDGSTS.E [R26+0x10008], desc[UR16][R202.64], !P2 ;  /* 0x10008000ca1a7fae */ /* 0x0003e2000d121850 */
[C---:B------:R-:W-:Y:S01]  /*4020*/  IMAD.WIDE R158, R8.reuse, 0x4, R158 ;  /* 0x00000004089e7825 */ /* 0x040fe200078e029e */
[----:B------:R-:W5:Y:S02]  /*4030*/  LDC R27, c[0x0][0x230] ;  /* 0x00008c00ff1b7b82 */ /* 0x000f640000000800 */
[----:B------:R-:W-:Y:S01]  /*4040*/  ISETP.GE.U32.AND P1, PT, R17, 0x7fffff95, PT ;  /* 0x7fffff951100780c */ /* 0x000fe20003f26070 */
[----:B------:R1:W-:Y:S01]  /*4050*/  LDGSTS.E [R26+0x14008], desc[UR16][R136.64], !P2 ;  /* 0x14008000881a7fae */ /* 0x0003e2000d121850 */
[----:B------:R-:W-:-:S03]  /*4060*/  IMAD.WIDE R106, R8, 0x4, R106 ;  /* 0x00000004086a7825 */ /* 0x000fc600078e026a */
[----:B------:R1:W-:Y:S01]  /*4070*/  LDGSTS.E [R26+0x1000c], desc[UR16][R162.64], !P4 ;  /* 0x1000c000a21a7fae */ /* 0x0003e2000e121850 */
[----:B------:R-:W2:Y:S01]  /*4080*/  LDC R17, c[0x0][0x230] ;  /* 0x00008c00ff117b82 */ /* 0x000ea20000000800 */
[C---:B------:R-:W-:Y:S02]  /*4090*/  IMAD.WIDE R134, R8.reuse, 0x4, R134 ;  /* 0x0000000408867825 */ /* 0x040fe400078e0286 */
[----:B------:R1:W-:Y:S02]  /*40a0*/  LDGSTS.E [R26+0x1400c], desc[UR16][R146.64], !P4 ;  /* 0x1400c000921a7fae */ /* 0x0003e4000e121850 */
[C---:B------:R-:W-:Y:S02]  /*40b0*/  IMAD.WIDE R130, R8.reuse, 0x4, R130 ;  /* 0x0000000408827825 */ /* 0x040fe400078e0282 */
[----:B------:R1:W-:Y:S01]  /*40c0*/  LDGSTS.E [R24+0x10000], desc[UR16][R186.64], !P6 ;  /* 0x10000000ba187fae */ /* 0x0003e2000f121850 */
[----:B---3--:R-:W-:Y:S01]  /*40d0*/  IADD3 R185, R185, -0x4d, RZ ;  /* 0xffffffb3b9b97810 */ /* 0x008fe20007ffe0ff */
[----:B------:R-:W-:-:S02]  /*40e0*/  IMAD.WIDE R144, R8, 0x4, R144 ;  /* 0x0000000408907825 */ /* 0x000fc400078e0290 */
[----:B------:R3:W-:Y:S01]  /*40f0*/  LDGSTS.E [R24+0x14000], desc[UR16][R116.64], !P6 ;  /* 0x1400000074187fae */ /* 0x0007e2000f121850 */
[----:B------:R-:W-:Y:S01]  /*4100*/  ISETP.GE.U32.AND P2, PT, R185, 0x7fffff94, PT ;  /* 0x7fffff94b900780c */ /* 0x000fe20003f46070 */
[C---:B------:R-:W-:Y:S01]  /*4110*/  IMAD.WIDE R114, R8.reuse, 0x4, R114 ;  /* 0x0000000408727825 */ /* 0x040fe200078e0272 */
[----:B------:R-:W4:Y:S01]  /*4120*/  LDC R185, c[0x0][0x230] ;  /* 0x00008c00ffb97b82 */ /* 0x000f220000000800 */
[----:B------:R3:W-:Y:S02]  /*4130*/  LDGSTS.E [R24+0x10004], desc[UR16][R148.64], !P5 ;  /* 0x1000400094187fae */ /* 0x0007e4000e921850 */
[----:B-----5:R-:W-:Y:S02]  /*4140*/  VIADD R27, R27, 0xffffffb2 ;  /* 0xffffffb21b1b7836 */ /* 0x020fe40000000000 */
[----:B------:R5:W-:Y:S01]  /*4150*/  LDGSTS.E [R24+0x14004], desc[UR16][R140.64], !P5 ;  /* 0x140040008c187fae */ /* 0x000be2000e921850 */
[C---:B------:R-:W-:Y:S02]  /*4160*/  IMAD.WIDE R100, R8.reuse, 0x4, R100 ;  /* 0x0000000408647825 */ /* 0x040fe400078e0264 */
[----:B------:R-:W-:Y:S01]  /*4170*/  ISETP.GE.U32.AND P4, PT, R27, 0x7fffff93, PT ;  /* 0x7fffff931b00780c */ /* 0x000fe20003f86070 */
[----:B------:R5:W-:Y:S01]  /*4180*/  LDGSTS.E [R24+0x10008], desc[UR16][R150.64], !P0 ;  /* 0x1000800096187fae */ /* 0x000be2000c121850 */
[----:B--2---:R-:W-:Y:S01]  /*4190*/  VIADD R17, R17, 0xffffffb1 ;  /* 0xffffffb111117836 */ /* 0x004fe20000000000 */
[----:B------:R-:W2:Y:S01]  /*41a0*/  LDC R27, c[0x0][0x230] ;  /* 0x00008c00ff1b7b82 */ /* 0x000ea20000000800 */
[C---:B------:R-:W-:Y:S01]  /*41b0*/  IMAD.WIDE R86, R8.reuse, 0x4, R86 ;  /* 0x0000000408567825 */ /* 0x040fe200078e0256 */
[----:B------:R5:W-:Y:S02]  /*41c0*/  LDGSTS.E [R24+0x14008], desc[UR16][R132.64], !P0 ;  /* 0x1400800084187fae */ /* 0x000be4000c121850 */
[----:B------:R-:W-:Y:S01]  /*41d0*/  ISETP.GE.U32.AND P6, PT, R17, 0x7fffff92, PT ;  /* 0x7fffff921100780c */ /* 0x000fe20003fc6070 */
[C---:B------:R-:W-:Y:S01]  /*41e0*/  IMAD.WIDE R142, R8.reuse, 0x4, R142 ;  /* 0x00000004088e7825 */ /* 0x040fe200078e028e */
[----:B------:R5:W-:Y:S02]  /*41f0*/  LDGSTS.E [R24+0x1000c], desc[UR16][R118.64], !P1 ;  /* 0x1000c00076187fae */ /* 0x000be4000c921850 */
[----:B------:R-:W1:Y:S01]  /*4200*/  LDC R17, c[0x0][0x230] ;  /* 0x00008c00ff117b82 */ /* 0x000e620000000800 */
[C---:B------:R-:W-:Y:S01]  /*4210*/  IMAD.WIDE R120, R8.reuse, 0x4, R120 ;  /* 0x0000000408787825 */ /* 0x040fe200078e0278 */
[----:B------:R5:W-:Y:S03]  /*4220*/  LDGSTS.E [R24+0x1400c], desc[UR16][R122.64], !P1 ;  /* 0x1400c0007a187fae */ /* 0x000be6000c921850 */
[----:B----4-:R-:W-:Y:S01]  /*4230*/  VIADD R185, R185, 0xffffffb0 ;  /* 0xffffffb0b9b97836 */ /* 0x010fe20000000000 */
[----:B------:R4:W-:Y:S01]  /*4240*/  LDGSTS.E [R23+0x10000], desc[UR16][R158.64], !P2 ;  /* 0x100000009e177fae */ /* 0x0009e2000d121850 */
[----:B------:R-:W-:-:S03]  /*4250*/  IMAD.WIDE R128, R8, 0x4, R128 ;  /* 0x0000000408807825 */ /* 0x000fc600078e0280 */
[----:B------:R-:W-:Y:S01]  /*4260*/  ISETP.GE.U32.AND P5, PT, R185, 0x7fffff91, PT ;  /* 0x7fffff91b900780c */ /* 0x000fe20003fa6070 */
[----:B------:R4:W-:Y:S01]  /*4270*/  LDGSTS.E [R23+0x14000], desc[UR16][R106.64], !P2 ;  /* 0x140000006a177fae */ /* 0x0009e2000d121850 */
[----:B------:R-:W3:Y:S01]  /*4280*/  LDC R185, c[0x0][0x230] ;  /* 0x00008c00ffb97b82 */ /* 0x000ee20000000800 */
[C---:B------:R-:W-:Y:S02]  /*4290*/  IMAD.WIDE R102, R8.reuse, 0x4, R102 ;  /* 0x0000000408667825 */ /* 0x040fe400078e0266 */
[----:B------:R4:W-:Y:S02]  /*42a0*/  LDGSTS.E [R23+0x10004], desc[UR16][R134.64], !P4 ;  /* 0x1000400086177fae */ /* 0x0009e4000e121850 */
[----:B--2---:R-:W-:Y:S02]  /*42b0*/  VIADD R27, R27, 0xffffffaf ;  /* 0xffffffaf1b1b7836 */ /* 0x004fe40000000000 */
[----:B------:R2:W-:Y:S01]  /*42c0*/  LDGSTS.E [R23+0x14004], desc[UR16][R130.64], !P4 ;  /* 0x1400400082177fae */ /* 0x0005e2000e121850 */
[----:B------:R-:W-:-:S02]  /*42d0*/  IMAD.WIDE R108, R8, 0x4, R108 ;  /* 0x00000004086c7825 */ /* 0x000fc400078e026c */
[----:B------:R-:W-:Y:S01]  /*42e0*/  ISETP.GE.U32.AND P0, PT, R27, 0x7fffff90, PT ;  /* 0x7fffff901b00780c */ /* 0x000fe20003f06070 */
[----:B------:R2:W-:Y:S01]  /*42f0*/  LDGSTS.E [R23+0x10008], desc[UR16][R144.64], !P6 ;  /* 0x1000800090177fae */ /* 0x0005e2000f121850 */
[----:B-1----:R-:W-:Y:S01]  /*4300*/  IADD3 R17, R17, -0x52, RZ ;  /* 0xffffffae11117810 */ /* 0x002fe20007ffe0ff */
[----:B------:R-:W1:Y:S01]  /*4310*/  LDC R27, c[0x0][0x230] ;  /* 0x00008c00ff1b7b82 */ /* 0x000e620000000800 */
[C---:B------:R-:W-:Y:S01]  /*4320*/  IMAD.WIDE R112, R8.reuse, 0x4, R112 ;  /* 0x0000000408707825 */ /* 0x040fe200078e0270 */
[----:B------:R2:W-:Y:S01]  /*4330*/  LDGSTS.E [R23+0x14008], desc[UR16][R114.64], !P6 ;  /* 0x1400800072177fae */ /* 0x0005e2000f121850 */
[----:B------:R-:W-:Y:S02]  /*4340*/  ISETP.GE.U32.AND P1, PT, R17, 0x7fffff8f, PT ;  /* 0x7fffff8f1100780c */ /* 0x000fe40003f26070 */
[----:B------:R-:W-:Y:S01]  /*4350*/  VIADD R191, R191, 0xffffffaa ;  /* 0xffffffaabfbf7836 */ /* 0x000fe20000000000 */
[----:B------:R2:W-:Y:S01]  /*4360*/  LDGSTS.E [R23+0x1000c], desc[UR16][R100.64], !P5 ;  /* 0x1000c00064177fae */ /* 0x0005e2000e921850 */
[C---:B------:R-:W-:Y:S01]  /*4370*/  IMAD.WIDE R96, R8.reuse, 0x4, R96 ;  /* 0x0000000408607825 */ /* 0x040fe200078e0260 */
[----:B------:R-:W5:Y:S02]  /*4380*/  LDC R17, c[0x0][0x230] ;  /* 0x00008c00ff117b82 */ /* 0x000f640000000800 */
[----:B------:R2:W-:Y:S01]  /*4390*/  LDGSTS.E [R23+0x1400c], desc[UR16][R86.64], !P5 ;  /* 0x1400c00056177fae */ /* 0x0005e2000e921850 */
[----:B---3--:R-:W-:Y:S01]  /*43a0*/  VIADD R185, R185, 0xffffffad ;  /* 0xffffffadb9b97836 */ /* 0x008fe20000000000 */
[----:B------:R-:W-:Y:S01]  /*43b0*/  ISETP.GE.U32.AND P5, PT, R191, 0x7fffff8b, PT ;  /* 0x7fffff8bbf00780c */ /* 0x000fe20003fa6070 */
[C---:B------:R-:W-:Y:S01]  /*43c0*/  IMAD.WIDE R126, R8.reuse, 0x4, R126 ;  /* 0x00000004087e7825 */ /* 0x040fe200078e027e */
[----:B------:R3:W-:Y:S02]  /*43d0*/  LDGSTS.E [R22+0x10000], desc[UR16][R142.64], !P0 ;  /* 0x100000008e167fae */ /* 0x0007e4000c121850 */
[----:B------:R-:W-:Y:S01]  /*43e0*/  ISETP.GE.U32.AND P2, PT, R185, 0x7fffff8e, PT ;  /* 0x7fffff8eb900780c */ /* 0x000fe20003f46070 */
[C---:B------:R-:W-:Y:S01]  /*43f0*/  IMAD.WIDE R124, R8.reuse, 0x4, R124 ;  /* 0x00000004087c7825 */ /* 0x040fe200078e027c */
[----:B------:R-:W4:Y:S01]  /*4400*/  LDC R185, c[0x0][0x230] ;  /* 0x00008c00ffb97b82 */ /* 0x000f220000000800 */
[----:B------:R3:W-:Y:S02]  /*4410*/  LDGSTS.E [R22+0x14000], desc[UR16][R120.64], !P0 ;  /* 0x1400000078167fae */ /* 0x0007e4000c121850 */
[----:B------:R-:W-:-:S02]  /*4420*/  IMAD.WIDE R84, R8, 0x4, R84 ;  /* 0x0000000408547825 */ /* 0x000fc400078e0254 */
[----:B------:R3:W-:Y:S02]  /*4430*/  LDGSTS.E [R22+0x10004], desc[UR16][R128.64], !P1 ;  /* 0x1000400080167fae */ /* 0x0007e4000c921850 */
[----:B-1----:R-:W-:Y:S01]  /*4440*/  VIADD R27, R27, 0xffffffac ;  /* 0xffffffac1b1b7836 */ /* 0x002fe20000000000 */
[----:B------:R-:W1:Y:S01]  /*4450*/  LDC R191, c[0x0][0x230] ;  /* 0x00008c00ffbf7b82 */ /* 0x000e620000000800 */
[----:B------:R3:W-:Y:S01]  /*4460*/  LDGSTS.E [R22+0x14004], desc[UR16][R102.64], !P1 ;  /* 0x1400400066167fae */ /* 0x0007e2000c921850 */
[C---:B------:R-:W-:Y:S02]  /*4470*/  IMAD.WIDE R36, R8.reuse, 0x4, R36 ;  /* 0x0000000408247825 */ /* 0x040fe400078e0224 */
[----:B------:R-:W-:Y:S01]  /*4480*/  ISETP.GE.U32.AND P4, PT, R27, 0x7fffff8d, PT ;  /* 0x7fffff8d1b00780c */ /* 0x000fe20003f86070 */
[----:B------:R3:W-:Y:S01]  /*4490*/  LDGSTS.E [R22+0x10008], desc[UR16][R108.64], !P2 ;  /* 0x100080006c167fae */ /* 0x0007e2000d121850 */
[----:B-----5:R-:W-:Y:S02]  /*44a0*/  VIADD R17, R17, 0xffffffab ;  /* 0xffffffab11117836 */ /* 0x020fe40000000000 */
[----:B------:R-:W5:Y:S01]  /*44b0*/  LDC R27, c[0x0][0x230] ;  /* 0x00008c00ff1b7b82 */ /* 0x000f620000000800 */
[----:B------:R3:W-:Y:S01]  /*44c0*/  LDGSTS.E [R22+0x14008], desc[UR16][R112.64], !P2 ;  /* 0x1400800070167fae */ /* 0x0007e2000d121850 */
[----:B------:R-:W-:Y:S01]  /*44d0*/  IMAD.WIDE R92, R8, 0x4, R92 ;  /* 0x00000004085c7825 */ /* 0x000fe200078e025c */
[----:B------:R-:W-:-:S03]  /*44e0*/  ISETP.GE.U32.AND P6, PT, R17, 0x7fffff8c, PT ;  /* 0x7fffff8c1100780c */ /* 0x000fc60003fc6070 */
[C---:B------:R-:W-:Y:S02]  /*44f0*/  IMAD.WIDE R78, R8.reuse, 0x4, R78 ;  /* 0x00000004084e7825 */ /* 0x040fe400078e024e */
[----:B------:R-:W2:Y:S01]  /*4500*/  LDC R17, c[0x0][0x230] ;  /* 0x00008c00ff117b82 */ /* 0x000ea20000000800 */
[----:B----4-:R-:W-:Y:S01]  /*4510*/  IADD3 R185, R185, -0x57, RZ ;  /* 0xffffffa9b9b97810 */ /* 0x010fe20007ffe0ff */
[----:B------:R4:W-:Y:S01]  /*4520*/  LDGSTS.E [R22+0x1000c], desc[UR16][R96.64], !P4 ;  /* 0x1000c00060167fae */ /* 0x0009e2000e121850 */
[C---:B------:R-:W-:Y:S02]  /*4530*/  IMAD.WIDE R88, R8.reuse, 0x4, R88 ;  /* 0x0000000408587825 */ /* 0x040fe400078e0258 */
[----:B------:R-:W-:Y:S01]  /*4540*/  ISETP.GE.U32.AND P0, PT, R185, 0x7fffff8a, PT ;  /* 0x7fffff8ab900780c */ /* 0x000fe20003f06070 */
[----:B------:R4:W-:Y:S01]  /*4550*/  LDGSTS.E [R22+0x1400c], desc[UR16][R126.64], !P4 ;  /* 0x1400c0007e167fae */ /* 0x0009e2000e121850 */
[C---:B------:R-:W-:Y:S01]  /*4560*/  IMAD.WIDE R98, R8.reuse, 0x4, R98 ;  /* 0x0000000408627825 */ /* 0x040fe200078e0262 */
[----:B------:R-:W3:Y:S02]  /*4570*/  LDC R185, c[0x0][0x230] ;  /* 0x00008c00ffb97b82 */ /* 0x000ee40000000800 */
[----:B------:R4:W-:Y:S01]  /*4580*/  LDGSTS.E [R21+0x10000], desc[UR16][R124.64], !P6 ;  /* 0x100000007c157fae */ /* 0x0009e2000f121850 */
[----:B------:R-:W-:-:S03]  /*4590*/  IMAD.WIDE R104, R8, 0x4, R104 ;  /* 0x0000000408687825 */ /* 0x000fc600078e0268 */
[----:B------:R4:W-:Y:S01]  /*45a0*/  LDGSTS.E [R21+0x14000], desc[UR16][R84.64], !P6 ;  /* 0x1400000054157fae */ /* 0x0009e2000f121850 */
[----:B------:R-:W-:-:S03]  /*45b0*/  IMAD.WIDE R94, R8, 0x4, R94 ;  /* 0x00000004085e7825 */ /* 0x000fc600078e025e */
[----:B------:R4:W-:Y:S01]  /*45c0*/  LDGSTS.E [R21+0x10004], desc[UR16][R36.64], !P5 ;  /* 0x1000400024157fae */ /* 0x0009e2000e921850 */
[----:B-----5:R-:W-:Y:S02]  /*45d0*/  VIADD R27, R27, 0xffffffa8 ;  /* 0xffffffa81b1b7836 */ /* 0x020fe40000000000 */
[C---:B------:R-:W-:Y:S01]  /*45e0*/  IMAD.WIDE R80, R8.reuse, 0x4, R80 ;  /* 0x0000000408507825 */ /* 0x040fe200078e0250 */
[----:B------:R5:W-:Y:S02]  /*45f0*/  LDGSTS.E [R21+0x14004], desc[UR16][R92.64], !P5 ;  /* 0x140040005c157fae */ /* 0x000be4000e921850 */
[----:B------:R-:W-:Y:S01]  /*4600*/  ISETP.GE.U32.AND P1, PT, R27, 0x7fffff89, PT ;  /* 0x7fffff891b00780c */ /* 0x000fe20003f26070 */
[----:B--2---:R-:W-:Y:S01]  /*4610*/  VIADD R17, R17, 0xffffffa7 ;  /* 0xffffffa711117836 */ /* 0x004fe20000000000 */
[----:B------:R-:W2:Y:S01]  /*4620*/  LDC R27, c[0x0][0x230] ;  /* 0x00008c00ff1b7b82 */ /* 0x000ea20000000800 */
[----:B------:R5:W-:Y:S01]  /*4630*/  LDGSTS.E [R21+0x10008], desc[UR16][R78.64], !P0 ;  /* 0x100080004e157fae */ /* 0x000be2000c121850 */
[----:B------:R-:W-:-:S02]  /*4640*/  IMAD.WIDE R50, R8, 0x4, R50 ;  /* 0x0000000408327825 */ /* 0x000fc400078e0232 */
[----:B------:R-:W-:Y:S01]  /*4650*/  ISETP.GE.U32.AND P2, PT, R17, 0x7fffff88, PT ;  /* 0x7fffff881100780c */ /* 0x000fe20003f46070 */
[----:B------:R5:W-:Y:S01]  /*4660*/  LDGSTS.E [R21+0x14008], desc[UR16][R88.64], !P0 ;  /* 0x1400800058157fae */ /* 0x000be2000c121850 */
[----:B---3--:R-:W-:Y:S02]  /*4670*/  VIADD R185, R185, 0xffffffa6 ;  /* 0xffffffa6b9b97836 */ /* 0x008fe40000000000 */
[----:B------:R-:W3:Y:S01]  /*4680*/  LDC R17, c[0x0][0x230] ;  /* 0x00008c00ff117b82 */ /* 0x000ee20000000800 */
[C---:B------:R-:W-:Y:S02]  /*4690*/  IMAD.WIDE R76, R8.reuse, 0x4, R76 ;  /* 0x00000004084c7825 */ /* 0x040fe400078e024c */
[----:B------:R-:W-:Y:S01]  /*46a0*/  ISETP.GE.U32.AND P4, PT, R185, 0x7fffff87, PT ;  /* 0x7fffff87b900780c */ /* 0x000fe20003f86070 */
[----:B------:R5:W-:Y:S01]  /*46b0*/  LDGSTS.E [R21+0x1000c], desc[UR16][R98.64], !P1 ;  /* 0x1000c00062157fae */ /* 0x000be2000c921850 */
[----:B-1----:R-:W-:Y:S02]  /*46c0*/  VIADD R191, R191, 0xffffffa3 ;  /* 0xffffffa3bfbf7836 */ /* 0x002fe40000000000 */
[C---:B------:R-:W-:Y:S01]  /*46d0*/  IMAD.WIDE R90, R8.reuse, 0x4, R90 ;  /* 0x00000004085a7825 */ /* 0x040fe200078e025a */
[----:B------:R1:W-:Y:S01]  /*46e0*/  LDGSTS.E [R21+0x1400c], desc[UR16][R104.64], !P1 ;  /* 0x1400c00068157fae */ /* 0x0003e2000c921850 */
[----:B------:R-:W4:Y:S01]  /*46f0*/  LDC R185, c[0x0][0x230] ;  /* 0x00008c00ffb97b82 */ /* 0x000f220000000800 */
[----:B------:R-:W-:Y:S01]  /*4700*/  ISETP.GE.U32.AND P0, PT, R191, 0x7fffff84, PT ;  /* 0x7fffff84bf00780c */ /* 0x000fe20003f06070 */
[C---:B------:R-:W-:Y:S01]  /*4710*/  IMAD.WIDE R70, R8.reuse, 0x4, R70 ;  /* 0x0000000408467825 */ /* 0x040fe200078e0246 */
[----:B------:R1:W-:Y:S03]  /*4720*/  LDGSTS.E [R20+0x10000], desc[UR16][R94.64], !P2 ;  /* 0x100000005e147fae */ /* 0x0003e6000d121850 */
[C---:B------:R-:W-:Y:S01]  /*4730*/  IMAD.WIDE R110, R8.reuse, 0x4, R110 ;  /* 0x00000004086e7825 */ /* 0x040fe200078e026e */
[----:B--2---:R-:W-:Y:S01]  /*4740*/  IADD3 R27, R27, -0x5b, RZ ;  /* 0xffffffa51b1b7810 */ /* 0x004fe20007ffe0ff */
[----:B------:R2:W-:Y:S02]  /*4750*/  LDGSTS.E [R20+0x14000], desc[UR16][R80.64], !P2 ;  /* 0x1400000050147fae */ /* 0x0005e4000d121850 */
[C---:B------:R-:W-:Y:S01]  /*4760*/  IMAD.WIDE R34, R8.reuse, 0x4, R34 ;  /* 0x0000000408227825 */ /* 0x040fe200078e0222 */
[----:B------:R-:W-:Y:S01]  /*4770*/  ISETP.GE.U32.AND P6, PT, R27, 0x7fffff86, PT ;  /* 0x7fffff861b00780c */ /* 0x000fe20003fc6070 */
[----:B------:R2:W-:Y:S01]  /*4780*/  LDGSTS.E [R20+0x10004], desc[UR16][R50.64], !P4 ;  /* 0x1000400032147fae */ /* 0x0005e2000e121850 */
[----:B------:R-:W5:Y:S01]  /*4790*/  LDC R27, c[0x0][0x230] ;  /* 0x00008c00ff1b7b82 */ /* 0x000f620000000800 */
[----:B------:R-:W-:-:S02]  /*47a0*/  IMAD.WIDE R66, R8, 0x4, R66 ;  /* 0x0000000408427825 */ /* 0x000fc400078e0242 */
[----:B------:R2:W-:Y:S02]  /*47b0*/  LDGSTS.E [R20+0x14004], desc[UR16][R76.64], !P4 ;  /* 0x140040004c147fae */ /* 0x0005e4000e121850 */
[----:B---3--:R-:W-:Y:S02]  /*47c0*/  VIADD R17, R17, 0xffffffa4 ;  /* 0xffffffa411117836 */ /* 0x008fe40000000000 */
[----:B------:R-:W-:-:S03]  /*47d0*/  IMAD.WIDE R82, R8, 0x4, R82 ;  /* 0x0000000408527825 */ /* 0x000fc600078e0252 */
[----:B------:R-:W-:Y:S01]  /*47e0*/  ISETP.GE.U32.AND P5, PT, R17, 0x7fffff85, PT ;  /* 0x7fffff851100780c */ /* 0x000fe20003fa6070 */
[----:B----4-:R-:W-:Y:S01]  /*47f0*/  VIADD R185, R185, 0xffffffa0 ;  /* 0xffffffa0b9b97836 */ /* 0x010fe20000000000 */
[----:B------:R-:W3:Y:S01]  /*4800*/  LDC R17, c[0x0][0x230] ;  /* 0x00008c00ff117b82 */ /* 0x000ee20000000800 */
[----:B------:R4:W-:Y:S01]  /*4810*/  LDGSTS.E [R20+0x10008], desc[UR16][R90.64], !P6 ;  /* 0x100080005a147fae */ /* 0x0009e2000f121850 */
[C---:B------:R-:W-:Y:S02]  /*4820*/  IMAD.WIDE R30, R8.reuse, 0x4, R30 ;  /* 0x00000004081e7825 */ /* 0x040fe400078e021e */
[----:B------:R-:W-:Y:S01]  /*4830*/  ISETP.GE.AND P2, PT, R201, R185, PT ;  /* 0x000000b9c900720c */ /* 0x000fe20003f46270 */
[----:B------:R4:W-:Y:S01]  /*4840*/  LDGSTS.E [R20+0x14008], desc[UR16][R70.64], !P6 ;  /* 0x1400800046147fae */ /* 0x0009e2000f121850 */
[----:B------:R-:W-:Y:S01]  /*4850*/  ISETP.GE.U32.AND P6, PT, R185, 0x7fffff81, PT ;  /* 0x7fffff81b900780c */ /* 0x000fe20003fc6070 */
[----:B------:R-:W-:Y:S01]  /*4860*/  IMAD.WIDE R62, R8, 0x4, R62 ;  /* 0x00000004083e7825 */ /* 0x000fe200078e023e */
[----:B------:R-:W1:Y:S01]  /*4870*/  LDC R185, c[0x0][0x230] ;  /* 0x00008c00ffb97b82 */ /* 0x000e620000000800 */
[----:B------:R-:W-:-:S02]  /*4880*/  SEL R191, RZ, 0x4, P2 ;  /* 0x00000004ffbf7807 */ /* 0x000fc40001000000 */
[----:B------:R4:W-:Y:S01]  /*4890*/  LDGSTS.E [R20+0x1000c], desc[UR16][R110.64], !P5 ;  /* 0x1000c0006e147fae */ /* 0x0009e2000e921850 */
[----:B------:R-:W-:Y:S01]  /*48a0*/  IMAD.WIDE R74, R8, 0x4, R74 ;  /* 0x00000004084a7825 */ /* 0x000fe200078e024a */
[----:B------:R-:W-:Y:S02]  /*48b0*/  ISETP.GT.AND P2, PT, R12, 0x7f, PT ;  /* 0x0000007f0c00780c */ /* 0x000fe40003f44270 */
[----:B------:R4:W-:Y:S01]  /*48c0*/  LDGSTS.E [R20+0x1400c], desc[UR16][R34.64], !P5 ;  /* 0x1400c00022147fae */ /* 0x0009e2000e921850 */
[C---:B------:R-:W-:Y:S01]  /*48d0*/  IMAD.WIDE R72, R8.reuse, 0x4, R72 ;  /* 0x0000000408487825 */ /* 0x040fe200078e0248 */
[----:B------:R-:W-:Y:S02]  /*48e0*/  SEL R191, R191, RZ, P2 ;  /* 0x000000ffbfbf7207 */ /* 0x000fe40001000000 */
[----:B------:R4:W-:Y:S01]  /*48f0*/  LDGSTS.E [R19+0x10000], desc[UR16][R66.64], !P0 ;  /* 0x1000000042137fae */ /* 0x0009e2000c121850 */
[----:B------:R-:W-:Y:S01]  /*4900*/  IMAD.WIDE R28, R8, 0x4, R28 ;  /* 0x00000004081c7825 */ /* 0x000fe200078e021c */
[----:B------:R-:W-:-:S02]  /*4910*/  ISETP.NE.U32.AND P2, PT, R191, RZ, PT ;  /* 0x000000ffbf00720c */ /* 0x000fc40003f45070 */
[----:B------:R4:W-:Y:S01]  /*4920*/  LDGSTS.E [R19+0x14000], desc[UR16][R82.64], !P0 ;  /* 0x1400000052137fae */ /* 0x0009e2000c121850 */
[----:B---3--:R-:W-:Y:S01]  /*4930*/  VIADD R17, R17, 0xffffffa2 ;  /* 0xffffffa211117836 */ /* 0x008fe20000000000 */
[----:B------:R-:W3:Y:S01]  /*4940*/  LDC R191, c[0x0][0x230] ;  /* 0x00008c00ffbf7b82 */ /* 0x000ee20000000800 */
[----:B------:R-:W-:-:S03]  /*4950*/  IMAD.WIDE R68, R8, 0x4, R68 ;  /* 0x0000000408447825 */ /* 0x000fc600078e0244 */
[----:B------:R-:W-:Y:S01]  /*4960*/  ISETP.GE.U32.AND P1, PT, R17, 0x7fffff83, PT ;  /* 0x7fffff831100780c */ /* 0x000fe20003f26070 */
[----:B------:R-:W-:Y:S01]  /*4970*/  IMAD.WIDE R214, R9, 0x4, R214 ;  /* 0x0000000409d67825 */ /* 0x000fe200078e02d6 */
[----:B-----5:R-:W-:Y:S02]  /*4980*/  IADD3 R17, R27, -0x5f, RZ ;  /* 0xffffffa11b117810 */ /* 0x020fe40007ffe0ff */
[----:B------:R-:W5:Y:S01]  /*4990*/  LDC R27, c[0x0][0x230] ;  /* 0x00008c00ff1b7b82 */ /* 0x000f620000000800 */
[----:B------:R-:W-:Y:S01]  /*49a0*/  IMAD.WIDE R60, R9, 0x4, R60 ;  /* 0x00000004093c7825 */ /* 0x000fe200078e023c */
[----:B------:R-:W-:Y:S02]  /*49b0*/  ISETP.GE.U32.AND P4, PT, R17, 0x7fffff82, PT ;  /* 0x7fffff821100780c */ /* 0x000fe40003f86070 */
[----:B-1----:R-:W-:Y:S01]  /*49c0*/  IADD3 R185, R185, -0x63, RZ ;  /* 0xffffff9db9b97810 */ /* 0x002fe20007ffe0ff */
[----:B------:R-:W-:-:S03]  /*49d0*/  IMAD.WIDE R58, R9, 0x4, R58 ;  /* 0x00000004093a7825 */ /* 0x000fc600078e023a */
[----:B------:R-:W1:Y:S01]  /*49e0*/  LDC R17, c[0x0][0x230] ;  /* 0x00008c00ff117b82 */ /* 0x000e620000000800 */
[----:B------:R4:W-:Y:S01]  /*49f0*/  LDGSTS.E [R19+0x10004], desc[UR16][R30.64], !P1 ;  /* 0x100040001e137fae */ /* 0x0009e2000c921850 */
[----:B------:R-:W-:-:S03]  /*4a00*/  IMAD.WIDE R32, R9, 0x4, R32 ;  /* 0x0000000409207825 */ /* 0x000fc600078e0220 */
[----:B------:R4:W-:Y:S01]  /*4a10*/  LDGSTS.E [R19+0x14004], desc[UR16][R62.64], !P1 ;  /* 0x140040003e137fae */ /* 0x0009e2000c921850 */
[----:B------:R-:W-:Y:S01]  /*4a20*/  IMAD.WIDE R220, R9, 0x4, R220 ;  /* 0x0000000409dc7825 */ /* 0x000fe200078e02dc */
[----:B------:R-:W-:Y:S02]  /*4a30*/  ISETP.GE.U32.AND P1, PT, R185, 0x7fffff7e, PT ;  /* 0x7fffff7eb900780c */ /* 0x000fe40003f26070 */
[----:B------:R4:W-:Y:S01]  /*4a40*/  LDGSTS.E [R19+0x10008], desc[UR16][R74.64], !P4 ;  /* 0x100080004a137fae */ /* 0x0009e2000e121850 */
[C---:B------:R-:W-:Y:S01]  /*4a50*/  IMAD.WIDE R42, R9.reuse, 0x4, R42 ;  /* 0x00000004092a7825 */ /* 0x040fe200078e022a */
[----:B------:R-:W2:Y:S02]  /*4a60*/  LDC R185, c[0x0][0x230] ;  /* 0x00008c00ffb97b82 */ /* 0x000ea40000000800 */
[----:B------:R4:W-:Y:S01]  /*4a70*/  LDGSTS.E [R19+0x14008], desc[UR16][R72.64], !P4 ;  /* 0x1400800048137fae */ /* 0x0009e2000e121850 */
[----:B------:R-:W-:-:S03]  /*4a80*/  IMAD.WIDE R40, R9, 0x4, R40 ;  /* 0x0000000409287825 */ /* 0x000fc600078e0228 */
[----:B------:R4:W-:Y:S01]  /*4a90*/  LDGSTS.E [R19+0x1000c], desc[UR16][R28.64], !P6 ;  /* 0x1000c0001c137fae */ /* 0x0009e2000f121850 */
[----:B-----5:R-:W-:Y:S02]  /*4aa0*/  VIADD R27, R27, 0xffffff9f ;  /* 0xffffff9f1b1b7836 */ /* 0x020fe40000000000 */
[----:B------:R-:W-:Y:S01]  /*4ab0*/  IMAD.WIDE R38, R9, 0x4, R38 ;  /* 0x0000000409267825 */ /* 0x000fe200078e0226 */
[----:B------:R5:W-:Y:S02]  /*4ac0*/  LDGSTS.E [R19+0x1400c], desc[UR16][R68.64], !P6 ;  /* 0x1400c00044137fae */ /* 0x000be4000f121850 */
[----:B------:R-:W-:Y:S01]  /*4ad0*/  ISETP.GE.U32.AND P5, PT, R27, 0x7fffff80, PT ;  /* 0x7fffff801b00780c */ /* 0x000fe20003fa6070 */
[----:B-1----:R-:W-:Y:S01]  /*4ae0*/  VIADD R17, R17, 0xffffff9e ;  /* 0xffffff9e11117836 */ /* 0x002fe20000000000 */
[----:B------:R-:W1:Y:S01]  /*4af0*/  LDC R27, c[0x0][0x230] ;  /* 0x00008c00ff1b7b82 */ /* 0x000e620000000800 */
[----:B------:R-:W0:Y:S01]  /*4b00*/  LDGDEPBAR ;  /* 0x00000000000079af */ /* 0x000e220000000000 */
[----:B------:R-:W-:-:S02]  /*4b10*/  IMAD.WIDE R206, R9, 0x4, R206 ;  /* 0x0000000409ce7825 */ /* 0x000fc400078e02ce */
[----:B------:R-:W-:Y:S01]  /*4b20*/  ISETP.GE.U32.AND P0, PT, R17, 0x7fffff7f, PT ;  /* 0x7fffff7f1100780c */ /* 0x000fe20003f06070 */
[----:B------:R5:W-:Y:S01]  /*4b30*/  LDGSTS.E [R18+0x44000], desc[UR16][R214.64], P3 ;  /* 0x44000000d6127fae */ /* 0x000be20009921850 */
[C---:B------:R-:W-:Y:S02]  /*4b40*/  IMAD.WIDE R48, R9.reuse, 0x4, R48 ;  /* 0x0000000409307825 */ /* 0x040fe400078e0230 */
[----:B------:R-:W4:Y:S01]  /*4b50*/  LDC R17, c[0x0][0x230] ;  /* 0x00008c00ff117b82 */ /* 0x000f220000000800 */
[----:B------:R5:W-:Y:S01]  /*4b60*/  LDGSTS.E [R18+0x44400], desc[UR16][R60.64], P3 ;  /* 0x444000003c127fae */ /* 0x000be20009921850 */
[----:B------:R-:W-:Y:S01]  /*4b70*/  IMAD.WIDE R46, R9, 0x4, R46 ;  /* 0x00000004092e7825 */ /* 0x000fe200078e022e */
[----:B--2---:R-:W-:Y:S02]  /*4b80*/  IADD3 R185, R185, -0x67, RZ ;  /* 0xffffff99b9b97810 */ /* 0x004fe40007ffe0ff */
[----:B------:R2:W-:Y:S01]  /*4b90*/  LDGSTS.E [R18+0x44800], desc[UR16][R58.64], P3 ;  /* 0x448000003a127fae */ /* 0x0005e20009921850 */
[----:B------:R-:W-:-:S03]  /*4ba0*/  IMAD.WIDE R44, R9, 0x4, R44 ;  /* 0x00000004092c7825 */ /* 0x000fc600078e022c */
        /* <DEDUP_REMOVED lines=9> */
[----:B----4-:R-:W-:Y:S02]  /*4c40*/  VIADD R17, R17, 0xffffff9a ;  /* 0xffffff9a11117836 */ /* 0x010fe40000000000 */
[----:B-1----:R-:W-:Y:S01]  /*4c50*/  VIADD R27, R27, 0xffffff9c ;  /* 0xffffff9c1b1b7836 */ /* 0x002fe20000000000 */
[----:B------:R1:W-:Y:S01]  /*4c60*/  LDGSTS.E [R15+0x44200], desc[UR16][R206.64], P3 ;  /* 0x44200000ce0f7fae */ /* 0x0003e20009921850 */
[----:B------:R-:W-:-:S03]  /*4c70*/  IMAD.WIDE R174, R8, 0x4, R174 ;  /* 0x0000000408ae7825 */ /* 0x000fc600078e02ae */
[----:B------:R4:W-:Y:S01]  /*4c80*/  LDGSTS.E [R15+0x44600], desc[UR16][R48.64], P3 ;  /* 0x44600000300f7fae */ /* 0x0009e20009921850 */
[----:B------:R-:W-:Y:S01]  /*4c90*/  ISETP.GE.U32.AND P4, PT, R27, 0x7fffff7d, PT ;  /* 0x7fffff7d1b00780c */ /* 0x000fe20003f86070 */
[C---:B------:R-:W-:Y:S01]  /*4ca0*/  IMAD.WIDE R198, R8.reuse, 0x4, R198 ;  /* 0x0000000408c67825 */ /* 0x040fe200078e02c6 */
[----:B------:R-:W5:Y:S01]  /*4cb0*/  LDC R27, c[0x0][0x230] ;  /* 0x00008c00ff1b7b82 */ /* 0x000f620000000800 */
[----:B------:R4:W-:Y:S02]  /*4cc0*/  LDGSTS.E [R15+0x44a00], desc[UR16][R46.64], P3 ;  /* 0x44a000002e0f7fae */ /* 0x0009e40009921850 */
[C---:B------:R-:W-:Y:S02]  /*4cd0*/  IMAD.WIDE R210, R8.reuse, 0x4, R210 ;  /* 0x0000000408d27825 */ /* 0x040fe400078e02d2 */
[----:B------:R4:W-:Y:S02]  /*4ce0*/  LDGSTS.E [R15+0x44e00], desc[UR16][R44.64], P3 ;  /* 0x44e000002c0f7fae */ /* 0x0009e40009921850 */
[----:B------:R-:W-:-:S02]  /*4cf0*/  IMAD.WIDE R194, R8, 0x4, R194 ;  /* 0x0000000408c27825 */ /* 0x000fc400078e02c2 */
[----:B------:R4:W-:Y:S02]  /*4d00*/  LDGSTS.E [R15+0x45200], desc[UR16][R218.64], P3 ;  /* 0x45200000da0f7fae */ /* 0x0009e40009921850 */
[C---:B------:R-:W-:Y:S02]  /*4d10*/  IMAD.WIDE R64, R8.reuse, 0x4, R64 ;  /* 0x0000000408407825 */ /* 0x040fe400078e0240 */
[----:B------:R4:W-:Y:S02]  /*4d20*/  LDGSTS.E [R15+0x45600], desc[UR16][R56.64], P3 ;  /* 0x45600000380f7fae */ /* 0x0009e40009921850 */
[----:B------:R-:W-:Y:S02]  /*4d30*/  IMAD.WIDE R178, R8, 0x4, R178 ;  /* 0x0000000408b27825 */ /* 0x000fe400078e02b2 */
[----:B------:R4:W-:Y:S02]  /*4d40*/  LDGSTS.E [R15+0x45a00], desc[UR16][R54.64], P3 ;  /* 0x45a00000360f7fae */ /* 0x0009e40009921850 */
[----:B---3--:R-:W-:-:S02]  /*4d50*/  VIADD R191, R191, 0xffffff9b ;  /* 0xffffff9bbfbf7836 */ /* 0x008fc40000000000 */
[----:B------:R3:W-:Y:S01]  /*4d60*/  LDGSTS.E [R15+0x45e00], desc[UR16][R52.64], P3 ;  /* 0x45e00000340f7fae */ /* 0x0007e20009921850 */
[----:B------:R-:W-:Y:S01]  /*4d70*/  ISETP.GE.U32.AND P3, PT, R17, 0x7fffff7b, PT ;  /* 0x7fffff7b1100780c */ /* 0x000fe20003f66070 */
[----:B------:R-:W-:Y:S01]  /*4d80*/  IMAD.WIDE R216, R8, 0x4, R216 ;  /* 0x0000000408d87825 */ /* 0x000fe200078e02d8 */
[----:B------:R-:W2:Y:S01]  /*4d90*/  LDC R17, c[0x0][0x230] ;  /* 0x00008c00ff117b82 */ /* 0x000ea20000000800 */
[----:B------:R-:W0:Y:S01]  /*4da0*/  LDGDEPBAR ;  /* 0x00000000000079af */ /* 0x000e220000000000 */
[----:B------:R-:W-:Y:S01]  /*4db0*/  ISETP.GE.U32.AND P6, PT, R191, 0x7fffff7c, PT ;  /* 0x7fffff7cbf00780c */ /* 0x000fe20003fc6070 */
[----:B-----5:R-:W-:-:S05]  /*4dc0*/  VIADD R27, R27, 0xffffff98 ;  /* 0xffffff981b1b7836 */ /* 0x020fca0000000000 */
[----:B------:R-:W-:Y:S01]  /*4dd0*/  BAR.SYNC.DEFER_BLOCKING 0x0 ;  /* 0x0000000000007b1d */ /* 0x000fe20000010000 */
[----:B------:R-:W-:-:S04]  /*4de0*/  IMAD.WIDE R166, R8, 0x4, R166 ;  /* 0x0000000408a67825 */ /* 0x000fc800078e02a6 */
[----:B------:R-:W-:-:S03]  /*4df0*/  IMAD.WIDE R170, R8, 0x4, R170 ;  /* 0x0000000408aa7825 */ /* 0x000fc600078e02aa */
[----:B------:R-:W5:Y:S01]  /*4e00*/  LDC R191, c[0x0][0x230] ;  /* 0x00008c00ffbf7b82 */ /* 0x000f620000000800 */
[----:B------:R-:W-:-:S04]  /*4e10*/  IMAD.WIDE R138, R8, 0x4, R138 ;  /* 0x00000004088a7825 */ /* 0x000fc800078e028a */
[----:B------:R-:W-:-:S04]  /*4e20*/  IMAD.WIDE R182, R8, 0x4, R182 ;  /* 0x0000000408b67825 */ /* 0x000fc800078e02b6 */
[----:B------:R-:W-:-:S04]  /*4e30*/  IMAD.WIDE R154, R8, 0x4, R154 ;  /* 0x00000004089a7825 */ /* 0x000fc800078e029a */
[----:B--2---:R-:W-:Y:S02]  /*4e40*/  VIADD R17, R17, 0xffffff97 ;  /* 0xffffff9711117836 */ /* 0x004fe40000000000 */
        /* <DEDUP_REMOVED lines=8> */
[----:B------:R-:W1:Y:S01]  /*4ed0*/  LDC R185, c[0x0][0x230] ;  /* 0x00008c00ffb97b82 */ /* 0x000e620000000800 */
        /* <DEDUP_REMOVED lines=14> */
[----:B------:R2:W-:Y:S02]  /*4fc0*/  LDGSTS.E [R25+0x1c00c], desc[UR16][R166.64], !P4 ;  /* 0x1c00c000a6197fae */ /* 0x0005e4000e121850 */
[C---:B------:R-:W-:Y:S02]  /*4fd0*/  IMAD.WIDE R140, R8.reuse, 0x4, R140 ;  /* 0x00000004088c7825 */ /* 0x040fe400078e028c */
[----:B------:R2:W-:Y:S02]  /*4fe0*/  LDGSTS.E [R26+0x18000], desc[UR16][R170.64], !P6 ;  /* 0x18000000aa1a7fae */ /* 0x0005e4000f121850 */
[----:B-1----:R-:W-:Y:S02]  /*4ff0*/  VIADD R185, R185, 0xffffff96 ;  /* 0xffffff96b9b97836 */ /* 0x002fe40000000000 */
[----:B------:R1:W-:Y:S01]  /*5000*/  LDGSTS.E [R26+0x1c000], desc[UR16][R138.64], !P6 ;  /* 0x1c0000008a1a7fae */ /* 0x0003e2000f121850 */
[----:B------:R-:W-:Y:S01]  /*5010*/  IMAD.WIDE R150, R8, 0x4, R150 ;  /* 0x0000000408967825 */ /* 0x000fe200078e0296 */
[----:B----4-:R-:W-:-:S02]  /*5020*/  IADD3 R27, R27, -0x6b, RZ ;  /* 0xffffff951b1b7810 */ /* 0x010fc40007ffe0ff */
[----:B------:R4:W-:Y:S01]  /*5030*/  LDGSTS.E [R26+0x18004], desc[UR16][R182.64], !P3 ;  /* 0x18004000b61a7fae */ /* 0x0009e2000d921850 */
[----:B------:R-:W-:Y:S01]  /*5040*/  ISETP.GE.U32.AND P4, PT, R185, 0x7fffff77, PT ;  /* 0x7fffff77b900780c */ /* 0x000fe20003f86070 */
[C---:B------:R-:W-:Y:S01]  /*5050*/  IMAD.WIDE R132, R8.reuse, 0x4, R132 ;  /* 0x0000000408847825 */ /* 0x040fe200078e0284 */
[----:B------:R-:W-:Y:S01]  /*5060*/  ISETP.GE.U32.AND P6, PT, R27, 0x7fffff76, PT ;  /* 0x7fffff761b00780c */ /* 0x000fe20003fc6070 */
[----:B------:R4:W-:Y:S01]  /*5070*/  LDGSTS.E [R26+0x1c004], desc[UR16][R154.64], !P3 ;  /* 0x1c0040009a1a7fae */ /* 0x0009e2000d921850 */
[----:B------:R-:W5:Y:S01]  /*5080*/  LDC R27, c[0x0][0x230] ;  /* 0x00008c00ff1b7b82 */ /* 0x000f620000000800 */
[----:B------:R-:W-:Y:S02]  /*5090*/  IMAD.WIDE R118, R8, 0x4, R118 ;  /* 0x0000000408767825 */ /* 0x000fe400078e0276 */
[----:B------:R4:W-:Y:S02]  /*50a0*/  LDGSTS.E [R26+0x18008], desc[UR16][R202.64], !P5 ;  /* 0x18008000ca1a7fae */ /* 0x0009e4000e921850 */
[----:B---3--:R-:W-:-:S02]  /*50b0*/  VIADD R17, R17, 0xffffff94 ;  /* 0xffffff9411117836 */ /* 0x008fc40000000000 */
[----:B------:R3:W-:Y:S01]  /*50c0*/  LDGSTS.E [R26+0x1c008], desc[UR16][R136.64], !P5 ;  /* 0x1c008000881a7fae */ /* 0x0007e2000e921850 */
[----:B------:R-:W2:Y:S01]  /*50d0*/  LDC R185, c[0x0][0x230] ;  /* 0x00008c00ffb97b82 */ /* 0x000ea20000000800 */
[C---:B------:R-:W-:Y:S01]  /*50e0*/  IMAD.WIDE R122, R8.reuse, 0x4, R122 ;  /* 0x00000004087a7825 */ /* 0x040fe200078e027a */
[----:B------:R-:W-:Y:S01]  /*50f0*/  ISETP.GE.U32.AND P3, PT, R17, 0x7fffff75, PT ;  /* 0x7fffff751100780c */ /* 0x000fe20003f66070 */
[----:B------:R3:W-:Y:S02]  /*5100*/  LDGSTS.E [R26+0x1800c], desc[UR16][R162.64], !P0 ;  /* 0x1800c000a21a7fae */ /* 0x0007e4000c121850 */
[C---:B------:R-:W-:Y:S02]  /*5110*/  IMAD.WIDE R158, R8.reuse, 0x4, R158 ;  /* 0x00000004089e7825 */ /* 0x040fe400078e029e */
[----:B------:R3:W-:Y:S01]  /*5120*/  LDGSTS.E [R26+0x1c00c], desc[UR16][R146.64], !P0 ;  /* 0x1c00c000921a7fae */ /* 0x0007e2000c121850 */
[----:B------:R-:W1:Y:S01]  /*5130*/  LDC R17, c[0x0][0x230] ;  /* 0x00008c00ff117b82 */ /* 0x000e620000000800 */
[----:B------:R-:W-:-:S02]  /*5140*/  IMAD.WIDE R106, R8, 0x4, R106 ;  /* 0x00000004086a7825 */ /* 0x000fc400078e026a */
[----:B------:R3:W-:Y:S02]  /*5150*/  LDGSTS.E [R24+0x18000], desc[UR16][R186.64], !P1 ;  /* 0x18000000ba187fae */ /* 0x0007e4000c921850 */
[C---:B------:R-:W-:Y:S02]  /*5160*/  IMAD.WIDE R134, R8.reuse, 0x4, R134 ;  /* 0x0000000408867825 */ /* 0x040fe400078e0286 */
[----:B------:R3:W-:Y:S02]  /*5170*/  LDGSTS.E [R24+0x1c000], desc[UR16][R116.64], !P1 ;  /* 0x1c00000074187fae */ /* 0x0007e4000c921850 */
[----:B-----5:R-:W-:Y:S02]  /*5180*/  VIADD R27, R27, 0xffffff92 ;  /* 0xffffff921b1b7836 */ /* 0x020fe40000000000 */
[----:B------:R5:W-:Y:S01]  /*5190*/  LDGSTS.E [R24+0x18004], desc[UR16][R148.64], !P4 ;  /* 0x1800400094187fae */ /* 0x000be2000e121850 */
[----:B------:R-:W-:Y:S02]  /*51a0*/  IMAD.WIDE R130, R8, 0x4, R130 ;  /* 0x0000000408827825 */ /* 0x000fe400078e0282 */
[----:B------:R-:W-:Y:S01]  /*51b0*/  ISETP.GE.U32.AND P0, PT, R27, 0x7fffff73, PT ;  /* 0x7fffff731b00780c */ /* 0x000fe20003f06070 */
[----:B------:R5:W-:Y:S01]  /*51c0*/  LDGSTS.E [R24+0x1c004], desc[UR16][R140.64], !P4 ;  /* 0x1c0040008c187fae */ /* 0x000be2000e121850 */
[----:B------:R-:W4:Y:S01]  /*51d0*/  LDC R27, c[0x0][0x230] ;  /* 0x00008c00ff1b7b82 */ /* 0x000f220000000800 */
[----:B--2---:R-:W-:-:S02]  /*51e0*/  VIADD R185, R185, 0xffffff93 ;  /* 0xffffff93b9b97836 */ /* 0x004fc40000000000 */
[----:B------:R2:W-:Y:S01]  /*51f0*/  LDGSTS.E [R24+0x18008], desc[UR16][R150.64], !P6 ;  /* 0x1800800096187fae */ /* 0x0005e2000f121850 */
[C---:B------:R-:W-:Y:S02]  /*5200*/  IMAD.WIDE R144, R8.reuse, 0x4, R144 ;  /* 0x0000000408907825 */ /* 0x040fe400078e0290 */
[----:B------:R-:W-:Y:S01]  /*5210*/  ISETP.GE.U32.AND P5, PT, R185, 0x7fffff74, PT ;  /* 0x7fffff74b900780c */ /* 0x000fe20003fa6070 */
[----:B------:R2:W-:Y:S01]  /*5220*/  LDGSTS.E [R24+0x1c008], desc[UR16][R132.64], !P6 ;  /* 0x1c00800084187fae */ /* 0x0005e2000f121850 */
[----:B-1----:R-:W-:Y:S01]  /*5230*/  IADD3 R17, R17, -0x6f, RZ ;  /* 0xffffff9111117810 */ /* 0x002fe20007ffe0ff */
[----:B------:R-:W1:Y:S01]  /*5240*/  LDC R185, c[0x0][0x230] ;  /* 0x00008c00ffb97b82 */ /* 0x000e620000000800 */
[C---:B------:R-:W-:Y:S01]  /*5250*/  IMAD.WIDE R114, R8.reuse, 0x4, R114 ;  /* 0x0000000408727825 */ /* 0x040fe200078e0272 */
[----:B------:R2:W-:Y:S01]  /*5260*/  LDGSTS.E [R24+0x1800c], desc[UR16][R118.64], !P3 ;  /* 0x1800c00076187fae */ /* 0x0005e2000d921850 */
[----:B------:R-:W-:Y:S02]  /*5270*/  ISETP.GE.U32.AND P1, PT, R17, 0x7fffff72, PT ;  /* 0x7fffff721100780c */ /* 0x000fe40003f26070 */
[C---:B------:R-:W-:Y:S01]  /*5280*/  IMAD.WIDE R100, R8.reuse, 0x4, R100 ;  /* 0x0000000408647825 */ /* 0x040fe200078e0264 */
[----:B------:R2:W-:Y:S02]  /*5290*/  LDGSTS.E [R24+0x1c00c], desc[UR16][R122.64], !P3 ;  /* 0x1c00c0007a187fae */ /* 0x0005e4000d921850 */
[----:B------:R-:W3:Y:S01]  /*52a0*/  LDC R17, c[0x0][0x230] ;  /* 0x00008c00ff117b82 */ /* 0x000ee20000000800 */
[C---:B------:R-:W-:Y:S01]  /*52b0*/  IMAD.WIDE R86, R8.reuse, 0x4, R86 ;  /* 0x0000000408567825 */ /* 0x040fe200078e0256 */
[----:B------:R2:W-:Y:S03]  /*52c0*/  LDGSTS.E [R23+0x18000], desc[UR16][R158.64], !P5 ;  /* 0x180000009e177fae */ /* 0x0005e6000e921850 */
[C---:B------:R-:W-:Y:S01]  /*52d0*/  IMAD.WIDE R142, R8.reuse, 0x4, R142 ;  /* 0x00000004088e7825 */ /* 0x040fe200078e028e */
[----:B------:R2:W-:Y:S03]  /*52e0*/  LDGSTS.E [R23+0x1c000], desc[UR16][R106.64], !P5 ;  /* 0x1c0000006a177fae */ /* 0x0005e6000e921850 */
[----:B----4-:R-:W-:Y:S01]  /*52f0*/  VIADD R27, R27, 0xffffff8f ;  /* 0xffffff8f1b1b7836 */ /* 0x010fe20000000000 */
[----:B------:R4:W-:Y:S01]  /*5300*/  LDGSTS.E [R23+0x18004], desc[UR16][R134.64], !P0 ;  /* 0x1800400086177fae */ /* 0x0009e2000c121850 */
[----:B------:R-:W-:-:S03]  /*5310*/  IMAD.WIDE R120, R8, 0x4, R120 ;  /* 0x0000000408787825 */ /* 0x000fc600078e0278 */
[----:B------:R-:W-:Y:S01]  /*5320*/  ISETP.GE.U32.AND P6, PT, R27, 0x7fffff70, PT ;  /* 0x7fffff701b00780c */ /* 0x000fe20003fc6070 */
[----:B------:R4:W-:Y:S01]  /*5330*/  LDGSTS.E [R23+0x1c004], desc[UR16][R130.64], !P0 ;  /* 0x1c00400082177fae */ /* 0x0009e2000c121850 */
[----:B------:R-:W5:Y:S01]  /*5340*/  LDC R27, c[0x0][0x230] ;  /* 0x00008c00ff1b7b82 */ /* 0x000f620000000800 */
[----:B-1----:R-:W-:Y:S02]  /*5350*/  VIADD R185, R185, 0xffffff90 ;  /* 0xffffff90b9b97836 */ /* 0x002fe40000000000 */
[----:B------:R1:W-:Y:S01]  /*5360*/  LDGSTS.E [R23+0x18008], desc[UR16][R144.64], !P1 ;  /* 0x1800800090177fae */ /* 0x0003e2000c921850 */
[C---:B------:R-:W-:Y:S02]  /*5370*/  IMAD.WIDE R128, R8.reuse, 0x4, R128 ;  /* 0x0000000408807825 */ /* 0x040fe400078e0280 */
[----:B------:R-:W-:Y:S01]  /*5380*/  ISETP.GE.U32.AND P4, PT, R185, 0x7fffff71, PT ;  /* 0x7fffff71b900780c */ /* 0x000fe20003f86070 */
[----:B------:R1:W-:Y:S01]  /*5390*/  LDGSTS.E [R23+0x1c008], desc[UR16][R114.64], !P1 ;  /* 0x1c00800072177fae */ /* 0x0003e2000c921850 */
[----:B---3--:R-:W-:Y:S01]  /*53a0*/  VIADD R17, R17, 0xffffff8e ;  /* 0xffffff8e11117836 */ /* 0x008fe20000000000 */
[----:B------:R-:W3:Y:S01]  /*53b0*/  LDC R185, c[0x0][0x230] ;  /* 0x00008c00ffb97b82 */ /* 0x000ee20000000800 */
[----:B------:R-:W-:-:S03]  /*53c0*/  IMAD.WIDE R102, R8, 0x4, R102 ;  /* 0x0000000408667825 */ /* 0x000fc600078e0266 */
[----:B------:R-:W-:Y:S01]  /*53d0*/  ISETP.GE.U32.AND P3, PT, R17, 0x7fffff6f, PT ;  /* 0x7fffff6f1100780c */ /* 0x000fe20003f66070 */
[----:B------:R-:W-:-:S03]  /*53e0*/  IMAD.WIDE R108, R8, 0x4, R108 ;  /* 0x00000004086c7825 */ /* 0x000fc600078e026c */
[----:B------:R-:W2:Y:S01]  /*53f0*/  LDC R17, c[0x0][0x230] ;  /* 0x00008c00ff117b82 */ /* 0x000ea20000000800 */
[C---:B------:R-:W-:Y:S01]  /*5400*/  IMAD.WIDE R112, R8.reuse, 0x4, R112 ;  /* 0x0000000408707825 */ /* 0x040fe200078e0270 */
[----:B------:R1:W-:Y:S03]  /*5410*/  LDGSTS.E [R23+0x1800c], desc[UR16][R100.64], !P4 ;  /* 0x1800c00064177fae */ /* 0x0003e6000e121850 */
[----:B------:R-:W-:Y:S01]  /*5420*/  VIADD R191, R191, 0xffffff8a ;  /* 0xffffff8abfbf7836 */ /* 0x000fe20000000000 */
[----:B------:R1:W-:Y:S01]  /*5430*/  LDGSTS.E [R23+0x1c00c], desc[UR16][R86.64], !P4 ;  /* 0x1c00c00056177fae */ /* 0x0003e2000e121850 */
[----:B-----5:R-:W-:Y:S02]  /*5440*/  VIADD R27, R27, 0xffffff8c ;  /* 0xffffff8c1b1b7836 */ /* 0x020fe40000000000 */
[----:B------:R-:W-:Y:S01]  /*5450*/  IMAD.WIDE R96, R8, 0x4, R96 ;  /* 0x0000000408607825 */ /* 0x000fe200078e0260 */
[----:B------:R5:W-:Y:S01]  /*5460*/  LDGSTS.E [R22+0x18000], desc[UR16][R142.64], !P6 ;  /* 0x180000008e167fae */ /* 0x000be2000f121850 */
[----:B------:R-:W-:-:S02]  /*5470*/  ISETP.GE.U32.AND P4, PT, R191, 0x7fffff6b, PT ;  /* 0x7fffff6bbf00780c */ /* 0x000fc40003f86070 */
[----:B------:R-:W-:Y:S01]  /*5480*/  ISETP.GE.U32.AND P0, PT, R27, 0x7fffff6d, PT ;  /* 0x7fffff6d1b00780c */ /* 0x000fe20003f06070 */
[----:B------:R5:W-:Y:S01]  /*5490*/  LDGSTS.E [R22+0x1c000], desc[UR16][R120.64], !P6 ;  /* 0x1c00000078167fae */ /* 0x000be2000f121850 */
[----:B------:R-:W4:Y:S01]  /*54a0*/  LDC R27, c[0x0][0x230] ;  /* 0x00008c00ff1b7b82 */ /* 0x000f220000000800 */
[----:B---3--:R-:W-:Y:S01]  /*54b0*/  IADD3 R185, R185, -0x73, RZ ;  /* 0xffffff8db9b97810 */ /* 0x008fe20007ffe0ff */
[C---:B------:R-:W-:Y:S01]  /*54c0*/  IMAD.WIDE R126, R8.reuse, 0x4, R126 ;  /* 0x00000004087e7825 */ /* 0x040fe200078e027e */
[----:B------:R3:W-:Y:S02]  /*54d0*/  LDGSTS.E [R22+0x18004], desc[UR16][R128.64], !P3 ;  /* 0x1800400080167fae */ /* 0x0007e4000d921850 */
[----:B------:R-:W-:Y:S01]  /*54e0*/  ISETP.GE.U32.AND P5, PT, R185, 0x7fffff6e, PT ;  /* 0x7fffff6eb900780c */ /* 0x000fe20003fa6070 */
[----:B------:R-:W-:Y:S01]  /*54f0*/  IMAD.WIDE R124, R8, 0x4, R124 ;  /* 0x00000004087c7825 */ /* 0x000fe200078e027c */
[----:B------:R3:W-:Y:S01]  /*5500*/  LDGSTS.E [R22+0x1c004], desc[UR16][R102.64], !P3 ;  /* 0x1c00400066167fae */ /* 0x0007e2000d921850 */
[----:B------:R-:W1:Y:S02]  /*5510*/  LDC R185, c[0x0][0x230] ;  /* 0x00008c00ffb97b82 */ /* 0x000e640000000800 */
[----:B--2---:R-:W-:-:S02]  /*5520*/  VIADD R17, R17, 0xffffff8b ;  /* 0xffffff8b11117836 */ /* 0x004fc40000000000 */
[----:B------:R-:W-:-:S03]  /*5530*/  IMAD.WIDE R84, R8, 0x4, R84 ;  /* 0x0000000408547825 */ /* 0x000fc600078e0254 */
[----:B------:R-:W-:Y:S01]  /*5540*/  ISETP.GE.U32.AND P1, PT, R17, 0x7fffff6c, PT ;  /* 0x7fffff6c1100780c */ /* 0x000fe20003f26070 */
[C---:B------:R-:W-:Y:S01]  /*5550*/  IMAD.WIDE R36, R8.reuse, 0x4, R36 ;  /* 0x0000000408247825 */ /* 0x040fe200078e0224 */
[----:B------:R-:W2:Y:S01]  /*5560*/  LDC R17, c[0x0][0x230] ;  /* 0x00008c00ff117b82 */ /* 0x000ea20000000800 */
[----:B------:R3:W-:Y:S02]  /*5570*/  LDGSTS.E [R22+0x18008], desc[UR16][R108.64], !P5 ;  /* 0x180080006c167fae */ /* 0x0007e4000e921850 */
[C---:B------:R-:W-:Y:S02]  /*5580*/  IMAD.WIDE R92, R8.reuse, 0x4, R92 ;  /* 0x00000004085c7825 */ /* 0x040fe400078e025c */
[----:B------:R3:W-:Y:S02]  /*5590*/  LDGSTS.E [R22+0x1c008], desc[UR16][R112.64], !P5 ;  /* 0x1c00800070167fae */ /* 0x0007e4000e921850 */
[----:B----4-:R-:W-:Y:S01]  /*55a0*/  VIADD R27, R27, 0xffffff88 ;  /* 0xffffff881b1b7836 */ /* 0x010fe20000000000 */
[----:B------:R-:W4:Y:S01]  /*55b0*/  LDC R191, c[0x0][0x230] ;  /* 0x00008c00ffbf7b82 */ /* 0x000f220000000800 */
[----:B------:R3:W-:Y:S01]  /*55c0*/  LDGSTS.E [R22+0x1800c], desc[UR16][R96.64], !P0 ;  /* 0x1800c00060167fae */ /* 0x0007e2000c121850 */
[----:B------:R-:W-:-:S02]  /*55d0*/  IMAD.WIDE R78, R8, 0x4, R78 ;  /* 0x00000004084e7825 */ /* 0x000fc400078e024e */
[----:B------:R-:W-:Y:S01]  /*55e0*/  ISETP.GE.U32.AND P3, PT, R27, 0x7fffff69, PT ;  /* 0x7fffff691b00780c */ /* 0x000fe20003f66070 */
[----:B------:R3:W-:Y:S01]  /*55f0*/  LDGSTS.E [R22+0x1c00c], desc[UR16][R126.64], !P0 ;  /* 0x1c00c0007e167fae */ /* 0x0007e2000c121850 */
[C---:B------:R-:W-:Y:S01]  /*5600*/  IMAD.WIDE R88, R8.reuse, 0x4, R88 ;  /* 0x0000000408587825 */ /* 0x040fe200078e0258 */
[----:B-1----:R-:W-:Y:S01]  /*5610*/  IADD3 R185, R185, -0x77, RZ ;  /* 0xffffff89b9b97810 */ /* 0x002fe20007ffe0ff */
[----:B------:R-:W1:Y:S01]  /*5620*/  LDC R27, c[0x0][0x230] ;  /* 0x00008c00ff1b7b82 */ /* 0x000e620000000800 */
[----:B------:R3:W-:Y:S01]  /*5630*/  LDGSTS.E [R21+0x18000], desc[UR16][R124.64], !P1 ;  /* 0x180000007c157fae */ /* 0x0007e2000c921850 */
[C---:B------:R-:W-:Y:S01]  /*5640*/  IMAD.WIDE R98, R8.reuse, 0x4, R98 ;  /* 0x0000000408627825 */ /* 0x040fe200078e0262 */
[----:B------:R-:W-:Y:S02]  /*5650*/  ISETP.GE.U32.AND P6, PT, R185, 0x7fffff6a, PT ;  /* 0x7fffff6ab900780c */ /* 0x000fe40003fc6070 */
[----:B------:R3:W-:Y:S01]  /*5660*/  LDGSTS.E [R21+0x1c000], desc[UR16][R84.64], !P1 ;  /* 0x1c00000054157fae */ /* 0x0007e2000c921850 */
[----:B------:R-:W-:-:S02]  /*5670*/  IMAD.WIDE R104, R8, 0x4, R104 ;  /* 0x0000000408687825 */ /* 0x000fc400078e0268 */
[----:B------:R-:W5:Y:S01]  /*5680*/  LDC R185, c[0x0][0x230] ;  /* 0x00008c00ffb97b82 */ /* 0x000f620000000800 */
[----:B------:R3:W-:Y:S01]  /*5690*/  LDGSTS.E [R21+0x18004], desc[UR16][R36.64], !P4 ;  /* 0x1800400024157fae */ /* 0x0007e2000e121850 */
[----:B--2---:R-:W-:Y:S02]  /*56a0*/  VIADD R17, R17, 0xffffff87 ;  /* 0xffffff8711117836 */ /* 0x004fe40000000000 */
[C---:B------:R-:W-:Y:S01]  /*56b0*/  IMAD.WIDE R94, R8.reuse, 0x4, R94 ;  /* 0x00000004085e7825 */ /* 0x040fe200078e025e */
[----:B------:R2:W-:Y:S02]  /*56c0*/  LDGSTS.E [R21+0x1c004], desc[UR16][R92.64], !P4 ;  /* 0x1c0040005c157fae */ /* 0x0005e4000e121850 */
[----:B------:R-:W-:Y:S01]  /*56d0*/  ISETP.GE.U32.AND P5, PT, R17, 0x7fffff68, PT ;  /* 0x7fffff681100780c */ /* 0x000fe20003fa6070 */
[C---:B------:R-:W-:Y:S01]  /*56e0*/  IMAD.WIDE R80, R8.reuse, 0x4, R80 ;  /* 0x0000000408507825 */ /* 0x040fe200078e0250 */
[----:B------:R-:W3:Y:S01]  /*56f0*/  LDC R17, c[0x0][0x230] ;  /* 0x00008c00ff117b82 */ /* 0x000ee20000000800 */
[----:B------:R2:W-:Y:S02]  /*5700*/  LDGSTS.E [R21+0x18008], desc[UR16][R78.64], !P6 ;  /* 0x180080004e157fae */ /* 0x0005e4000f121850 */
[----:B------:R-:W-:-:S02]  /*5710*/  IMAD.WIDE R50, R8, 0x4, R50 ;  /* 0x0000000408327825 */ /* 0x000fc400078e0232 */
[----:B------:R2:W-:Y:S01]  /*5720*/  LDGSTS.E [R21+0x1c008], desc[UR16][R88.64], !P6 ;  /* 0x1c00800058157fae */ /* 0x0005e2000f121850 */
[----:B-1----:R-:W-:Y:S01]  /*5730*/  IADD3 R27, R27, -0x7b, RZ ;  /* 0xffffff851b1b7810 */ /* 0x002fe20007ffe0ff */
[C---:B------:R-:W-:Y:S02]  /*5740*/  IMAD.WIDE R76, R8.reuse, 0x4, R76 ;  /* 0x00000004084c7825 */ /* 0x040fe400078e024c */
[----:B------:R1:W-:Y:S01]  /*5750*/  LDGSTS.E [R21+0x1800c], desc[UR16][R98.64], !P3 ;  /* 0x1800c00062157fae */ /* 0x0003e2000d921850 */
[----:B------:R-:W-:Y:S01]  /*5760*/  ISETP.GE.U32.AND P1, PT, R27, 0x7fffff66, PT ;  /* 0x7fffff661b00780c */ /* 0x000fe20003f26070 */
[----:B----4-:R-:W-:Y:S01]  /*5770*/  VIADD R191, R191, 0xffffff83 ;  /* 0xffffff83bfbf7836 */ /* 0x010fe20000000000 */
[----:B------:R-:W4:Y:S01]  /*5780*/  LDC R27, c[0x0][0x230] ;  /* 0x00008c00ff1b7b82 */ /* 0x000f220000000800 */
[----:B------:R1:W-:Y:S01]  /*5790*/  LDGSTS.E [R21+0x1c00c], desc[UR16][R104.64], !P3 ;  /* 0x1c00c00068157fae */ /* 0x0003e2000d921850 */
[----:B-----5:R-:W-:Y:S02]  /*57a0*/  VIADD R185, R185, 0xffffff86 ;  /* 0xffffff86b9b97836 */ /* 0x020fe40000000000 */
[----:B------:R-:W-:Y:S01]  /*57b0*/  ISETP.GE.U32.AND P6, PT, R191, 0x7fffff64, PT ;  /* 0x7fffff64bf00780c */ /* 0x000fe20003fc6070 */
[----:B------:R5:W-:Y:S01]  /*57c0*/  LDGSTS.E [R20+0x18000], desc[UR16][R94.64], !P5 ;  /* 0x180000005e147fae */ /* 0x000be2000e921850 */
[----:B------:R-:W-:Y:S01]  /*57d0*/  IMAD.WIDE R90, R8, 0x4, R90 ;  /* 0x00000004085a7825 */ /* 0x000fe200078e025a */
[----:B------:R-:W-:-:S02]  /*57e0*/  ISETP.GE.U32.AND P0, PT, R185, 0x7fffff67, PT ;  /* 0x7fffff67b900780c */ /* 0x000fc40003f06070 */
[----:B------:R5:W-:Y:S01]  /*57f0*/  LDGSTS.E [R20+0x1c000], desc[UR16][R80.64], !P5 ;  /* 0x1c00000050147fae */ /* 0x000be2000e921850 */
[----:B------:R-:W2:Y:S01]  /*5800*/  LDC R185, c[0x0][0x230] ;  /* 0x00008c00ffb97b82 */ /* 0x000ea20000000800 */
[----:B---3--:R-:W-:Y:S02]  /*5810*/  VIADD R17, R17, 0xffffff84 ;  /* 0xffffff8411117836 */ /* 0x008fe40000000000 */
[----:B------:R-:W-:-:S03]  /*5820*/  IMAD.WIDE R70, R8, 0x4, R70 ;  /* 0x0000000408467825 */ /* 0x000fc600078e0246 */
[----:B------:R-:W-:Y:S01]  /*5830*/  ISETP.GE.U32.AND P4, PT, R17, 0x7fffff65, PT ;  /* 0x7fffff651100780c */ /* 0x000fe20003f86070 */
[C---:B------:R-:W-:Y:S01]  /*5840*/  IMAD.WIDE R110, R8.reuse, 0x4, R110 ;  /* 0x00000004086e7825 */ /* 0x040fe200078e026e */
[----:B------:R-:W3:Y:S02]  /*5850*/  LDC R17, c[0x0][0x230] ;  /* 0x00008c00ff117b82 */ /* 0x000ee40000000800 */
[----:B------:R5:W-:Y:S01]  /*5860*/  LDGSTS.E [R20+0x18004], desc[UR16][R50.64], !P0 ;  /* 0x1800400032147fae */ /* 0x000be2000c121850 */
[----:B------:R-:W-:-:S03]  /*5870*/  IMAD.WIDE R34, R8, 0x4, R34 ;  /* 0x0000000408227825 */ /* 0x000fc600078e0222 */
[----:B------:R5:W-:Y:S01]  /*5880*/  LDGSTS.E [R20+0x1c004], desc[UR16][R76.64], !P0 ;  /* 0x1c0040004c147fae */ /* 0x000be2000c121850 */
[----:B------:R-:W-:-:S03]  /*5890*/  IMAD.WIDE R66, R8, 0x4, R66 ;  /* 0x0000000408427825 */ /* 0x000fc600078e0242 */
[----:B------:R5:W-:Y:S01]  /*58a0*/  LDGSTS.E [R20+0x18008], desc[UR16][R90.64], !P1 ;  /* 0x180080005a147fae */ /* 0x000be2000c921850 */
[----:B------:R-:W-:-:S03]  /*58b0*/  IMAD.WIDE R82, R8, 0x4, R82 ;  /* 0x0000000408527825 */ /* 0x000fc600078e0252 */
[----:B------:R5:W-:Y:S01]  /*58c0*/  LDGSTS.E [R20+0x1c008], desc[UR16][R70.64], !P1 ;  /* 0x1c00800046147fae */ /* 0x000be2000c921850 */
[----:B------:R-:W-:-:S03]  /*58d0*/  IMAD.WIDE R30, R8, 0x4, R30 ;  /* 0x00000004081e7825 */ /* 0x000fc600078e021e */
[----:B------:R5:W-:Y:S01]  /*58e0*/  LDGSTS.E [R20+0x1800c], desc[UR16][R110.64], !P4 ;  /* 0x1800c0006e147fae */ /* 0x000be2000e121850 */
[----:B--2---:R-:W-:Y:S02]  /*58f0*/  VIADD R185, R185, 0xffffff80 ;  /* 0xffffff80b9b97836 */ /* 0x004fe40000000000 */
[C---:B------:R-:W-:Y:S01]  /*5900*/  IMAD.WIDE R62, R8.reuse, 0x4, R62 ;  /* 0x00000004083e7825 */ /* 0x040fe200078e023e */
[----:B------:R2:W-:Y:S02]  /*5910*/  LDGSTS.E [R20+0x1c00c], desc[UR16][R34.64], !P4 ;  /* 0x1c00c00022147fae */ /* 0x0005e4000e121850 */
[----:B------:R-:W-:Y:S01]  /*5920*/  ISETP.GE.U32.AND P1, PT, R185, 0x7fffff61, PT ;  /* 0x7fffff61b900780c */ /* 0x000fe20003f26070 */
[----:B---3--:R-:W-:Y:S01]  /*5930*/  VIADD R17, R17, 0xffffff82 ;  /* 0xffffff8211117836 */ /* 0x008fe20000000000 */
[----:B------:R3:W-:Y:S01]  /*5940*/  LDGSTS.E [R19+0x18000], desc[UR16][R66.64], !P6 ;  /* 0x1800000042137fae */ /* 0x0007e2000f121850 */
[----:B------:R-:W-:Y:S01]  /*5950*/  IMAD.WIDE R74, R8, 0x4, R74 ;  /* 0x00000004084a7825 */ /* 0x000fe200078e024a */
[----:B------:R-:W-:-:S02]  /*5960*/  ISETP.GE.AND P5, PT, R201, R185, PT ;  /* 0x000000b9c900720c */ /* 0x000fc40003fa6270 */
[----:B------:R-:W-:Y:S01]  /*5970*/  ISETP.GE.U32.AND P3, PT, R17, 0x7fffff63, PT ;  /* 0x7fffff631100780c */ /* 0x000fe20003f66070 */
[----:B------:R3:W-:Y:S01]  /*5980*/  LDGSTS.E [R19+0x1c000], desc[UR16][R82.64], !P6 ;  /* 0x1c00000052137fae */ /* 0x0007e2000f121850 */
[----:B----4-:R-:W-:Y:S01]  /*5990*/  IADD3 R17, R27, -0x7f, RZ ;  /* 0xffffff811b117810 */ /* 0x010fe20007ffe0ff */
[C---:B------:R-:W-:Y:S01]  /*59a0*/  IMAD.WIDE R72, R8.reuse, 0x4, R72 ;  /* 0x0000000408487825 */ /* 0x040fe200078e0248 */
[----:B------:R-:W4:Y:S01]  /*59b0*/  LDC R27, c[0x0][0x230] ;  /* 0x00008c00ff1b7b82 */ /* 0x000f220000000800 */
[----:B------:R-:W-:Y:S02]  /*59c0*/  SEL R191, RZ, 0x4, P5 ;  /* 0x00000004ffbf7807 */ /* 0x000fe40002800000 */
[----:B------:R-:W-:Y:S01]  /*59d0*/  ISETP.GE.U32.AND P0, PT, R17, 0x7fffff62, PT ;  /* 0x7fffff621100780c */ /* 0x000fe20003f06070 */
[----:B------:R-:W-:Y:S01]  /*59e0*/  IMAD.WIDE R28, R8, 0x4, R28 ;  /* 0x00000004081c7825 */ /* 0x000fe200078e021c */
[----:B------:R-:W-:-:S03]  /*59f0*/  ISETP.GT.AND P5, PT, R12, 0x9f, PT ;  /* 0x0000009f0c00780c */ /* 0x000fc60003fa4270 */
[----:B------:R-:W1:Y:S01]  /*5a00*/  LDC R17, c[0x0][0x230] ;  /* 0x00008c00ff117b82 */ /* 0x000e620000000800 */
[----:B------:R3:W-:Y:S01]  /*5a10*/  LDGSTS.E [R19+0x18004], desc[UR16][R30.64], !P3 ;  /* 0x180040001e137fae */ /* 0x0007e2000d921850 */
[----:B------:R-:W-:Y:S01]  /*5a20*/  IMAD.WIDE R68, R8, 0x4, R68 ;  /* 0x0000000408447825 */ /* 0x000fe200078e0244 */
[----:B------:R-:W-:Y:S02]  /*5a30*/  SEL R191, R191, RZ, P5 ;  /* 0x000000ffbfbf7207 */ /* 0x000fe40002800000 */
[----:B------:R3:W-:Y:S01]  /*5a40*/  LDGSTS.E [R19+0x1c004], desc[UR16][R62.64], !P3 ;  /* 0x1c0040003e137fae */ /* 0x0007e2000d921850 */
[----:B------:R-:W-:Y:S01]  /*5a50*/  IMAD.WIDE R214, R9, 0x4, R214 ;  /* 0x0000000409d67825 */ /* 0x000fe200078e02d6 */
[----:B------:R-:W-:Y:S01]  /*5a60*/  ISETP.NE.U32.AND P5, PT, R191, RZ, PT ;  /* 0x000000ffbf00720c */ /* 0x000fe20003fa5070 */
[----:B------:R-:W5:Y:S01]  /*5a70*/  LDC R185, c[0x0][0x230] ;  /* 0x00008c00ffb97b82 */ /* 0x000f620000000800 */
[----:B------:R3:W-:Y:S01]  /*5a80*/  LDGSTS.E [R19+0x18008], desc[UR16][R74.64], !P0 ;  /* 0x180080004a137fae */ /* 0x0007e2000c121850 */
[----:B------:R-:W-:-:S03]  /*5a90*/  IMAD.WIDE R60, R9, 0x4, R60 ;  /* 0x00000004093c7825 */ /* 0x000fc600078e023c */
[----:B------:R3:W-:Y:S01]  /*5aa0*/  LDGSTS.E [R19+0x1c008], desc[UR16][R72.64], !P0 ;  /* 0x1c00800048137fae */ /* 0x0007e2000c121850 */
[----:B------:R-:W-:Y:S02]  /*5ab0*/  IMAD.WIDE R58, R9, 0x4, R58 ;  /* 0x00000004093a7825 */ /* 0x000fe400078e023a */
[----:B------:R-:W2:Y:S01]  /*5ac0*/  LDC R191, c[0x0][0x230] ;  /* 0x00008c00ffbf7b82 */ /* 0x000ea20000000800 */
[----:B------:R3:W-:Y:S01]  /*5ad0*/  LDGSTS.E [R19+0x1800c], desc[UR16][R28.64], !P1 ;  /* 0x1800c0001c137fae */ /* 0x0007e2000c921850 */
[----:B----4-:R-:W-:Y:S02]  /*5ae0*/  VIADD R27, R27, 0xffffff7f ;  /* 0xffffff7f1b1b7836 */ /* 0x010fe40000000000 */
[----:B------:R-:W-:Y:S01]  /*5af0*/  IMAD.WIDE R32, R9, 0x4, R32 ;  /* 0x0000000409207825 */ /* 0x000fe200078e0220 */
[----:B------:R4:W-:Y:S02]  /*5b00*/  LDGSTS.E [R19+0x1c00c], desc[UR16][R68.64], !P1 ;  /* 0x1c00c00044137fae */ /* 0x0009e4000c921850 */
[----:B------:R-:W-:Y:S01]  /*5b10*/  ISETP.GE.U32.AND P4, PT, R27, 0x7fffff60, PT ;  /* 0x7fffff601b00780c */ /* 0x000fe20003f86070 */
[----:B-1----:R-:W-:Y:S01]  /*5b20*/  VIADD R17, R17, 0xffffff7e ;  /* 0xffffff7e11117836 */ /* 0x002fe20000000000 */
[----:B------:R-:W1:Y:S01]  /*5b30*/  LDC R27, c[0x0][0x230] ;  /* 0x00008c00ff1b7b82 */ /* 0x000e620000000800 */
[----:B------:R-:W-:Y:S01]  /*5b40*/  IMAD.WIDE R220, R9, 0x4, R220 ;  /* 0x0000000409dc7825 */ /* 0x000fe200078e02dc */
[----:B------:R-:W0:Y:S02]  /*5b50*/  LDGDEPBAR ;  /* 0x00000000000079af */ /* 0x000e240000000000 */
[----:B------:R-:W-:Y:S01]  /*5b60*/  ISETP.GE.U32.AND P6, PT, R17, 0x7fffff5f, PT ;  /* 0x7fffff5f1100780c */ /* 0x000fe20003fc6070 */
[----:B------:R-:W-:Y:S01]  /*5b70*/  IMAD.WIDE R42, R9, 0x4, R42 ;  /* 0x00000004092a7825 */ /* 0x000fe200078e022a */
[----:B------:R4:W-:Y:S01]  /*5b80*/  LDGSTS.E [R18+0x46000], desc[UR16][R214.64], P2 ;  /* 0x46000000d6127fae */ /* 0x0009e20009121850 */
[----:B-----5:R-:W-:Y:S01]  /*5b90*/  IADD3 R185, R185, -0x83, RZ ;  /* 0xffffff7db9b97810 */ /* 0x020fe20007ffe0ff */
[----:B------:R-:W5:Y:S01]  /*5ba0*/  LDC R17, c[0x0][0x230] ;  /* 0x00008c00ff117b82 */ /* 0x000f620000000800 */
[----:B------:R-:W-:Y:S01]  /*5bb0*/  IMAD.WIDE R40, R9, 0x4, R40 ;  /* 0x0000000409287825 */ /* 0x000fe200078e0228 */
[----:B------:R4:W-:Y:S01]  /*5bc0*/  LDGSTS.E [R18+0x46400], desc[UR16][R60.64], P2 ;  /* 0x464000003c127fae */ /* 0x0009e20009121850 */
[----:B------:R-:W-:-:S02]  /*5bd0*/  ISETP.GE.U32.AND P3, PT, R185, 0x7fffff5e, PT ;  /* 0x7fffff5eb900780c */ /* 0x000fc40003f66070 */
[C---:B------:R-:W-:Y:S01]  /*5be0*/  IMAD.WIDE R38, R9.reuse, 0x4, R38 ;  /* 0x0000000409267825 */ /* 0x040fe200078e0226 */
[----:B------:R4:W-:Y:S02]  /*5bf0*/  LDGSTS.E [R18+0x46800], desc[UR16][R58.64], P2 ;  /* 0x468000003a127fae */ /* 0x0009e40009121850 */
[----:B------:R-:W3:Y:S01]  /*5c00*/  LDC R185, c[0x0][0x230] ;  /* 0x00008c00ffb97b82 */ /* 0x000ee20000000800 */
        /* <DEDUP_REMOVED lines=11> */
[----:B------:R4:W-:Y:S01]  /*5cc0*/  LDGSTS.E [R15+0x46200], desc[UR16][R206.64], P2 ;  /* 0x46200000ce0f7fae */ /* 0x0009e20009121850 */
[----:B---3--:R-:W-:-:S02]  /*5cd0*/  IADD3 R185, R185, -0x87, RZ ;  /* 0xffffff79b9b97810 */ /* 0x008fc40007ffe0ff */
[C---:B------:R-:W-:Y:S01]  /*5ce0*/  IMAD.WIDE R54, R9.reuse, 0x4, R54 ;  /* 0x0000000409367825 */ /* 0x040fe200078e0236 */
[----:B------:R3:W-:Y:S03]  /*5cf0*/  LDGSTS.E [R15+0x46600], desc[UR16][R48.64], P2 ;  /* 0x46600000300f7fae */ /* 0x0007e60009121850 */
[----:B------:R-:W-:Y:S01]  /*5d00*/  IMAD.WIDE R52, R9, 0x4, R52 ;  /* 0x0000000409347825 */ /* 0x000fe200078e0234 */
[----:B------:R3:W-:Y:S03]  /*5d10*/  LDGSTS.E [R15+0x46a00], desc[UR16][R46.64], P2 ;  /* 0x46a000002e0f7fae */ /* 0x0007e60009121850 */
[----:B-----5:R-:W-:Y:S01]  /*5d20*/  VIADD R17, R17, 0xffffff7a ;  /* 0xffffff7a11117836 */ /* 0x020fe20000000000 */
[----:B------:R5:W-:Y:S01]  /*5d30*/  LDGSTS.E [R15+0x46e00], desc[UR16][R44.64], P2 ;  /* 0x46e000002c0f7fae */ /* 0x000be20009121850 */
[----:B-1----:R-:W-:-:S02]  /*5d40*/  VIADD R27, R27, 0xffffff7c ;  /* 0xffffff7c1b1b7836 */ /* 0x002fc40000000000 */
[C---:B------:R-:W-:Y:S01]  /*5d50*/  IMAD.WIDE R174, R8.reuse, 0x4, R174 ;  /* 0x0000000408ae7825 */ /* 0x040fe200078e02ae */
[----:B------:R1:W-:Y:S02]  /*5d60*/  LDGSTS.E [R15+0x47200], desc[UR16][R218.64], P2 ;  /* 0x47200000da0f7fae */ /* 0x0003e40009121850 */
[----:B------:R-:W-:Y:S01]  /*5d70*/  ISETP.GE.U32.AND P0, PT, R27, 0x7fffff5d, PT ;  /* 0x7fffff5d1b00780c */ /* 0x000fe20003f06070 */
[C---:B------:R-:W-:Y:S01]  /*5d80*/  IMAD.WIDE R198, R8.reuse, 0x4, R198 ;  /* 0x0000000408c67825 */ /* 0x040fe200078e02c6 */
[----:B------:R1:W-:Y:S01]  /*5d90*/  LDGSTS.E [R15+0x47600], desc[UR16][R56.64], P2 ;  /* 0x47600000380f7fae */ /* 0x0003e20009121850 */
[----:B------:R-:W4:Y:S02]  /*5da0*/  LDC R27, c[0x0][0x230] ;  /* 0x00008c00ff1b7b82 */ /* 0x000f240000000800 */
[C---:B------:R-:W-:Y:S01]  /*5db0*/  IMAD.WIDE R210, R8.reuse, 0x4, R210 ;  /* 0x0000000408d27825 */ /* 0x040fe200078e02d2 */
[----:B------:R1:W-:Y:S03]  /*5dc0*/  LDGSTS.E [R15+0x47a00], desc[UR16][R54.64], P2 ;  /* 0x47a00000360f7fae */ /* 0x0003e60009121850 */
[----:B------:R-:W-:Y:S01]  /*5dd0*/  IMAD.WIDE R194, R8, 0x4, R194 ;  /* 0x0000000408c27825 */ /* 0x000fe200078e02c2 */
[----:B------:R1:W-:Y:S01]  /*5de0*/  LDGSTS.E [R15+0x47e00], desc[UR16][R52.64], P2 ;  /* 0x47e00000340f7fae */ /* 0x0003e20009121850 */
[----:B------:R-:W-:-:S02]  /*5df0*/  ISETP.GE.U32.AND P2, PT, R17, 0x7fffff5b, PT ;  /* 0x7fffff5b1100780c */ /* 0x000fc40003f46070 */
[----:B------:R-:W3:Y:S01]  /*5e00*/  LDC R17, c[0x0][0x230] ;  /* 0x00008c00ff117b82 */ /* 0x000ee20000000800 */
[----:B------:R-:W0:Y:S01]  /*5e10*/  LDGDEPBAR ;  /* 0x00000000000079af */ /* 0x000e220000000000 */
[----:B------:R-:W-:-:S06]  /*5e20*/  IMAD.WIDE R64, R8, 0x4, R64 ;  /* 0x0000000408407825 */ /* 0x000fcc00078e0240 */
[----:B------:R-:W-:Y:S01]  /*5e30*/  BAR.SYNC.DEFER_BLOCKING 0x0 ;  /* 0x0000000000007b1d */ /* 0x000fe20000010000 */
[----:B------:R-:W-:-:S04]  /*5e40*/  IMAD.WIDE R178, R8, 0x4, R178 ;  /* 0x0000000408b27825 */ /* 0x000fc800078e02b2 */
[----:B--2---:R-:W-:Y:S02]  /*5e50*/  VIADD R191, R191, 0xffffff7b ;  /* 0xffffff7bbfbf7836 */ /* 0x004fe40000000000 */
[----:B------:R-:W-:-:S03]  /*5e60*/  IMAD.WIDE R216, R8, 0x4, R216 ;  /* 0x0000000408d87825 */ /* 0x000fc600078e02d8 */
[----:B------:R-:W-:Y:S01]  /*5e70*/  ISETP.GE.U32.AND P1, PT, R191, 0x7fffff5c, PT ;  /* 0x7fffff5cbf00780c */ /* 0x000fe20003f26070 */
[----:B----4-:R-:W-:Y:S01]  /*5e80*/  VIADD R27, R27, 0xffffff78 ;  /* 0xffffff781b1b7836 */ /* 0x010fe20000000000 */
[----:B------:R-:W2:Y:S01]  /*5e90*/  LDC R191, c[0x0][0x230] ;  /* 0x00008c00ffbf7b82 */ /* 0x000ea20000000800 */
[----:B------:R-:W-:-:S04]  /*5ea0*/  IMAD.WIDE R166, R8, 0x4, R166 ;  /* 0x0000000408a67825 */ /* 0x000fc800078e02a6 */
[----:B------:R-:W-:-:S04]  /*5eb0*/  IMAD.WIDE R170, R8, 0x4, R170 ;  /* 0x0000000408aa7825 */ /* 0x000fc800078e02aa */
[----:B---3--:R-:W-:Y:S02]  /*5ec0*/  VIADD R17, R17, 0xffffff77 ;  /* 0xffffff7711117836 */ /* 0x008fe40000000000 */
        /* <DEDUP_REMOVED lines=12> */
[----:B------:R-:W-:Y:S01]  /*5f90*/  ISETP.GE.U32.AND P6, PT, R27, 0x7fffff59, PT ;  /* 0x7fffff591b00780c */ /* 0x000fe20003fc6070 */
[C---:B------:R-:W-:Y:S01]  /*5fa0*/  IMAD.WIDE R202, R8.reuse, 0x4, R202 ;  /* 0x0000000408ca7825 */ /* 0x040fe200078e02ca */
[----:B------:R-:W1:Y:S01]  /*5fb0*/  LDC R27, c[0x0][0x230] ;  /* 0x00008c00ff1b7b82 */ /* 0x000e620000000800 */
        /* <DEDUP_REMOVED lines=11> */
[----:B-----5:R-:W-:Y:S02]  /*6070*/  VIADD R185, R185, 0xffffff76 ;  /* 0xffffff76b9b97836 */ /* 0x020fe40000000000 */
[----:B------:R5:W-:Y:S01]  /*6080*/  LDGSTS.E [R26+0x24000], desc[UR16][R138.64], !P1 ;  /* 0x240000008a1a7fae */ /* 0x000be2000c921850 */
[----:B------:R-:W-:Y:S01]  /*6090*/  IMAD.WIDE R116, R8, 0x4, R116 ;  /* 0x0000000408747825 */ /* 0x000fe200078e0274 */
[----:B-1----:R-:W-:-:S02]  /*60a0*/  IADD3 R27, R27, -0x8b, RZ ;  /* 0xffffff751b1b7810 */ /* 0x002fc40007ffe0ff */
[----:B------:R1:W-:Y:S01]  /*60b0*/  LDGSTS.E [R26+0x20004], desc[UR16][R182.64], !P2 ;  /* 0x20004000b61a7fae */ /* 0x0003e2000d121850 */
[----:B------:R-:W-:Y:S01]  /*60c0*/  ISETP.GE.U32.AND P0, PT, R185, 0x7fffff57, PT ;  /* 0x7fffff57b900780c */ /* 0x000fe20003f06070 */
[C---:B------:R-:W-:Y:S01]  /*60d0*/  IMAD.WIDE R148, R8.reuse, 0x4, R148 ;  /* 0x0000000408947825 */ /* 0x040fe200078e0294 */
[----:B------:R-:W-:Y:S01]  /*60e0*/  ISETP.GE.U32.AND P1, PT, R27, 0x7fffff56, PT ;  /* 0x7fffff561b00780c */ /* 0x000fe20003f26070 */
[----:B------:R1:W-:Y:S01]  /*60f0*/  LDGSTS.E [R26+0x24004], desc[UR16][R154.64], !P2 ;  /* 0x240040009a1a7fae */ /* 0x0003e2000d121850 */
[----:B------:R-:W2:Y:S01]  /*6100*/  LDC R27, c[0x0][0x230] ;  /* 0x00008c00ff1b7b82 */ /* 0x000ea20000000800 */
[----:B------:R-:W-:Y:S02]  /*6110*/  IMAD.WIDE R140, R8, 0x4, R140 ;  /* 0x00000004088c7825 */ /* 0x000fe400078e028c */
[----:B------:R1:W-:Y:S02]  /*6120*/  LDGSTS.E [R26+0x20008], desc[UR16][R202.64], !P4 ;  /* 0x20008000ca1a7fae */ /* 0x0003e4000e121850 */
[----:B---3--:R-:W-:-:S02]  /*6130*/  VIADD R17, R17, 0xffffff74 ;  /* 0xffffff7411117836 */ /* 0x008fc40000000000 */
[----:B------:R3:W-:Y:S01]  /*6140*/  LDGSTS.E [R26+0x24008], desc[UR16][R136.64], !P4 ;  /* 0x24008000881a7fae */ /* 0x0007e2000e121850 */
[----:B------:R-:W4:Y:S01]  /*6150*/  LDC R185, c[0x0][0x230] ;  /* 0x00008c00ffb97b82 */ /* 0x000f220000000800 */
[C---:B------:R-:W-:Y:S01]  /*6160*/  IMAD.WIDE R150, R8.reuse, 0x4, R150 ;  /* 0x0000000408967825 */ /* 0x040fe200078e0296 */
[----:B------:R-:W-:Y:S01]  /*6170*/  ISETP.GE.U32.AND P2, PT, R17, 0x7fffff55, PT ;  /* 0x7fffff551100780c */ /* 0x000fe20003f46070 */
[----:B------:R3:W-:Y:S02]  /*6180*/  LDGSTS.E [R26+0x2000c], desc[UR16][R162.64], !P6 ;  /* 0x2000c000a21a7fae */ /* 0x0007e4000f121850 */
[C---:B------:R-:W-:Y:S02]  /*6190*/  IMAD.WIDE R132, R8.reuse, 0x4, R132 ;  /* 0x0000000408847825 */ /* 0x040fe400078e0284 */
[----:B------:R3:W-:Y:S01]  /*61a0*/  LDGSTS.E [R26+0x2400c], desc[UR16][R146.64], !P6 ;  /* 0x2400c000921a7fae */ /* 0x0007e2000f121850 */
[----:B------:R-:W5:Y:S01]  /*61b0*/  LDC R17, c[0x0][0x230] ;  /* 0x00008c00ff117b82 */ /* 0x000f620000000800 */
[----:B------:R-:W-:-:S02]  /*61c0*/  IMAD.WIDE R118, R8, 0x4, R118 ;  /* 0x0000000408767825 */ /* 0x000fc400078e0276 */
[----:B------:R3:W-:Y:S02]  /*61d0*/  LDGSTS.E [R24+0x20000], desc[UR16][R186.64], !P3 ;  /* 0x20000000ba187fae */ /* 0x0007e4000d921850 */
[C---:B------:R-:W-:Y:S02]  /*61e0*/  IMAD.WIDE R122, R8.reuse, 0x4, R122 ;  /* 0x00000004087a7825 */ /* 0x040fe400078e027a */
[----:B------:R3:W-:Y:S02]  /*61f0*/  LDGSTS.E [R24+0x24000], desc[UR16][R116.64], !P3 ;  /* 0x2400000074187fae */ /* 0x0007e4000d921850 */
[----:B--2---:R-:W-:Y:S02]  /*6200*/  VIADD R27, R27, 0xffffff72 ;  /* 0xffffff721b1b7836 */ /* 0x004fe40000000000 */
[----:B------:R2:W-:Y:S01]  /*6210*/  LDGSTS.E [R24+0x20004], desc[UR16][R148.64], !P0 ;  /* 0x2000400094187fae */ /* 0x0005e2000c121850 */
[----:B------:R-:W-:Y:S02]  /*6220*/  IMAD.WIDE R158, R8, 0x4, R158 ;  /* 0x00000004089e7825 */ /* 0x000fe400078e029e */
[----:B------:R-:W-:Y:S01]  /*6230*/  ISETP.GE.U32.AND P6, PT, R27, 0x7fffff53, PT ;  /* 0x7fffff531b00780c */ /* 0x000fe20003fc6070 */
[----:B------:R2:W-:Y:S01]  /*6240*/  LDGSTS.E [R24+0x24004], desc[UR16][R140.64], !P0 ;  /* 0x240040008c187fae */ /* 0x0005e2000c121850 */
[----:B------:R-:W1:Y:S01]  /*6250*/  LDC R27, c[0x0][0x230] ;  /* 0x00008c00ff1b7b82 */ /* 0x000e620000000800 */
[----:B----4-:R-:W-:-:S02]  /*6260*/  VIADD R185, R185, 0xffffff73 ;  /* 0xffffff73b9b97836 */ /* 0x010fc40000000000 */
[----:B------:R4:W-:Y:S01]  /*6270*/  LDGSTS.E [R24+0x20008], desc[UR16][R150.64], !P1 ;  /* 0x2000800096187fae */ /* 0x0009e2000c921850 */
[C---:B------:R-:W-:Y:S02]  /*6280*/  IMAD.WIDE R106, R8.reuse, 0x4, R106 ;  /* 0x00000004086a7825 */ /* 0x040fe400078e026a */
[----:B------:R-:W-:Y:S01]  /*6290*/  ISETP.GE.U32.AND P4, PT, R185, 0x7fffff54, PT ;  /* 0x7fffff54b900780c */ /* 0x000fe20003f86070 */
[----:B------:R4:W-:Y:S01]  /*62a0*/  LDGSTS.E [R24+0x24008], desc[UR16][R132.64], !P1 ;  /* 0x2400800084187fae */ /* 0x0009e2000c921850 */
[----:B-----5:R-:W-:Y:S01]  /*62b0*/  IADD3 R17, R17, -0x8f, RZ ;  /* 0xffffff7111117810 */ /* 0x020fe20007ffe0ff */
[----:B------:R-:W5:Y:S01]  /*62c0*/  LDC R185, c[0x0][0x230] ;  /* 0x00008c00ffb97b82 */ /* 0x000f620000000800 */
        /* <DEDUP_REMOVED lines=10> */
[----:B-1----:R-:W-:Y:S01]  /*6370*/  VIADD R27, R27, 0xffffff6f ;  /* 0xffffff6f1b1b7836 */ /* 0x002fe20000000000 */
[----:B------:R1:W-:Y:S01]  /*6380*/  LDGSTS.E [R23+0x20004], desc[UR16][R134.64], !P6 ;  /* 0x2000400086177fae */ /* 0x0003e2000f121850 */
[----:B------:R-:W-:-:S03]  /*6390*/  IMAD.WIDE R100, R8, 0x4, R100 ;  /* 0x0000000408647825 */ /* 0x000fc600078e0264 */
[----:B------:R-:W-:Y:S01]  /*63a0*/  ISETP.GE.U32.AND P1, PT, R27, 0x7fffff50, PT ;  /* 0x7fffff501b00780c */ /* 0x000fe20003f26070 */
[----:B------:R1:W-:Y:S01]  /*63b0*/  LDGSTS.E [R23+0x24004], desc[UR16][R130.64], !P6 ;  /* 0x2400400082177fae */ /* 0x0003e2000f121850 */
[----:B------:R-:W2:Y:S01]  /*63c0*/  LDC R27, c[0x0][0x230] ;  /* 0x00008c00ff1b7b82 */ /* 0x000ea20000000800 */
[----:B-----5:R-:W-:Y:S02]  /*63d0*/  VIADD R185, R185, 0xffffff70 ;  /* 0xffffff70b9b97836 */ /* 0x020fe40000000000 */
        /* <DEDUP_REMOVED lines=9> */
[----:B------:R-:W4:Y:S01]  /*6470*/  LDC R17, c[0x0][0x230] ;  /* 0x00008c00ff117b82 */ /* 0x000f220000000800 */
[C---:B------:R-:W-:Y:S01]  /*6480*/  IMAD.WIDE R128, R8.reuse, 0x4, R128 ;  /* 0x0000000408807825 */ /* 0x040fe200078e0280 */
[----:B------:R5:W-:Y:S03]  /*6490*/  LDGSTS.E [R23+0x2000c], desc[UR16][R100.64], !P0 ;  /* 0x2000c00064177fae */ /* 0x000be6000c121850 */
[C---:B------:R-:W-:Y:S01]  /*64a0*/  IMAD.WIDE R102, R8.reuse, 0x4, R102 ;  /* 0x0000000408667825 */ /* 0x040fe200078e0266 */
[----:B------:R5:W-:Y:S03]  /*64b0*/  LDGSTS.E [R23+0x2400c], desc[UR16][R86.64], !P0 ;  /* 0x2400c00056177fae */ /* 0x000be6000c121850 */
[----:B--2---:R-:W-:Y:S01]  /*64c0*/  VIADD R27, R27, 0xffffff6c ;  /* 0xffffff6c1b1b7836 */ /* 0x004fe20000000000 */
[----:B------:R2:W-:Y:S01]  /*64d0*/  LDGSTS.E [R22+0x20000], desc[UR16][R142.64], !P1 ;  /* 0x200000008e167fae */ /* 0x0005e2000c921850 */
[----:B------:R-:W-:-:S03]  /*64e0*/  IMAD.WIDE R108, R8, 0x4, R108 ;  /* 0x00000004086c7825 */ /* 0x000fc600078e026c */
[----:B------:R-:W-:Y:S01]  /*64f0*/  ISETP.GE.U32.AND P6, PT, R27, 0x7fffff4d, PT ;  /* 0x7fffff4d1b00780c */ /* 0x000fe20003fc6070 */
[C---:B------:R-:W-:Y:S01]  /*6500*/  IMAD.WIDE R112, R8.reuse, 0x4, R112 ;  /* 0x0000000408707825 */ /* 0x040fe200078e0270 */
[----:B------:R-:W1:Y:S01]  /*6510*/  LDC R27, c[0x0][0x230] ;  /* 0x00008c00ff1b7b82 */ /* 0x000e620000000800 */
[----:B---3--:R-:W-:Y:S01]  /*6520*/  IADD3 R185, R185, -0x93, RZ ;  /* 0xffffff6db9b97810 */ /* 0x008fe20007ffe0ff */
[----:B------:R3:W-:Y:S01]  /*6530*/  LDGSTS.E [R22+0x24000], desc[UR16][R120.64], !P1 ;  /* 0x2400000078167fae */ /* 0x0007e2000c921850 */
[----:B------:R-:W-:Y:S02]  /*6540*/  VIADD R191, R191, 0xffffff6a ;  /* 0xffffff6abfbf7836 */ /* 0x000fe40000000000 */
[----:B------:R-:W-:Y:S01]  /*6550*/  ISETP.GE.U32.AND P4, PT, R185, 0x7fffff4e, PT ;  /* 0x7fffff4eb900780c */ /* 0x000fe20003f86070 */
[----:B------:R3:W-:Y:S01]  /*6560*/  LDGSTS.E [R22+0x20004], desc[UR16][R128.64], !P2 ;  /* 0x2000400080167fae */ /* 0x0007e2000d121850 */
[----:B------:R-:W-:Y:S01]  /*6570*/  IMAD.WIDE R96, R8, 0x4, R96 ;  /* 0x0000000408607825 */ /* 0x000fe200078e0260 */
[----:B------:R-:W5:Y:S01]  /*6580*/  LDC R185, c[0x0][0x230] ;  /* 0x00008c00ffb97b82 */ /* 0x000f620000000800 */
[----:B------:R-:W-:Y:S01]  /*6590*/  ISETP.GE.U32.AND P0, PT, R191, 0x7fffff4b, PT ;  /* 0x7fffff4bbf00780c */ /* 0x000fe20003f06070 */
[----:B------:R3:W-:Y:S01]  /*65a0*/  LDGSTS.E [R22+0x24004], desc[UR16][R102.64], !P2 ;  /* 0x2400400066167fae */ /* 0x0007e2000d121850 */
[----:B----4-:R-:W-:-:S02]  /*65b0*/  VIADD R17, R17, 0xffffff6b ;  /* 0xffffff6b11117836 */ /* 0x010fc40000000000 */
[----:B------:R-:W-:-:S03]  /*65c0*/  IMAD.WIDE R126, R8, 0x4, R126 ;  /* 0x00000004087e7825 */ /* 0x000fc600078e027e */
[----:B------:R-:W-:Y:S01]  /*65d0*/  ISETP.GE.U32.AND P3, PT, R17, 0x7fffff4c, PT ;  /* 0x7fffff4c1100780c */ /* 0x000fe20003f66070 */
[C---:B------:R-:W-:Y:S01]  /*65e0*/  IMAD.WIDE R124, R8.reuse, 0x4, R124 ;  /* 0x00000004087c7825 */ /* 0x040fe200078e027c */
[----:B------:R-:W4:Y:S01]  /*65f0*/  LDC R17, c[0x0][0x230] ;  /* 0x00008c00ff117b82 */ /* 0x000f220000000800 */
[----:B------:R3:W-:Y:S02]  /*6600*/  LDGSTS.E [R22+0x20008], desc[UR16][R108.64], !P4 ;  /* 0x200080006c167fae */ /* 0x0007e4000e121850 */
[C---:B------:R-:W-:Y:S02]  /*6610*/  IMAD.WIDE R84, R8.reuse, 0x4, R84 ;  /* 0x0000000408547825 */ /* 0x040fe400078e0254 */
[----:B------:R3:W-:Y:S02]  /*6620*/  LDGSTS.E [R22+0x24008], desc[UR16][R112.64], !P4 ;  /* 0x2400800070167fae */ /* 0x0007e4000e121850 */
[----:B-1----:R-:W-:Y:S01]  /*6630*/  VIADD R27, R27, 0xffffff68 ;  /* 0xffffff681b1b7836 */ /* 0x002fe20000000000 */
[----:B------:R-:W1:Y:S01]  /*6640*/  LDC R191, c[0x0][0x230] ;  /* 0x00008c00ffbf7b82 */ /* 0x000e620000000800 */
[C---:B------:R-:W-:Y:S01]  /*6650*/  IMAD.WIDE R36, R8.reuse, 0x4, R36 ;  /* 0x0000000408247825 */ /* 0x040fe200078e0224 */
[----:B------:R3:W-:Y:S02]  /*6660*/  LDGSTS.E [R22+0x2000c], desc[UR16][R96.64], !P6 ;  /* 0x2000c00060167fae */ /* 0x0007e4000f121850 */
[----:B------:R-:W-:Y:S01]  /*6670*/  ISETP.GE.U32.AND P2, PT, R27, 0x7fffff49, PT ;  /* 0x7fffff491b00780c */ /* 0x000fe20003f46070 */
[C---:B------:R-:W-:Y:S01]  /*6680*/  IMAD.WIDE R92, R8.reuse, 0x4, R92 ;  /* 0x00000004085c7825 */ /* 0x040fe200078e025c */
[----:B-----5:R-:W-:Y:S01]  /*6690*/  IADD3 R185, R185, -0x97, RZ ;  /* 0xffffff69b9b97810 */ /* 0x020fe20007ffe0ff */
[----:B------:R5:W-:Y:S01]  /*66a0*/  LDGSTS.E [R22+0x2400c], desc[UR16][R126.64], !P6 ;  /* 0x2400c0007e167fae */ /* 0x000be2000f121850 */
[----:B------:R-:W2:Y:S01]  /*66b0*/  LDC R27, c[0x0][0x230] ;  /* 0x00008c00ff1b7b82 */ /* 0x000ea20000000800 */
[C---:B------:R-:W-:Y:S01]  /*66c0*/  IMAD.WIDE R78, R8.reuse, 0x4, R78 ;  /* 0x00000004084e7825 */ /* 0x040fe200078e024e */
[----:B------:R-:W-:Y:S01]  /*66d0*/  ISETP.GE.U32.AND P1, PT, R185, 0x7fffff4a, PT ;  /* 0x7fffff4ab900780c */ /* 0x000fe20003f26070 */
[----:B------:R5:W-:Y:S02]  /*66e0*/  LDGSTS.E [R21+0x20000], desc[UR16][R124.64], !P3 ;  /* 0x200000007c157fae */ /* 0x000be4000d921850 */
[----:B------:R-:W-:-:S02]  /*66f0*/  IMAD.WIDE R88, R8, 0x4, R88 ;  /* 0x0000000408587825 */ /* 0x000fc400078e0258 */
[----:B------:R5:W-:Y:S01]  /*6700*/  LDGSTS.E [R21+0x24000], desc[UR16][R84.64], !P3 ;  /* 0x2400000054157fae */ /* 0x000be2000d921850 */
[----:B------:R-:W3:Y:S01]  /*6710*/  LDC R185, c[0x0][0x230] ;  /* 0x00008c00ffb97b82 */ /* 0x000ee20000000800 */
[----:B----4-:R-:W-:Y:S02]  /*6720*/  VIADD R17, R17, 0xffffff67 ;  /* 0xffffff6711117836 */ /* 0x010fe40000000000 */
[----:B------:R4:W-:Y:S01]  /*6730*/  LDGSTS.E [R21+0x20004], desc[UR16][R36.64], !P0 ;  /* 0x2000400024157fae */ /* 0x0009e2000c121850 */
[C---:B------:R-:W-:Y:S02]  /*6740*/  IMAD.WIDE R98, R8.reuse, 0x4, R98 ;  /* 0x0000000408627825 */ /* 0x040fe400078e0262 */
[----:B------:R-:W-:Y:S01]  /*6750*/  ISETP.GE.U32.AND P4, PT, R17, 0x7fffff48, PT ;  /* 0x7fffff481100780c */ /* 0x000fe20003f86070 */
[----:B------:R4:W-:Y:S01]  /*6760*/  LDGSTS.E [R21+0x24004], desc[UR16][R92.64], !P0 ;  /* 0x240040005c157fae */ /* 0x0009e2000c121850 */
[----:B------:R-:W5:Y:S01]  /*6770*/  LDC R17, c[0x0][0x230] ;  /* 0x00008c00ff117b82 */ /* 0x000f620000000800 */
[----:B------:R-:W-:-:S02]  /*6780*/  IMAD.WIDE R104, R8, 0x4, R104 ;  /* 0x0000000408687825 */ /* 0x000fc400078e0268 */
[----:B------:R4:W-:Y:S02]  /*6790*/  LDGSTS.E [R21+0x20008], desc[UR16][R78.64], !P1 ;  /* 0x200080004e157fae */ /* 0x0009e4000c921850 */
[C---:B------:R-:W-:Y:S02]  /*67a0*/  IMAD.WIDE R94, R8.reuse, 0x4, R94 ;  /* 0x00000004085e7825 */ /* 0x040fe400078e025e */
[----:B------:R4:W-:Y:S01]  /*67b0*/  LDGSTS.E [R21+0x24008], desc[UR16][R88.64], !P1 ;  /* 0x2400800058157fae */ /* 0x0009e2000c921850 */
[----:B--2---:R-:W-:Y:S01]  /*67c0*/  IADD3 R27, R27, -0x9b, RZ ;  /* 0xffffff651b1b7810 */ /* 0x004fe20007ffe0ff */
[C---:B------:R-:W-:Y:S02]  /*67d0*/  IMAD.WIDE R80, R8.reuse, 0x4, R80 ;  /* 0x0000000408507825 */ /* 0x040fe400078e0250 */
[----:B------:R2:W-:Y:S01]  /*67e0*/  LDGSTS.E [R21+0x2000c], desc[UR16][R98.64], !P2 ;  /* 0x2000c00062157fae */ /* 0x0005e2000d121850 */
[----:B------:R-:W-:Y:S01]  /*67f0*/  ISETP.GE.U32.AND P3, PT, R27, 0x7fffff46, PT ;  /* 0x7fffff461b00780c */ /* 0x000fe20003f66070 */
[----:B------:R-:W-:Y:S01]  /*6800*/  IMAD.WIDE R50, R8, 0x4, R50 ;  /* 0x0000000408327825 */ /* 0x000fe200078e0232 */
[----:B------:R-:W4:Y:S01]  /*6810*/  LDC R27, c[0x0][0x230] ;  /* 0x00008c00ff1b7b82 */ /* 0x000f220000000800 */
[----:B------:R2:W-:Y:S02]  /*6820*/  LDGSTS.E [R21+0x2400c], desc[UR16][R104.64], !P2 ;  /* 0x2400c00068157fae */ /* 0x0005e4000d121850 */
[----:B---3--:R-:W-:-:S02]  /*6830*/  VIADD R185, R185, 0xffffff66 ;  /* 0xffffff66b9b97836 */ /* 0x008fc40000000000 */
[C---:B------:R-:W-:Y:S01]  /*6840*/  IMAD.WIDE R76, R8.reuse, 0x4, R76 ;  /* 0x00000004084c7825 */ /* 0x040fe200078e024c */
[----:B------:R3:W-:Y:S02]  /*6850*/  LDGSTS.E [R20+0x20000], desc[UR16][R94.64], !P4 ;  /* 0x200000005e147fae */ /* 0x0007e4000e121850 */
[----:B------:R-:W-:Y:S01]  /*6860*/  ISETP.GE.U32.AND P6, PT, R185, 0x7fffff47, PT ;  /* 0x7fffff47b900780c */ /* 0x000fe20003fc6070 */
[----:B-1----:R-:W-:Y:S01]  /*6870*/  VIADD R191, R191, 0xffffff63 ;  /* 0xffffff63bfbf7836 */ /* 0x002fe20000000000 */
[----:B------:R-:W1:Y:S01]  /*6880*/  LDC R185, c[0x0][0x230] ;  /* 0x00008c00ffb97b82 */ /* 0x000e620000000800 */
[----:B-----5:R-:W-:Y:S01]  /*6890*/  VIADD R17, R17, 0xffffff64 ;  /* 0xffffff6411117836 */ /* 0x020fe20000000000 */
[----:B------:R5:W-:Y:S01]  /*68a0*/  LDGSTS.E [R20+0x24000], desc[UR16][R80.64], !P4 ;  /* 0x2400000050147fae */ /* 0x000be2000e121850 */
[C---:B------:R-:W-:Y:S01]  /*68b0*/  IMAD.WIDE R90, R8.reuse, 0x4, R90 ;  /* 0x00000004085a7825 */ /* 0x040fe200078e025a */
[----:B------:R-:W-:Y:S02]  /*68c0*/  ISETP.GE.U32.AND P1, PT, R191, 0x7fffff44, PT ;  /* 0x7fffff44bf00780c */ /* 0x000fe40003f26070 */
[----:B------:R-:W-:Y:S01]  /*68d0*/  ISETP.GE.U32.AND P0, PT, R17, 0x7fffff45, PT ;  /* 0x7fffff451100780c */ /* 0x000fe20003f06070 */
[C---:B------:R-:W-:Y:S01]  /*68e0*/  IMAD.WIDE R70, R8.reuse, 0x4, R70 ;  /* 0x0000000408467825 */ /* 0x040fe200078e0246 */
[----:B------:R-:W2:Y:S03]  /*68f0*/  LDC R17, c[0x0][0x230] ;  /* 0x00008c00ff117b82 */ /* 0x000ea60000000800 */
[----:B------:R5:W-:Y:S01]  /*6900*/  LDGSTS.E [R20+0x20004], desc[UR16][R50.64], !P6 ;  /* 0x2000400032147fae */ /* 0x000be2000f121850 */
[----:B------:R-:W-:-:S03]  /*6910*/  IMAD.WIDE R110, R8, 0x4, R110 ;  /* 0x00000004086e7825 */ /* 0x000fc600078e026e */
[----:B------:R5:W-:Y:S01]  /*6920*/  LDGSTS.E [R20+0x24004], desc[UR16][R76.64], !P6 ;  /* 0x240040004c147fae */ /* 0x000be2000f121850 */
[----:B------:R-:W-:-:S03]  /*6930*/  IMAD.WIDE R34, R8, 0x4, R34 ;  /* 0x0000000408227825 */ /* 0x000fc600078e0222 */
[----:B------:R5:W-:Y:S01]  /*6940*/  LDGSTS.E [R20+0x20008], desc[UR16][R90.64], !P3 ;  /* 0x200080005a147fae */ /* 0x000be2000d921850 */
[----:B------:R-:W-:-:S03]  /*6950*/  IMAD.WIDE R66, R8, 0x4, R66 ;  /* 0x0000000408427825 */ /* 0x000fc600078e0242 */
[----:B------:R5:W-:Y:S01]  /*6960*/  LDGSTS.E [R20+0x24008], desc[UR16][R70.64], !P3 ;  /* 0x2400800046147fae */ /* 0x000be2000d921850 */
[----:B-1----:R-:W-:Y:S02]  /*6970*/  VIADD R185, R185, 0xffffff60 ;  /* 0xffffff60b9b97836 */ /* 0x002fe40000000000 */
[C---:B------:R-:W-:Y:S01]  /*6980*/  IMAD.WIDE R82, R8.reuse, 0x4, R82 ;  /* 0x0000000408527825 */ /* 0x040fe200078e0252 */
[----:B------:R1:W-:Y:S02]  /*6990*/  LDGSTS.E [R20+0x2000c], desc[UR16][R110.64], !P0 ;  /* 0x2000c0006e147fae */ /* 0x0003e4000c121850 */
[----:B------:R-:W-:Y:S01]  /*69a0*/  ISETP.GE.AND P4, PT, R201, R185, PT ;  /* 0x000000b9c900720c */ /* 0x000fe20003f86270 */
[----:B------:R-:W-:Y:S01]  /*69b0*/  IMAD.WIDE R30, R8, 0x4, R30 ;  /* 0x00000004081e7825 */ /* 0x000fe200078e021e */
[----:B------:R1:W-:Y:S02]  /*69c0*/  LDGSTS.E [R20+0x2400c], desc[UR16][R34.64], !P0 ;  /* 0x2400c00022147fae */ /* 0x0003e4000c121850 */
[----:B------:R-:W-:Y:S01]  /*69d0*/  SEL R191, RZ, 0x4, P4 ;  /* 0x00000004ffbf7807 */ /* 0x000fe20002000000 */
[----:B--2---:R-:W-:Y:S01]  /*69e0*/  VIADD R17, R17, 0xffffff62 ;  /* 0xffffff6211117836 */ /* 0x004fe20000000000 */
[----:B------:R-:W-:Y:S01]  /*69f0*/  ISETP.GT.AND P4, PT, R12, 0xbf, PT ;  /* 0x000000bf0c00780c */ /* 0x000fe20003f84270 */
[----:B------:R2:W-:Y:S01]  /*6a00*/  LDGSTS.E [R19+0x20000], desc[UR16][R66.64], !P1 ;  /* 0x2000000042137fae */ /* 0x0005e2000c921850 */
[----:B------:R-:W-:-:S02]  /*6a10*/  IMAD.WIDE R62, R8, 0x4, R62 ;  /* 0x00000004083e7825 */ /* 0x000fc400078e023e */
[----:B------:R-:W-:Y:S01]  /*6a20*/  ISETP.GE.U32.AND P2, PT, R17, 0x7fffff43, PT ;  /* 0x7fffff431100780c */ /* 0x000fe20003f46070 */
[----:B------:R2:W-:Y:S01]  /*6a30*/  LDGSTS.E [R19+0x24000], desc[UR16][R82.64], !P1 ;  /* 0x2400000052137fae */ /* 0x0005e2000c921850 */
[----:B----4-:R-:W-:Y:S01]  /*6a40*/  IADD3 R17, R27, -0x9f, RZ ;  /* 0xffffff611b117810 */ /* 0x010fe20007ffe0ff */
[C---:B------:R-:W-:Y:S01]  /*6a50*/  IMAD.WIDE R74, R8.reuse, 0x4, R74 ;  /* 0x00000004084a7825 */ /* 0x040fe200078e024a */
[----:B------:R-:W4:Y:S01]  /*6a60*/  LDC R27, c[0x0][0x230] ;  /* 0x00008c00ff1b7b82 */ /* 0x000f220000000800 */
[----:B------:R-:W-:Y:S02]  /*6a70*/  SEL R191, R191, RZ, P4 ;  /* 0x000000ffbfbf7207 */ /* 0x000fe40002000000 */
[----:B------:R-:W-:Y:S01]  /*6a80*/  ISETP.GE.U32.AND P6, PT, R17, 0x7fffff42, PT ;  /* 0x7fffff421100780c */ /* 0x000fe20003fc6070 */
[C---:B------:R-:W-:Y:S01]  /*6a90*/  IMAD.WIDE R72, R8.reuse, 0x4, R72 ;  /* 0x0000000408487825 */ /* 0x040fe200078e0248 */
[----:B------:R-:W-:Y:S02]  /*6aa0*/  ISETP.GE.U32.AND P4, PT, R185, 0x7fffff41, PT ;  /* 0x7fffff41b900780c */ /* 0x000fe40003f86070 */
[----:B------:R-:W-:Y:S01]  /*6ab0*/  ISETP.NE.U32.AND P3, PT, R191, RZ, PT ;  /* 0x000000ffbf00720c */ /* 0x000fe20003f65070 */
[----:B------:R-:W3:Y:S01]  /*6ac0*/  LDC R17, c[0x0][0x230] ;  /* 0x00008c00ff117b82 */ /* 0x000ee20000000800 */
[C---:B------:R-:W-:Y:S01]  /*6ad0*/  IMAD.WIDE R28, R8.reuse, 0x4, R28 ;  /* 0x00000004081c7825 */ /* 0x040fe200078e021c */
[----:B------:R2:W-:Y:S03]  /*6ae0*/  LDGSTS.E [R19+0x20004], desc[UR16][R30.64], !P2 ;  /* 0x200040001e137fae */ /* 0x0005e6000d121850 */
[----:B------:R-:W-:Y:S01]  /*6af0*/  IMAD.WIDE R68, R8, 0x4, R68 ;  /* 0x0000000408447825 */ /* 0x000fe200078e0244 */
[----:B------:R2:W-:Y:S02]  /*6b00*/  LDGSTS.E [R19+0x24004], desc[UR16][R62.64], !P2 ;  /* 0x240040003e137fae */ /* 0x0005e4000d121850 */
[----:B------:R-:W5:Y:S01]  /*6b10*/  LDC R185, c[0x0][0x230] ;  /* 0x00008c00ffb97b82 */ /* 0x000f620000000800 */
[C---:B------:R-:W-:Y:S01]  /*6b20*/  IMAD.WIDE R214, R9.reuse, 0x4, R214 ;  /* 0x0000000409d67825 */ /* 0x040fe200078e02d6 */
[----:B------:R2:W-:Y:S03]  /*6b30*/  LDGSTS.E [R19+0x20008], desc[UR16][R74.64], !P6 ;  /* 0x200080004a137fae */ /* 0x0005e6000f121850 */
[----:B------:R-:W-:Y:S01]  /*6b40*/  IMAD.WIDE R60, R9, 0x4, R60 ;  /* 0x00000004093c7825 */ /* 0x000fe200078e023c */
[----:B------:R2:W-:Y:S02]  /*6b50*/  LDGSTS.E [R19+0x24008], desc[UR16][R72.64], !P6 ;  /* 0x2400800048137fae */ /* 0x0005e4000f121850 */
[----:B------:R-:W1:Y:S01]  /*6b60*/  LDC R191, c[0x0][0x230] ;  /* 0x00008c00ffbf7b82 */ /* 0x000e620000000800 */
[----:B----4-:R-:W-:Y:S01]  /*6b70*/  VIADD R27, R27, 0xffffff5f ;  /* 0xffffff5f1b1b7836 */ /* 0x010fe20000000000 */
[----:B------:R4:W-:Y:S01]  /*6b80*/  LDGSTS.E [R19+0x2000c], desc[UR16][R28.64], !P4 ;  /* 0x2000c0001c137fae */ /* 0x0009e2000e121850 */
[----:B------:R-:W-:-:S03]  /*6b90*/  IMAD.WIDE R58, R9, 0x4, R58 ;  /* 0x00000004093a7825 */ /* 0x000fc600078e023a */
[----:B------:R-:W-:Y:S01]  /*6ba0*/  ISETP.GE.U32.AND P0, PT, R27, 0x7fffff40, PT ;  /* 0x7fffff401b00780c */ /* 0x000fe20003f06070 */
[----:B------:R4:W-:Y:S01]  /*6bb0*/  LDGSTS.E [R19+0x2400c], desc[UR16][R68.64], !P4 ;  /* 0x2400c00044137fae */ /* 0x0009e2000e121850 */
[----:B---3--:R-:W-:Y:S01]  /*6bc0*/  VIADD R17, R17, 0xffffff5e ;  /* 0xffffff5e11117836 */ /* 0x008fe20000000000 */
[----:B------:R-:W3:Y:S01]  /*6bd0*/  LDC R27, c[0x0][0x230] ;  /* 0x00008c00ff1b7b82 */ /* 0x000ee20000000800 */
        /* <DEDUP_REMOVED lines=12> */
[----:B------:R-:W2:Y:S01]  /*6ca0*/  LDC R185, c[0x0][0x230] ;  /* 0x00008c00ffb97b82 */ /* 0x000ea20000000800 */
        /* <DEDUP_REMOVED lines=12> */
[----:B--2---:R-:W-:-:S02]  /*6d70*/  IADD3 R185, R185, -0xa7, RZ ;  /* 0xffffff59b9b97810 */ /* 0x004fc40007ffe0ff */
        /* <DEDUP_REMOVED lines=8> */
[----:B---3--:R-:W-:-:S02]  /*6e00*/  VIADD R27, R27, 0xffffff5c ;  /* 0xffffff5c1b1b7836 */ /* 0x008fc40000000000 */
[C---:B------:R-:W-:Y:S01]  /*6e10*/  IMAD.WIDE R174, R8.reuse, 0x4, R174 ;  /* 0x0000000408ae7825 */ /* 0x040fe200078e02ae */
[----:B------:R3:W-:Y:S02]  /*6e20*/  LDGSTS.E [R15+0x49600], desc[UR16][R56.64], P5 ;  /* 0x49600000380f7fae */ /* 0x0007e4000a921850 */
[----:B------:R-:W-:Y:S01]  /*6e30*/  ISETP.GE.U32.AND P6, PT, R27, 0x7fffff3d, PT ;  /* 0x7fffff3d1b00780c */ /* 0x000fe20003fc6070 */
[C---:B------:R-:W-:Y:S01]  /*6e40*/  IMAD.WIDE R198, R8.reuse, 0x4, R198 ;  /* 0x0000000408c67825 */ /* 0x040fe200078e02c6 */
[----:B------:R3:W-:Y:S01]  /*6e50*/  LDGSTS.E [R15+0x49a00], desc[UR16][R54.64], P5 ;  /* 0x49a00000360f7fae */ /* 0x0007e2000a921850 */
[----:B------:R-:W4:Y:S02]  /*6e60*/  LDC R27, c[0x0][0x230] ;  /* 0x00008c00ff1b7b82 */ /* 0x000f240000000800 */
[----:B------:R-:W-:Y:S01]  /*6e70*/  IMAD.WIDE R210, R8, 0x4, R210 ;  /* 0x0000000408d27825 */ /* 0x000fe200078e02d2 */
[----:B------:R3:W-:Y:S01]  /*6e80*/  LDGSTS.E [R15+0x49e00], desc[UR16][R52.64], P5 ;  /* 0x49e00000340f7fae */ /* 0x0007e2000a921850 */
[----:B------:R-:W-:-:S02]  /*6e90*/  ISETP.GE.U32.AND P5, PT, R17, 0x7fffff3b, PT ;  /* 0x7fffff3b1100780c */ /* 0x000fc40003fa6070 */
[C---:B------:R-:W-:Y:S01]  /*6ea0*/  IMAD.WIDE R194, R8.reuse, 0x4, R194 ;  /* 0x0000000408c27825 */ /* 0x040fe200078e02c2 */
[----:B------:R-:W0:Y:S01]  /*6eb0*/  LDGDEPBAR ;  /* 0x00000000000079af */ /* 0x000e220000000000 */
[----:B------:R-:W2:Y:S02]  /*6ec0*/  LDC R17, c[0x0][0x230] ;  /* 0x00008c00ff117b82 */ /* 0x000ea40000000800 */
[----:B------:R-:W-:-:S06]  /*6ed0*/  IMAD.WIDE R64, R8, 0x4, R64 ;  /* 0x0000000408407825 */ /* 0x000fcc00078e0240 */
[----:B------:R-:W-:Y:S01]  /*6ee0*/  BAR.SYNC.DEFER_BLOCKING 0x0 ;  /* 0x0000000000007b1d */ /* 0x000fe20000010000 */
[----:B------:R-:W-:-:S04]  /*6ef0*/  IMAD.WIDE R178, R8, 0x4, R178 ;  /* 0x0000000408b27825 */ /* 0x000fc800078e02b2 */
[----:B-1----:R-:W-:Y:S02]  /*6f00*/  VIADD R191, R191, 0xffffff5b ;  /* 0xffffff5bbfbf7836 */ /* 0x002fe40000000000 */
[----:B------:R-:W-:-:S03]  /*6f10*/  IMAD.WIDE R216, R8, 0x4, R216 ;  /* 0x0000000408d87825 */ /* 0x000fc600078e02d8 */
[----:B------:R-:W-:Y:S01]  /*6f20*/  ISETP.GE.U32.AND P4, PT, R191, 0x7fffff3c, PT ;  /* 0x7fffff3cbf00780c */ /* 0x000fe20003f86070 */
[----:B----4-:R-:W-:Y:S01]  /*6f30*/  VIADD R27, R27, 0xffffff58 ;  /* 0xffffff581b1b7836 */ /* 0x010fe20000000000 */
[----:B------:R-:W1:Y:S01]  /*6f40*/  LDC R191, c[0x0][0x230] ;  /* 0x00008c00ffbf7b82 */ /* 0x000e620000000800 */
        /* <DEDUP_REMOVED lines=11> */
[----:B------:R-:W5:Y:S01]  /*7000*/  LDC R185, c[0x0][0x230] ;  /* 0x00008c00ffb97b82 */ /* 0x000f620000000800 */
[----:B------:R4:W-:Y:S02]  /*7010*/  LDGSTS.E [R25+0x28004], desc[UR16][R210.64], !P1 ;  /* 0x28004000d2197fae */ /* 0x0009e4000c921850 */
[C---:B------:R-:W-:Y:S02]  /*7020*/  IMAD.WIDE R154, R8.reuse, 0x4, R154 ;  /* 0x00000004089a7825 */ /* 0x040fe400078e029a */
[----:B------:R4:W-:Y:S01]  /*7030*/  LDGSTS.E [R25+0x2c004], desc[UR16][R194.64], !P1 ;  /* 0x2c004000c2197fae */ /* 0x0009e2000c921850 */
[----:B------:R-:W-:Y:S01]  /*7040*/  ISETP.GE.U32.AND P1, PT, R27, 0x7fffff39, PT ;  /* 0x7fffff391b00780c */ /* 0x000fe20003f26070 */
[C---:B------:R-:W-:Y:S01]  /*7050*/  IMAD.WIDE R202, R8.reuse, 0x4, R202 ;  /* 0x0000000408ca7825 */ /* 0x040fe200078e02ca */
[----:B------:R-:W3:Y:S01]  /*7060*/  LDC R27, c[0x0][0x230] ;  /* 0x00008c00ff1b7b82 */ /* 0x000ee20000000800 */
[----:B------:R4:W-:Y:S01]  /*7070*/  LDGSTS.E [R25+0x28008], desc[UR16][R64.64], !P2 ;  /* 0x2800800040197fae */ /* 0x0009e2000d121850 */
[----:B-1----:R-:W-:Y:S01]  /*7080*/  IADD3 R191, R191, -0xb3, RZ ;  /* 0xffffff4dbfbf7810 */ /* 0x002fe20007ffe0ff */
[----:B------:R-:W-:-:S02]  /*7090*/  IMAD.WIDE R136, R8, 0x4, R136 ;  /* 0x0000000408887825 */ /* 0x000fc400078e0288 */
[----:B------:R1:W-:Y:S01]  /*70a0*/  LDGSTS.E [R25+0x2c008], desc[UR16][R178.64], !P2 ;  /* 0x2c008000b2197fae */ /* 0x0003e2000d121850 */
[----:B------:R-:W-:Y:S01]  /*70b0*/  ISETP.GE.U32.AND P2, PT, R17, 0x7fffff38, PT ;  /* 0x7fffff381100780c */ /* 0x000fe20003f46070 */
[C---:B------:R-:W-:Y:S01]  /*70c0*/  IMAD.WIDE R162, R8.reuse, 0x4, R162 ;  /* 0x0000000408a27825 */ /* 0x040fe200078e02a2 */
[----:B------:R-:W2:Y:S01]  /*70d0*/  LDC R17, c[0x0][0x230] ;  /* 0x00008c00ff117b82 */ /* 0x000ea20000000800 */
[----:B------:R1:W-:Y:S02]  /*70e0*/  LDGSTS.E [R25+0x2800c], desc[UR16][R216.64], !P6 ;  /* 0x2800c000d8197fae */ /* 0x0003e4000f121850 */
[C---:B------:R-:W-:Y:S02]  /*70f0*/  IMAD.WIDE R146, R8.reuse, 0x4, R146 ;  /* 0x0000000408927825 */ /* 0x040fe400078e0292 */
[----:B------:R1:W-:Y:S02]  /*7100*/  LDGSTS.E [R25+0x2c00c], desc[UR16][R166.64], !P6 ;  /* 0x2c00c000a6197fae */ /* 0x0003e4000f121850 */
[----:B------:R-:W-:-:S02]  /*7110*/  IMAD.WIDE R186, R8, 0x4, R186 ;  /* 0x0000000408ba7825 */ /* 0x000fc400078e02ba */
[----:B------:R1:W-:Y:S02]  /*7120*/  LDGSTS.E [R26+0x28000], desc[UR16][R170.64], !P4 ;  /* 0x28000000aa1a7fae */ /* 0x0003e4000e121850 */
[----:B-----5:R-:W-:Y:S02]  /*7130*/  VIADD R185, R185, 0xffffff56 ;  /* 0xffffff56b9b97836 */ /* 0x020fe40000000000 */
[----:B------:R5:W-:Y:S01]  /*7140*/  LDGSTS.E [R26+0x2c000], desc[UR16][R138.64], !P4 ;  /* 0x2c0000008a1a7fae */ /* 0x000be2000e121850 */
[C---:B------:R-:W-:Y:S01]  /*7150*/  IMAD.WIDE R116, R8.reuse, 0x4, R116 ;  /* 0x0000000408747825 */ /* 0x040fe200078e0274 */
[----:B---3--:R-:W-:Y:S02]  /*7160*/  IADD3 R27, R27, -0xab, RZ ;  /* 0xffffff551b1b7810 */ /* 0x008fe40007ffe0ff */
[----:B------:R3:W-:Y:S01]  /*7170*/  LDGSTS.E [R26+0x28004], desc[UR16][R182.64], !P5 ;  /* 0x28004000b61a7fae */ /* 0x0007e2000e921850 */
[----:B------:R-:W-:Y:S01]  /*7180*/  ISETP.GE.U32.AND P6, PT, R185, 0x7fffff37, PT ;  /* 0x7fffff37b900780c */ /* 0x000fe20003fc6070 */
[C---:B------:R-:W-:Y:S01]  /*7190*/  IMAD.WIDE R148, R8.reuse, 0x4, R148 ;  /* 0x0000000408947825 */ /* 0x040fe200078e0294 */
[----:B------:R-:W-:Y:S01]  /*71a0*/  ISETP.GE.U32.AND P4, PT, R27, 0x7fffff36, PT ;  /* 0x7fffff361b00780c */ /* 0x000fe20003f86070 */
[----:B------:R3:W-:Y:S01]  /*71b0*/  LDGSTS.E [R26+0x2c004], desc[UR16][R154.64], !P5 ;  /* 0x2c0040009a1a7fae */ /* 0x0007e2000e921850 */
[----:B------:R-:W4:Y:S01]  /*71c0*/  LDC R27, c[0x0][0x230] ;  /* 0x00008c00ff1b7b82 */ /* 0x000f220000000800 */
[----:B------:R-:W-:-:S02]  /*71d0*/  IMAD.WIDE R140, R8, 0x4, R140 ;  /* 0x00000004088c7825 */ /* 0x000fc400078e028c */
[----:B------:R3:W-:Y:S02]  /*71e0*/  LDGSTS.E [R26+0x28008], desc[UR16][R202.64], !P0 ;  /* 0x28008000ca1a7fae */ /* 0x0007e4000c121850 */
[----:B--2---:R-:W-:Y:S02]  /*71f0*/  VIADD R17, R17, 0xffffff54 ;  /* 0xffffff5411117836 */ /* 0x004fe40000000000 */
[----:B------:R2:W-:Y:S01]  /*7200*/  LDGSTS.E [R26+0x2c008], desc[UR16][R136.64], !P0 ;  /* 0x2c008000881a7fae */ /* 0x0005e2000c121850 */
[----:B------:R-:W1:Y:S01]  /*7210*/  LDC R185, c[0x0][0x230] ;  /* 0x00008c00ffb97b82 */ /* 0x000e620000000800 */
[C---:B------:R-:W-:Y:S01]  /*7220*/  IMAD.WIDE R150, R8.reuse, 0x4, R150 ;  /* 0x0000000408967825 */ /* 0x040fe200078e0296 */
[----:B------:R-:W-:Y:S01]  /*7230*/  ISETP.GE.U32.AND P5, PT, R17, 0x7fffff35, PT ;  /* 0x7fffff351100780c */ /* 0x000fe20003fa6070 */
[----:B------:R2:W-:Y:S02]  /*7240*/  LDGSTS.E [R26+0x2800c], desc[UR16][R162.64], !P1 ;  /* 0x2800c000a21a7fae */ /* 0x0005e4000c921850 */
[----:B------:R-:W-:-:S02]  /*7250*/  IMAD.WIDE R132, R8, 0x4, R132 ;  /* 0x0000000408847825 */ /* 0x000fc400078e0284 */
[----:B------:R-:W-:Y:S01]  /*7260*/  LDGSTS.E [R26+0x2c00c], desc[UR16][R146.64], !P1 ;  /* 0x2c00c000921a7fae */ /* 0x000fe2000c921850 */
[----:B------:R-:W5:Y:S01]  /*7270*/  LDC R17, c[0x0][0x230] ;  /* 0x00008c00ff117b82 */ /* 0x000f620000000800 */
[C---:B------:R-:W-:Y:S02]  /*7280*/  IMAD.WIDE R118, R8.reuse, 0x4, R118 ;  /* 0x0000000408767825 */ /* 0x040fe400078e0276 */
[----:B------:R-:W-:Y:S02]  /*7290*/  LDGSTS.E [R24+0x28000], desc[UR16][R186.64], !P2 ;  /* 0x28000000ba187fae */ /* 0x000fe4000d121850 */
[----:B------:R-:W-:Y:S02]  /*72a0*/  IMAD.WIDE R122, R8, 0x4, R122 ;  /* 0x00000004087a7825 */ /* 0x000fe400078e027a */
[----:B------:R-:W-:Y:S02]  /*72b0*/  LDGSTS.E [R24+0x2c000], desc[UR16][R116.64], !P2 ;  /* 0x2c00000074187fae */ /* 0x000fe4000d121850 */
[----:B----4-:R-:W-:-:S02]  /*72c0*/  VIADD R27, R27, 0xffffff52 ;  /* 0xffffff521b1b7836 */ /* 0x010fc40000000000 */
[----:B------:R-:W-:Y:S01]  /*72d0*/  LDGSTS.E [R24+0x28004], desc[UR16][R148.64], !P6 ;  /* 0x2800400094187fae */ /* 0x000fe2000f121850 */
[C---:B------:R-:W-:Y:S02]  /*72e0*/  IMAD.WIDE R158, R8.reuse, 0x4, R158 ;  /* 0x00000004089e7825 */ /* 0x040fe400078e029e */
[----:B------:R-:W-:Y:S01]  /*72f0*/  ISETP.GE.U32.AND P1, PT, R27, 0x7fffff33, PT ;  /* 0x7fffff331b00780c */ /* 0x000fe20003f26070 */
[----:B------:R-:W-:Y:S01]  /*7300*/  LDGSTS.E [R24+0x2c004], desc[UR16][R140.64], !P6 ;  /* 0x2c0040008c187fae */ /* 0x000fe2000f121850 */
[----:B------:R-:W4:Y:S01]  /*7310*/  LDC R27, c[0x0][0x230] ;  /* 0x00008c00ff1b7b82 */ /* 0x000f220000000800 */
[----:B-1----:R-:W-:Y:S02]  /*7320*/  VIADD R185, R185, 0xffffff53 ;  /* 0xffffff53b9b97836 */ /* 0x002fe40000000000 */
[----:B------:R-:W-:Y:S01]  /*7330*/  LDGSTS.E [R24+0x28008], desc[UR16][R150.64], !P4 ;  /* 0x2800800096187fae */ /* 0x000fe2000e121850 */
[C---:B------:R-:W-:Y:S02]  /*7340*/  IMAD.WIDE R106, R8.reuse, 0x4, R106 ;  /* 0x00000004086a7825 */ /* 0x040fe400078e026a */
[----:B------:R-:W-:Y:S01]  /*7350*/  ISETP.GE.U32.AND P0, PT, R185, 0x7fffff34, PT ;  /* 0x7fffff34b900780c */ /* 0x000fe20003f06070 */
[----:B------:R-:W-:Y:S01]  /*7360*/  LDGSTS.E [R24+0x2c008], desc[UR16][R132.64], !P4 ;  /* 0x2c00800084187fae */ /* 0x000fe2000e121850 */
[----:B-----5:R-:W-:Y:S01]  /*7370*/  IADD3 R17, R17, -0xaf, RZ ;  /* 0xffffff5111117810 */ /* 0x020fe20007ffe0ff */
[----:B------:R-:W1:Y:S01]  /*7380*/  LDC R185, c[0x0][0x230] ;  /* 0x00008c00ffb97b82 */ /* 0x000e620000000800 */
[----:B------:R-:W-:Y:S01]  /*7390*/  IMAD.WIDE R134, R8, 0x4, R134 ;  /* 0x0000000408867825 */ /* 0x000fe200078e0286 */
[----:B------:R-:W-:Y:S01]  /*73a0*/  LDGSTS.E [R24+0x2800c], desc[UR16][R118.64], !P5 ;  /* 0x2800c00076187fae */ /* 0x000fe2000e921850 */
[----:B------:R-:W-:-:S02]  /*73b0*/  ISETP.GE.U32.AND P2, PT, R17, 0x7fffff32, PT ;  /* 0x7fffff321100780c */ /* 0x000fc40003f46070 */
[C---:B------:R-:W-:Y:S01]  /*73c0*/  IMAD.WIDE R130, R8.reuse, 0x4, R130 ;  /* 0x0000000408827825 */ /* 0x040fe200078e0282 */
[----:B------:R-:W-:Y:S02]  /*73d0*/  LDGSTS.E [R24+0x2c00c], desc[UR16][R122.64], !P5 ;  /* 0x2c00c0007a187fae */ /* 0x000fe4000e921850 */
[----:B------:R-:W5:Y:S01]  /*73e0*/  LDC R17, c[0x0][0x230] ;  /* 0x00008c00ff117b82 */ /* 0x000f620000000800 */
[C---:B------:R-:W-:Y:S01]  /*73f0*/  IMAD.WIDE R144, R8.reuse, 0x4, R144 ;  /* 0x0000000408907825 */ /* 0x040fe200078e0290 */
[----:B------:R-:W-:Y:S03]  /*7400*/  LDGSTS.E [R23+0x28000], desc[UR16][R158.64], !P0 ;  /* 0x280000009e177fae */ /* 0x000fe6000c121850 */
[----:B------:R-:W-:Y:S01]  /*7410*/  IMAD.WIDE R114, R8, 0x4, R114 ;  /* 0x0000000408727825 */ /* 0x000fe200078e0272 */
[----:B------:R-:W-:Y:S01]  /*7420*/  LDGSTS.E [R23+0x2c000], desc[UR16][R106.64], !P0 ;  /* 0x2c0000006a177fae */ /* 0x000fe2000c121850 */
[----:B------:R-:W-:-:S02]  /*7430*/  ISETP.GE.U32.AND P0, PT, R191, 0x7fffff2e, PT ;  /* 0x7fffff2ebf00780c */ /* 0x000fc40003f06070 */
[----:B----4-:R-:W-:Y:S01]  /*7440*/  VIADD R27, R27, 0xffffff4f ;  /* 0xffffff4f1b1b7836 */ /* 0x010fe20000000000 */
[----:B------:R-:W-:Y:S01]  /*7450*/  LDGSTS.E [R23+0x28004], desc[UR16][R134.64], !P1 ;  /* 0x2800400086177fae */ /* 0x000fe2000c921850 */
[C---:B------:R-:W-:Y:S01]  /*7460*/  IMAD.WIDE R100, R8.reuse, 0x4, R100 ;  /* 0x0000000408647825 */ /* 0x040fe200078e0264 */
[----:B------:R-:W4:Y:S02]  /*7470*/  LDC R191, c[0x0][0x230] ;  /* 0x00008c00ffbf7b82 */ /* 0x000f240000000800 */
[----:B------:R-:W-:Y:S01]  /*7480*/  ISETP.GE.U32.AND P4, PT, R27, 0x7fffff30, PT ;  /* 0x7fffff301b00780c */ /* 0x000fe20003f86070 */
[C---:B------:R-:W-:Y:S01]  /*7490*/  IMAD.WIDE R86, R8.reuse, 0x4, R86 ;  /* 0x0000000408567825 */ /* 0x040fe200078e0256 */
[----:B------:R-:W-:Y:S03]  /*74a0*/  LDGSTS.E [R23+0x2c004], desc[UR16][R130.64], !P1 ;  /* 0x2c00400082177fae */ /* 0x000fe6000c921850 */
[----:B-1----:R-:W-:Y:S01]  /*74b0*/  VIADD R185, R185, 0xffffff50 ;  /* 0xffffff50b9b97836 */ /* 0x002fe20000000000 */
[----:B------:R-:W1:Y:S01]  /*74c0*/  LDC R27, c[0x0][0x230] ;  /* 0x00008c00ff1b7b82 */ /* 0x000e620000000800 */
[----:B------:R-:W-:Y:S01]  /*74d0*/  LDGSTS.E [R23+0x28008], desc[UR16][R144.64], !P2 ;  /* 0x2800800090177fae */ /* 0x000fe2000d121850 */
[----:B------:R-:W-:-:S02]  /*74e0*/  IMAD.WIDE R142, R8, 0x4, R142 ;  /* 0x00000004088e7825 */ /* 0x000fc400078e028e */
[----:B------:R-:W-:Y:S01]  /*74f0*/  ISETP.GE.U32.AND P6, PT, R185, 0x7fffff31, PT ;  /* 0x7fffff31b900780c */ /* 0x000fe20003fc6070 */
[----:B------:R-:W-:Y:S01]  /*7500*/  LDGSTS.E [R23+0x2c008], desc[UR16][R114.64], !P2 ;  /* 0x2c00800072177fae */ /* 0x000fe2000d121850 */
[----:B-----5:R-:W-:Y:S02]  /*7510*/  VIADD R17, R17, 0xffffff4e ;  /* 0xffffff4e11117836 */ /* 0x020fe40000000000 */
[----:B------:R-:W5:Y:S01]  /*7520*/  LDC R185, c[0x0][0x230] ;  /* 0x00008c00ffb97b82 */ /* 0x000f620000000800 */
[C---:B------:R-:W-:Y:S02]  /*7530*/  IMAD.WIDE R120, R8.reuse, 0x4, R120 ;  /* 0x0000000408787825 */ /* 0x040fe400078e0278 */
[----:B------:R-:W-:Y:S02]  /*7540*/  ISETP.GE.U32.AND P5, PT, R17, 0x7fffff2f, PT ;  /* 0x7fffff2f1100780c */ /* 0x000fe40003fa6070 */
[----:B------:R-:W-:-:S03]  /*7550*/  IMAD.WIDE R128, R8, 0x4, R128 ;  /* 0x0000000408807825 */ /* 0x000fc600078e0280 */
[----:B------:R-:W3:Y:S01]  /*7560*/  LDC R17, c[0x0][0x230] ;  /* 0x00008c00ff117b82 */ /* 0x000ee20000000800 */
[----:B------:R-:W-:Y:S01]  /*7570*/  LDGSTS.E [R23+0x2800c], desc[UR16][R100.64], !P6 ;  /* 0x2800c00064177fae */ /* 0x000fe2000f121850 */
[C---:B------:R-:W-:Y:S01]  /*7580*/  IMAD.WIDE R102, R8.reuse, 0x4, R102 ;  /* 0x0000000408667825 */ /* 0x040fe200078e0266 */
[----:B----4-:R-:W-:Y:S02]  /*7590*/  IADD3 R191, R191, -0xbb, RZ ;  /* 0xffffff45bfbf7810 */ /* 0x010fe40007ffe0ff */
[----:B------:R-:W-:Y:S01]  /*75a0*/  LDGSTS.E [R23+0x2c00c], desc[UR16][R86.64], !P6 ;  /* 0x2c00c00056177fae */ /* 0x000fe2000f121850 */
[----:B------:R-:W-:-:S03]  /*75b0*/  IMAD.WIDE R108, R8, 0x4, R108 ;  /* 0x00000004086c7825 */ /* 0x000fc600078e026c */
[----:B------:R-:W-:Y:S01]  /*75c0*/  LDGSTS.E [R22+0x28000], desc[UR16][R142.64], !P4 ;  /* 0x280000008e167fae */ /* 0x000fe2000e121850 */
[----:B-1----:R-:W-:Y:S02]  /*75d0*/  VIADD R27, R27, 0xffffff4b ;  /* 0xffffff4b1b1b7836 */ /* 0x002fe40000000000 */
[C---:B------:R-:W-:Y:S01]  /*75e0*/  IMAD.WIDE R112, R8.reuse, 0x4, R112 ;  /* 0x0000000408707825 */ /* 0x040fe200078e0270 */
[----:B------:R-:W-:Y:S02]  /*75f0*/  LDGSTS.E [R22+0x2c000], desc[UR16][R120.64], !P4 ;  /* 0x2c00000078167fae */ /* 0x000fe4000e121850 */
[----:B------:R-:W-:Y:S01]  /*7600*/  ISETP.GE.U32.AND P2, PT, R27, 0x7fffff2c, PT ;  /* 0x7fffff2c1b00780c */ /* 0x000fe20003f46070 */
[----:B-----5:R-:W-:Y:S01]  /*7610*/  VIADD R185, R185, 0xffffff4c ;  /* 0xffffff4cb9b97836 */ /* 0x020fe20000000000 */
[----:B------:R-:W1:Y:S01]  /*7620*/  LDC R27, c[0x0][0x230] ;  /* 0x00008c00ff1b7b82 */ /* 0x000e620000000800 */
[----:B------:R-:W-:Y:S01]  /*7630*/  LDGSTS.E [R22+0x28004], desc[UR16][R128.64], !P5 ;  /* 0x2800400080167fae */ /* 0x000fe2000e921850 */
[----:B------:R-:W-:-:S02]  /*7640*/  IMAD.WIDE R96, R8, 0x4, R96 ;  /* 0x0000000408607825 */ /* 0x000fc400078e0260 */
[----:B------:R-:W-:Y:S01]  /*7650*/  ISETP.GE.U32.AND P1, PT, R185, 0x7fffff2d, PT ;  /* 0x7fffff2db900780c */ /* 0x000fe20003f26070 */
[----:B------:R-:W-:Y:S01]  /*7660*/  LDGSTS.E [R22+0x2c004], desc[UR16][R102.64], !P5 ;  /* 0x2c00400066167fae */ /* 0x000fe2000e921850 */
[C---:B------:R-:W-:Y:S02]  /*7670*/  IMAD.WIDE R126, R8.reuse, 0x4, R126 ;  /* 0x00000004087e7825 */ /* 0x040fe400078e027e */
[----:B------:R-:W4:Y:S01]  /*7680*/  LDC R185, c[0x0][0x230] ;  /* 0x00008c00ffb97b82 */ /* 0x000f220000000800 */
[----:B------:R-:W-:Y:S01]  /*7690*/  LDGSTS.E [R22+0x28008], desc[UR16][R108.64], !P0 ;  /* 0x280080006c167fae */ /* 0x000fe2000c121850 */
[----:B---3--:R-:W-:Y:S02]  /*76a0*/  VIADD R17, R17, 0xffffff4a ;  /* 0xffffff4a11117836 */ /* 0x008fe40000000000 */
[C---:B------:R-:W-:Y:S01]  /*76b0*/  IMAD.WIDE R124, R8.reuse, 0x4, R124 ;  /* 0x00000004087c7825 */ /* 0x040fe200078e027c */
[----:B------:R-:W-:Y:S02]  /*76c0*/  LDGSTS.E [R22+0x2c008], desc[UR16][R112.64], !P0 ;  /* 0x2c00800070167fae */ /* 0x000fe4000c121850 */
[----:B------:R-:W-:Y:S01]  /*76d0*/  ISETP.GE.U32.AND P6, PT, R17, 0x7fffff2b, PT ;  /* 0x7fffff2b1100780c */ /* 0x000fe20003fc6070 */
[C---:B------:R-:W-:Y:S01]  /*76e0*/  IMAD.WIDE R84, R8.reuse, 0x4, R84 ;  /* 0x0000000408547825 */ /* 0x040fe200078e0254 */
[----:B------:R-:W3:Y:S01]  /*76f0*/  LDC R17, c[0x0][0x230] ;  /* 0x00008c00ff117b82 */ /* 0x000ee20000000800 */
[----:B------:R-:W-:Y:S02]  /*7700*/  LDGSTS.E [R22+0x2800c], desc[UR16][R96.64], !P1 ;  /* 0x2800c00060167fae */ /* 0x000fe4000c921850 */
[----:B------:R-:W-:-:S02]  /*7710*/  IMAD.WIDE R36, R8, 0x4, R36 ;  /* 0x0000000408247825 */ /* 0x000fc400078e0224 */
[----:B------:R-:W-:Y:S02]  /*7720*/  LDGSTS.E [R22+0x2c00c], desc[UR16][R126.64], !P1 ;  /* 0x2c00c0007e167fae */ /* 0x000fe4000c921850 */
[----:B-1----:R-:W-:Y:S02]  /*7730*/  VIADD R27, R27, 0xffffff48 ;  /* 0xffffff481b1b7836 */ /* 0x002fe40000000000 */
[C---:B------:R-:W-:Y:S01]  /*7740*/  IMAD.WIDE R92, R8.reuse, 0x4, R92 ;  /* 0x00000004085c7825 */ /* 0x040fe200078e025c */
[----:B------:R-:W-:Y:S02]  /*7750*/  LDGSTS.E [R21+0x28000], desc[UR16][R124.64], !P2 ;  /* 0x280000007c157fae */ /* 0x000fe4000d121850 */
[----:B------:R-:W-:Y:S01]  /*7760*/  ISETP.GE.U32.AND P5, PT, R27, 0x7fffff29, PT ;  /* 0x7fffff291b00780c */ /* 0x000fe20003fa6070 */
[C---:B------:R-:W-:Y:S01]  /*7770*/  IMAD.WIDE R78, R8.reuse, 0x4, R78 ;  /* 0x00000004084e7825 */ /* 0x040fe200078e024e */
[----:B------:R-:W1:Y:S01]  /*7780*/  LDC R27, c[0x0][0x230] ;  /* 0x00008c00ff1b7b82 */ /* 0x000e620000000800 */
[----:B----4-:R-:W-:Y:S01]  /*7790*/  IADD3 R185, R185, -0xb7, RZ ;  /* 0xffffff49b9b97810 */ /* 0x010fe20007ffe0ff */
[----:B------:R-:W-:Y:S01]  /*77a0*/  LDGSTS.E [R21+0x2c000], desc[UR16][R84.64], !P2 ;  /* 0x2c00000054157fae */ /* 0x000fe2000d121850 */
[----:B------:R-:W-:Y:S01]  /*77b0*/  IMAD.WIDE R88, R8, 0x4, R88 ;  /* 0x0000000408587825 */ /* 0x000fe200078e0258 */
[----:B------:R-:W-:-:S02]  /*77c0*/  ISETP.GE.U32.AND P2, PT, R191, 0x7fffff26, PT ;  /* 0x7fffff26bf00780c */ /* 0x000fc40003f46070 */
[----:B------:R-:W-:Y:S01]  /*77d0*/  ISETP.GE.U32.AND P4, PT, R185, 0x7fffff2a, PT ;  /* 0x7fffff2ab900780c */ /* 0x000fe20003f86070 */
[----:B------:R-:W-:Y:S01]  /*77e0*/  LDGSTS.E [R21+0x28004], desc[UR16][R36.64], !P6 ;  /* 0x2800400024157fae */ /* 0x000fe2000f121850 */
[----:B------:R-:W4:Y:S01]  /*77f0*/  LDC R185, c[0x0][0x230] ;  /* 0x00008c00ffb97b82 */ /* 0x000f220000000800 */
[C---:B------:R-:W-:Y:S02]  /*7800*/  IMAD.WIDE R98, R8.reuse, 0x4, R98 ;  /* 0x0000000408627825 */ /* 0x040fe400078e0262 */
[----:B------:R-:W-:Y:S02]  /*7810*/  LDGSTS.E [R21+0x2c004], desc[UR16][R92.64], !P6 ;  /* 0x2c0040005c157fae */ /* 0x000fe4000f121850 */
[----:B---3--:R-:W-:Y:S02]  /*7820*/  VIADD R17, R17, 0xffffff47 ;  /* 0xffffff4711117836 */ /* 0x008fe40000000000 */
[C---:B------:R-:W-:Y:S01]  /*7830*/  IMAD.WIDE R104, R8.reuse, 0x4, R104 ;  /* 0x0000000408687825 */ /* 0x040fe200078e0268 */
[----:B------:R-:W3:Y:S02]  /*7840*/  LDC R191, c[0x0][0x230] ;  /* 0x00008c00ffbf7b82 */ /* 0x000ee40000000800 */
[----:B------:R-:W-:Y:S01]  /*7850*/  ISETP.GE.U32.AND P0, PT, R17, 0x7fffff28, PT ;  /* 0x7fffff281100780c */ /* 0x000fe20003f06070 */
[----:B------:R-:W-:Y:S01]  /*7860*/  LDGSTS.E [R21+0x28008], desc[UR16][R78.64], !P4 ;  /* 0x280080004e157fae */ /* 0x000fe2000e121850 */
[----:B------:R-:W-:-:S03]  /*7870*/  IMAD.WIDE R94, R8, 0x4, R94 ;  /* 0x00000004085e7825 */ /* 0x000fc600078e025e */
[----:B------:R-:W-:Y:S01]  /*7880*/  LDGSTS.E [R21+0x2c008], desc[UR16][R88.64], !P4 ;  /* 0x2c00800058157fae */ /* 0x000fe2000e121850 */
[----:B------:R-:W5:Y:S01]  /*7890*/  LDC R17, c[0x0][0x230] ;  /* 0x00008c00ff117b82 */ /* 0x000f620000000800 */
[C---:B------:R-:W-:Y:S02]  /*78a0*/  IMAD.WIDE R80, R8.reuse, 0x4, R80 ;  /* 0x0000000408507825 */ /* 0x040fe400078e0250 */
[----:B------:R-:W-:Y:S02]  /*78b0*/  LDGSTS.E [R21+0x2800c], desc[UR16][R98.64], !P5 ;  /* 0x2800c00062157fae */ /* 0x000fe4000e921850 */
[----:B------:R-:W-:Y:S02]  /*78c0*/  IMAD.WIDE R50, R8, 0x4, R50 ;  /* 0x0000000408327825 */ /* 0x000fe400078e0232 */
[----:B------:R-:W-:Y:S02]  /*78d0*/  LDGSTS.E [R21+0x2c00c], desc[UR16][R104.64], !P5 ;  /* 0x2c00c00068157fae */ /* 0x000fe4000e921850 */
[----:B----4-:R-:W-:-:S02]  /*78e0*/  VIADD R185, R185, 0xffffff46 ;  /* 0xffffff46b9b97836 */ /* 0x010fc40000000000 */
[C---:B------:R-:W-:Y:S01]  /*78f0*/  IMAD.WIDE R76, R8.reuse, 0x4, R76 ;  /* 0x00000004084c7825 */ /* 0x040fe200078e024c */
[----:B------:R-:W-:Y:S02]  /*7900*/  LDGSTS.E [R20+0x28000], desc[UR16][R94.64], !P0 ;  /* 0x280000005e147fae */ /* 0x000fe4000c121850 */
[----:B------:R-:W-:Y:S01]  /*7910*/  ISETP.GE.U32.AND P1, PT, R185, 0x7fffff27, PT ;  /* 0x7fffff27b900780c */ /* 0x000fe20003f26070 */
[C---:B------:R-:W-:Y:S01]  /*7920*/  IMAD.WIDE R90, R8.reuse, 0x4, R90 ;  /* 0x00000004085a7825 */ /* 0x040fe200078e025a */
[----:B------:R-:W-:Y:S01]  /*7930*/  LDGSTS.E [R20+0x2c000], desc[UR16][R80.64], !P0 ;  /* 0x2c00000050147fae */ /* 0x000fe2000c121850 */
[----:B------:R-:W4:Y:S02]  /*7940*/  LDC R185, c[0x0][0x230] ;  /* 0x00008c00ffb97b82 */ /* 0x000f240000000800 */
[----:B---3--:R-:W-:Y:S02]  /*7950*/  VIADD R191, R191, 0xffffff42 ;  /* 0xffffff42bfbf7836 */ /* 0x008fe40000000000 */
[----:B------:R-:W-:-:S03]  /*7960*/  IMAD.WIDE R70, R8, 0x4, R70 ;  /* 0x0000000408467825 */ /* 0x000fc600078e0246 */
[----:B------:R-:W-:Y:S01]  /*7970*/  ISETP.GE.U32.AND P5, PT, R191, 0x7fffff23, PT ;  /* 0x7fffff23bf00780c */ /* 0x000fe20003fa6070 */
[----:B-----5:R-:W-:Y:S01]  /*7980*/  VIADD R17, R17, 0xffffff44 ;  /* 0xffffff4411117836 */ /* 0x020fe20000000000 */
[----:B------:R-:W3:Y:S01]  /*7990*/  LDC R191, c[0x0][0x230] ;  /* 0x00008c00ffbf7b82 */ /* 0x000ee20000000800 */
[----:B------:R-:W-:Y:S01]  /*79a0*/  LDGSTS.E [R20+0x28004], desc[UR16][R50.64], !P1 ;  /* 0x2800400032147fae */ /* 0x000fe2000c921850 */
[C---:B------:R-:W-:Y:S02]  /*79b0*/  IMAD.WIDE R110, R8.reuse, 0x4, R110 ;  /* 0x00000004086e7825 */ /* 0x040fe400078e026e */
[----:B------:R-:W-:Y:S01]  /*79c0*/  ISETP.GE.U32.AND P6, PT, R17, 0x7fffff25, PT ;  /* 0x7fffff251100780c */ /* 0x000fe20003fc6070 */
[----:B------:R-:W-:Y:S01]  /*79d0*/  LDGSTS.E [R20+0x2c004], desc[UR16][R76.64], !P1 ;  /* 0x2c0040004c147fae */ /* 0x000fe2000c921850 */
[----:B-1----:R-:W-:Y:S02]  /*79e0*/  VIADD R17, R27, 0xffffff43 ;  /* 0xffffff431b117836 */ /* 0x002fe40000000000 */
[----:B------:R-:W1:Y:S01]  /*79f0*/  LDC R27, c[0x0][0x230] ;  /* 0x00008c00ff1b7b82 */ /* 0x000e620000000800 */
[----:B------:R-:W-:Y:S01]  /*7a00*/  LDGSTS.E [R20+0x28008], desc[UR16][R90.64], !P2 ;  /* 0x280080005a147fae */ /* 0x000fe2000d121850 */
[----:B------:R-:W-:Y:S01]  /*7a10*/  IMAD.WIDE R34, R8, 0x4, R34 ;  /* 0x0000000408227825 */ /* 0x000fe200078e0222 */
[----:B------:R-:W-:-:S02]  /*7a20*/  ISETP.GE.U32.AND P4, PT, R17, 0x7fffff24, PT ;  /* 0x7fffff241100780c */ /* 0x000fc40003f86070 */
[----:B------:R-:W-:Y:S01]  /*7a30*/  LDGSTS.E [R20+0x2c008], desc[UR16][R70.64], !P2 ;  /* 0x2c00800046147fae */ /* 0x000fe2000d121850 */
[C---:B------:R-:W-:Y:S02]  /*7a40*/  IMAD.WIDE R66, R8.reuse, 0x4, R66 ;  /* 0x0000000408427825 */ /* 0x040fe400078e0242 */
[----:B------:R-:W5:Y:S01]  /*7a50*/  LDC R17, c[0x0][0x230] ;  /* 0x00008c00ff117b82 */ /* 0x000f620000000800 */
[----:B------:R-:W-:Y:S01]  /*7a60*/  LDGSTS.E [R20+0x2800c], desc[UR16][R110.64], !P6 ;  /* 0x2800c0006e147fae */ /* 0x000fe2000f121850 */
[----:B------:R-:W-:-:S03]  /*7a70*/  IMAD.WIDE R82, R8, 0x4, R82 ;  /* 0x0000000408527825 */ /* 0x000fc600078e0252 */
[----:B------:R-:W-:Y:S01]  /*7a80*/  LDGSTS.E [R20+0x2c00c], desc[UR16][R34.64], !P6 ;  /* 0x2c00c00022147fae */ /* 0x000fe2000f121850 */
[----:B------:R-:W-:-:S03]  /*7a90*/  IMAD.WIDE R30, R8, 0x4, R30 ;  /* 0x00000004081e7825 */ /* 0x000fc600078e021e */
[----:B------:R-:W-:Y:S01]  /*7aa0*/  LDGSTS.E [R19+0x28000], desc[UR16][R66.64], !P4 ;  /* 0x2800000042137fae */ /* 0x000fe2000e121850 */
[----:B------:R-:W-:-:S03]  /*7ab0*/  IMAD.WIDE R62, R8, 0x4, R62 ;  /* 0x00000004083e7825 */ /* 0x000fc600078e023e */
[----:B------:R-:W-:Y:S01]  /*7ac0*/  LDGSTS.E [R19+0x2c000], desc[UR16][R82.64], !P4 ;  /* 0x2c00000052137fae */ /* 0x000fe2000e121850 */
[C---:B------:R-:W-:Y:S01]  /*7ad0*/  IMAD.WIDE R74, R8.reuse, 0x4, R74 ;  /* 0x00000004084a7825 */ /* 0x040fe200078e024a */
[----:B-1----:R-:W-:Y:S02]  /*7ae0*/  IADD3 R27, R27, -0xbf, RZ ;  /* 0xffffff411b1b7810 */ /* 0x002fe40007ffe0ff */
[----:B------:R-:W-:Y:S01]  /*7af0*/  LDGSTS.E [R19+0x28004], desc[UR16][R30.64], !P5 ;  /* 0x280040001e137fae */ /* 0x000fe2000e921850 */
[C---:B------:R-:W-:Y:S01]  /*7b00*/  IMAD.WIDE R72, R8.reuse, 0x4, R72 ;  /* 0x0000000408487825 */ /* 0x040fe200078e0248 */
[----:B------:R-:W-:Y:S02]  /*7b10*/  ISETP.GE.U32.AND P0, PT, R27, 0x7fffff22, PT ;  /* 0x7fffff221b00780c */ /* 0x000fe40003f06070 */
[----:B------:R-:W-:Y:S01]  /*7b20*/  LDGSTS.E [R19+0x2c004], desc[UR16][R62.64], !P5 ;  /* 0x2c0040003e137fae */ /* 0x000fe2000e921850 */
[----:B------:R-:W1:Y:S01]  /*7b30*/  LDC R27, c[0x0][0x230] ;  /* 0x00008c00ff1b7b82 */ /* 0x000e620000000800 */
[----:B------:R-:W-:-:S04]  /*7b40*/  IMAD.WIDE R28, R8, 0x4, R28 ;  /* 0x00000004081c7825 */ /* 0x000fc800078e021c */
[----:B-----5:R-:W-:Y:S02]  /*7b50*/  VIADD R17, R17, 0xffffff40 ;  /* 0xffffff4011117836 */ /* 0x020fe40000000000 */
[----:B------:R-:W-:-:S03]  /*7b60*/  IMAD.WIDE R68, R8, 0x4, R68 ;  /* 0x0000000408447825 */ /* 0x000fc600078e0244 */
[----:B------:R-:W-:Y:S01]  /*7b70*/  ISETP.GE.U32.AND P2, PT, R17, 0x7fffff21, PT ;  /* 0x7fffff211100780c */ /* 0x000fe20003f46070 */
[C---:B------:R-:W-:Y:S01]  /*7b80*/  IMAD.WIDE R214, R9.reuse, 0x4, R214 ;  /* 0x0000000409d67825 */ /* 0x040fe200078e02d6 */
[----:B------:R-:W-:Y:S03]  /*7b90*/  LDGSTS.E [R19+0x28008], desc[UR16][R74.64], !P0 ;  /* 0x280080004a137fae */ /* 0x000fe6000c121850 */
[C---:B------:R-:W-:Y:S01]  /*7ba0*/  IMAD.WIDE R60, R9.reuse, 0x4, R60 ;  /* 0x00000004093c7825 */ /* 0x040fe200078e023c */
[----:B------:R-:W-:Y:S03]  /*7bb0*/  LDGSTS.E [R19+0x2c008], desc[UR16][R72.64], !P0 ;  /* 0x2c00800048137fae */ /* 0x000fe6000c121850 */
[----:B------:R-:W-:-:S04]  /*7bc0*/  IMAD.WIDE R58, R9, 0x4, R58 ;  /* 0x00000004093a7825 */ /* 0x000fc800078e023a */
[----:B------:R-:W-:Y:S01]  /*7bd0*/  LDGSTS.E [R19+0x2800c], desc[UR16][R28.64], !P2 ;  /* 0x2800c0001c137fae */ /* 0x000fe2000d121850 */
[----:B------:R-:W-:-:S03]  /*7be0*/  IMAD.WIDE R32, R9, 0x4, R32 ;  /* 0x0000000409207825 */ /* 0x000fc600078e0220 */
[----:B------:R-:W-:Y:S01]  /*7bf0*/  LDGSTS.E [R19+0x2c00c], desc[UR16][R68.64], !P2 ;  /* 0x2c00c00044137fae */ /* 0x000fe2000d121850 */
[----:B------:R-:W-:Y:S01]  /*7c00*/  IMAD.WIDE R220, R9, 0x4, R220 ;  /* 0x0000000409dc7825 */ /* 0x000fe200078e02dc */
[----:B------:R-:W-:Y:S02]  /*7c10*/  ISETP.GE.AND P2, PT, R201, R17, PT ;  /* 0x00000011c900720c */ /* 0x000fe40003f46270 */
[----:B------:R-:W0:Y:S01]  /*7c20*/  LDGDEPBAR ;  /* 0x00000000000079af */ /* 0x000e220000000000 */
[C---:B------:R-:W-:Y:S01]  /*7c30*/  IMAD.WIDE R42, R9.reuse, 0x4, R42 ;  /* 0x00000004092a7825 */ /* 0x040fe200078e022a */
[----:B------:R-:W-:Y:S02]  /*7c40*/  SEL R17, RZ, 0x4, P2 ;  /* 0x00000004ff117807 */ /* 0x000fe40001000000 */
[----:B------:R-:W-:Y:S01]  /*7c50*/  LDGSTS.E [R18+0x4a000], desc[UR16][R214.64], P3 ;  /* 0x4a000000d6127fae */ /* 0x000fe20009921850 */
[----:B------:R-:W-:-:S03]  /*7c60*/  IMAD.WIDE R40, R9, 0x4, R40 ;  /* 0x0000000409287825 */ /* 0x000fc600078e0228 */
        /* <DEDUP_REMOVED lines=19> */
[----:B-1----:R-:W-:Y:S02]  /*7da0*/  VIADD R27, R27, 0xffffff3e ;  /* 0xffffff3e1b1b7836 */ /* 0x002fe40000000000 */
[----:B----4-:R-:W-:Y:S01]  /*7db0*/  VIADD R185, R185, 0xffffff3f ;  /* 0xffffff3fb9b97836 */ /* 0x010fe20000000000 */
[----:B------:R-:W-:Y:S01]  /*7dc0*/  LDGSTS.E [R15+0x4ae00], desc[UR16][R44.64], P3 ;  /* 0x4ae000002c0f7fae */ /* 0x000fe20009921850 */
[C---:B------:R-:W-:Y:S01]  /*7dd0*/  IMAD.WIDE R174, R8.reuse, 0x4, R174 ;  /* 0x0000000408ae7825 */ /* 0x040fe200078e02ae */
[----:B------:R-:W-:Y:S02]  /*7de0*/  ISETP.GE.U32.AND P0, PT, R27, 0x7fffff1f, PT ;  /* 0x7fffff1f1b00780c */ /* 0x000fe40003f06070 */
[----:B------:R-:W-:Y:S01]  /*7df0*/  LDGSTS.E [R15+0x4b200], desc[UR16][R218.64], P3 ;  /* 0x4b200000da0f7fae */ /* 0x000fe20009921850 */
[----:B------:R-:W1:Y:S01]  /*7e00*/  LDC R27, c[0x0][0x230] ;  /* 0x00008c00ff1b7b82 */ /* 0x000e620000000800 */
[----:B------:R-:W-:Y:S01]  /*7e10*/  ISETP.GE.U32.AND P1, PT, R185, 0x7fffff20, PT ;  /* 0x7fffff20b900780c */ /* 0x000fe20003f26070 */
[C---:B------:R-:W-:Y:S01]  /*7e20*/  IMAD.WIDE R198, R8.reuse, 0x4, R198 ;  /* 0x0000000408c67825 */ /* 0x040fe200078e02c6 */
[----:B------:R-:W-:Y:S03]  /*7e30*/  LDGSTS.E [R15+0x4b600], desc[UR16][R56.64], P3 ;  /* 0x4b600000380f7fae */ /* 0x000fe60009921850 */
[C---:B------:R-:W-:Y:S01]  /*7e40*/  IMAD.WIDE R210, R8.reuse, 0x4, R210 ;  /* 0x0000000408d27825 */ /* 0x040fe200078e02d2 */
[----:B------:R-:W-:Y:S01]  /*7e50*/  LDGSTS.E [R15+0x4ba00], desc[UR16][R54.64], P3 ;  /* 0x4ba00000360f7fae */ /* 0x000fe20009921850 */
[----:B------:R-:W4:Y:S02]  /*7e60*/  LDC R185, c[0x0][0x230] ;  /* 0x00008c00ffb97b82 */ /* 0x000f240000000800 */
[C---:B------:R-:W-:Y:S01]  /*7e70*/  IMAD.WIDE R194, R8.reuse, 0x4, R194 ;  /* 0x0000000408c27825 */ /* 0x040fe200078e02c2 */
[----:B------:R-:W-:Y:S03]  /*7e80*/  LDGSTS.E [R15+0x4be00], desc[UR16][R52.64], P3 ;  /* 0x4be00000340f7fae */ /* 0x000fe60009921850 */
[C---:B------:R-:W-:Y:S01]  /*7e90*/  IMAD.WIDE R64, R8.reuse, 0x4, R64 ;  /* 0x0000000408407825 */ /* 0x040fe200078e0240 */
[----:B------:R-:W0:Y:S03]  /*7ea0*/  LDGDEPBAR ;  /* 0x00000000000079af */ /* 0x000e260000000000 */
[C---:B------:R-:W-:Y:S01]  /*7eb0*/  IMAD.WIDE R178, R8.reuse, 0x4, R178 ;  /* 0x0000000408b27825 */ /* 0x040fe200078e02b2 */
[----:B------:R-:W-:Y:S03]  /*7ec0*/  BAR.SYNC.DEFER_BLOCKING 0x0 ;  /* 0x0000000000007b1d */ /* 0x000fe60000010000 */
[----:B------:R-:W-:Y:S01]  /*7ed0*/  IMAD.WIDE R216, R8, 0x4, R216 ;  /* 0x0000000408d87825 */ /* 0x000fe200078e02d8 */
[----:B-1----:R-:W-:-:S03]  /*7ee0*/  IADD3 R27, R27, -0xc3, RZ ;  /* 0xffffff3d1b1b7810 */ /* 0x002fc60007ffe0ff */
        /* <DEDUP_REMOVED lines=10> */
[----:B------:R-:W-:Y:S03]  /*7f90*/  LDGSTS.E [R25+0x34000], desc[UR16][R198.64], !P1 ;  /* 0x34000000c6197fae */ /* 0x000fe6000c921850 */
[C---:B--2---:R-:W-:Y:S01]  /*7fa0*/  IMAD.WIDE R136, R8.reuse, 0x4, R136 ;  /* 0x0000000408887825 */ /* 0x044fe200078e0288 */
[----:B------:R-:W-:Y:S03]  /*7fb0*/  LDGSTS.E [R25+0x30004], desc[UR16][R210.64], !P0 ;  /* 0x30004000d2197fae */ /* 0x000fe6000c121850 */
[C---:B------:R-:W-:Y:S01]  /*7fc0*/  IMAD.WIDE R162, R8.reuse, 0x4, R162 ;  /* 0x0000000408a27825 */ /* 0x040fe200078e02a2 */
[----:B------:R-:W-:Y:S01]  /*7fd0*/  LDGSTS.E [R25+0x34004], desc[UR16][R194.64], !P0 ;  /* 0x34004000c2197fae */ /* 0x000fe2000c121850 */
[----:B------:R-:W-:Y:S01]  /*7fe0*/  ISETP.GE.U32.AND P0, PT, R27, 0x7fffff1e, PT ;  /* 0x7fffff1e1b00780c */ /* 0x000fe20003f06070 */
[----:B-1----:R-:W1:Y:S01]  /*7ff0*/  LDC R174, c[0x0][0x230] ;  /* 0x00008c00ffae7b82 */ /* 0x002e620000000800 */
[----:B------:R-:W-:-:S04]  /*8000*/  IMAD.WIDE R146, R8, 0x4, R146 ;  /* 0x0000000408927825 */ /* 0x000fc800078e0292 */
[----:B------:R-:W-:-:S03]  /*8010*/  IMAD.WIDE R186, R8, 0x4, R186 ;  /* 0x0000000408ba7825 */ /* 0x000fc600078e02ba */
[----:B------:R-:W2:Y:S01]  /*8020*/  LDC R27, c[0x0][0x230] ;  /* 0x00008c00ff1b7b82 */ /* 0x000ea20000000800 */
[----:B------:R-:W-:-:S03]  /*8030*/  IMAD.WIDE R116, R8, 0x4, R116 ;  /* 0x0000000408747825 */ /* 0x000fc600078e0274 */
[----:B------:R5:W-:Y:S01]  /*8040*/  LDGSTS.E [R25+0x30008], desc[UR16][R64.64], !P0 ;  /* 0x3000800040197fae */ /* 0x000be2000c121850 */
[----:B------:R-:W-:-:S03]  /*8050*/  IMAD.WIDE R148, R8, 0x4, R148 ;  /* 0x0000000408947825 */ /* 0x000fc600078e0294 */
[----:B------:R-:W4:Y:S01]  /*8060*/  LDC R175, c[0x0][0x230] ;  /* 0x00008c00ffaf7b82 */ /* 0x000f220000000800 */
[----:B------:R-:W-:Y:S01]  /*8070*/  LDGSTS.E [R25+0x34008], desc[UR16][R178.64], !P0 ;  /* 0x34008000b2197fae */ /* 0x000fe2000c121850 */
[----:B------:R-:W-:Y:S01]  /*8080*/  ISETP.GT.AND P0, PT, R12, 0xdf, PT ;  /* 0x000000df0c00780c */ /* 0x000fe20003f04270 */
[----:B------:R-:W-:-:S04]  /*8090*/  IMAD.WIDE R140, R8, 0x4, R140 ;  /* 0x00000004088c7825 */ /* 0x000fc800078e028c */
[C---:B------:R-:W-:Y:S01]  /*80a0*/  IMAD.WIDE R150, R8.reuse, 0x4, R150 ;  /* 0x0000000408967825 */ /* 0x040fe200078e0296 */
[----:B-----5:R-:W5:Y:S03]  /*80b0*/  LDC R65, c[0x0][0x230] ;  /* 0x00008c00ff417b82 */ /* 0x020f660000000800 */
[----:B---3--:R-:W-:Y:S02]  /*80c0*/  VIADD R64, R191, 0xffffff38 ;  /* 0xffffff38bf407836 */ /* 0x008fe40000000000 */
[----:B------:R-:W-:-:S03]  /*80d0*/  IMAD.WIDE R132, R8, 0x4, R132 ;  /* 0x0000000408847825 */ /* 0x000fc600078e0284 */
[----:B------:R-:W-:Y:S01]  /*80e0*/  ISETP.GE.U32.AND P4, PT, R64, 0x7fffff19, PT ;  /* 0x7fffff194000780c */ /* 0x000fe20003f86070 */
[----:B--2---:R-:W-:Y:S01]  /*80f0*/  VIADD R27, R27, 0xffffff3c ;  /* 0xffffff3c1b1b7836 */ /* 0x004fe20000000000 */
[----:B------:R-:W2:Y:S01]  /*8100*/  LDC R64, c[0x0][0x230] ;  /* 0x00008c00ff407b82 */ /* 0x000ea20000000800 */
[----:B------:R-:W-:-:S03]  /*8110*/  IMAD.WIDE R118, R8, 0x4, R118 ;  /* 0x0000000408767825 */ /* 0x000fc600078e0276 */
[----:B------:R-:W-:Y:S01]  /*8120*/  ISETP.GE.U32.AND P1, PT, R27, 0x7fffff1d, PT ;  /* 0x7fffff1d1b00780c */ /* 0x000fe20003f26070 */
[----:B------:R-:W-:Y:S01]  /*8130*/  IMAD.WIDE R122, R8, 0x4, R122 ;  /* 0x00000004087a7825 */ /* 0x000fe200078e027a */
[----:B------:R-:W-:-:S03]  /*8140*/  SEL R27, R17, RZ, P0 ;  /* 0x000000ff111b7207 */ /* 0x000fc60000000000 */
[----:B-1----:R-:W-:Y:S01]  /*8150*/  VIADD R17, R174, 0xffffff3b ;  /* 0xffffff3bae117836 */ /* 0x002fe20000000000 */
[----:B------:R-:W-:Y:S01]  /*8160*/  ISETP.NE.U32.AND P0, PT, R27, RZ, PT ;  /* 0x000000ff1b00720c */ /* 0x000fe20003f05070 */
[----:B----4-:R-:W-:Y:S01]  /*8170*/  VIADD R27, R175, 0xffffff3a ;  /* 0xffffff3aaf1b7836 */ /* 0x010fe20000000000 */
[----:B------:R-:W1:Y:S01]  /*8180*/  LDC R174, c[0x0][0x230] ;  /* 0x00008c00ffae7b82 */ /* 0x000e620000000800 */
[C---:B------:R-:W-:Y:S01]  /*8190*/  IMAD.WIDE R158, R8.reuse, 0x4, R158 ;  /* 0x00000004089e7825 */ /* 0x040fe200078e029e */
[----:B------:R-:W-:Y:S02]  /*81a0*/  ISETP.GE.U32.AND P2, PT, R17, 0x7fffff1c, PT ;  /* 0x7fffff1c1100780c */ /* 0x000fe40003f46070 */
[----:B------:R-:W-:Y:S01]  /*81b0*/  ISETP.GE.U32.AND P3, PT, R27, 0x7fffff1b, PT ;  /* 0x7fffff1b1b00780c */ /* 0x000fe20003f66070 */
[----:B------:R-:W-:Y:S01]  /*81c0*/  LDGSTS.E [R25+0x3000c], desc[UR16][R216.64], !P1 ;  /* 0x3000c000d8197fae */ /* 0x000fe2000c921850 */
[----:B------:R-:W-:Y:S01]  /*81d0*/  IADD3 R27, R185, -0xc7, RZ ;  /* 0xffffff39b91b7810 */ /* 0x000fe20007ffe0ff */
[C---:B------:R-:W-:Y:S01]  /*81e0*/  IMAD.WIDE R106, R8.reuse, 0x4, R106 ;  /* 0x00000004086a7825 */ /* 0x040fe200078e026a */
[----:B------:R-:W3:Y:S01]  /*81f0*/  LDC R17, c[0x0][0x230] ;  /* 0x00008c00ff117b82 */ /* 0x000ee20000000800 */
[----:B------:R1:W-:Y:S01]  /*8200*/  LDGSTS.E [R25+0x3400c], desc[UR16][R166.64], !P1 ;  /* 0x3400c000a6197fae */ /* 0x0003e2000c921850 */
[----:B------:R-:W-:Y:S01]  /*8210*/  ISETP.GE.U32.AND P1, PT, R27, 0x7fffff1a, PT ;  /* 0x7fffff1a1b00780c */ /* 0x000fe20003f26070 */
[----:B------:R-:W-:-:S04]  /*8220*/  IMAD.WIDE R134, R8, 0x4, R134 ;  /* 0x0000000408867825 */ /* 0x000fc800078e0286 */
[----:B------:R-:W-:Y:S01]  /*8230*/  LDGSTS.E [R26+0x30000], desc[UR16][R170.64], !P2 ;  /* 0x30000000aa1a7fae */ /* 0x000fe2000d121850 */
[----:B------:R-:W4:Y:S01]  /*8240*/  LDC R27, c[0x0][0x230] ;  /* 0x00008c00ff1b7b82 */ /* 0x000f220000000800 */
[C---:B------:R-:W-:Y:S02]  /*8250*/  IMAD.WIDE R130, R8.reuse, 0x4, R130 ;  /* 0x0000000408827825 */ /* 0x040fe400078e0282 */
[----:B------:R5:W-:Y:S02]  /*8260*/  LDGSTS.E [R26+0x34000], desc[UR16][R138.64], !P2 ;  /* 0x340000008a1a7fae */ /* 0x000be4000d121850 */
[----:B------:R-:W-:Y:S02]  /*8270*/  IMAD.WIDE R144, R8, 0x4, R144 ;  /* 0x0000000408907825 */ /* 0x000fe400078e0290 */
[----:B------:R-:W-:Y:S01]  /*8280*/  LDGSTS.E [R26+0x30004], desc[UR16][R182.64], !P3 ;  /* 0x30004000b61a7fae */ /* 0x000fe2000d921850 */
[----:B-1----:R-:W-:Y:S01]  /*8290*/  IADD3 R25, R174, -0xcb, RZ ;  /* 0xffffff35ae197810 */ /* 0x002fe20007ffe0ff */
[----:B------:R-:W-:-:S02]  /*82a0*/  IMAD.WIDE R114, R8, 0x4, R114 ;  /* 0x0000000408727825 */ /* 0x000fc400078e0272 */
[----:B------:R-:W-:Y:S01]  /*82b0*/  LDGSTS.E [R26+0x34004], desc[UR16][R154.64], !P3 ;  /* 0x340040009a1a7fae */ /* 0x000fe2000d921850 */
[----:B------:R-:W-:Y:S01]  /*82c0*/  ISETP.GE.U32.AND P3, PT, R25, 0x7fffff16, PT ;  /* 0x7fffff161900780c */ /* 0x000fe20003f66070 */
[C---:B------:R-:W-:Y:S01]  /*82d0*/  IMAD.WIDE R100, R8.reuse, 0x4, R100 ;  /* 0x0000000408647825 */ /* 0x040fe200078e0264 */
[----:B------:R-:W1:Y:S01]  /*82e0*/  LDC R25, c[0x0][0x230] ;  /* 0x00008c00ff197b82 */ /* 0x000e620000000800 */
[----:B------:R-:W-:Y:S01]  /*82f0*/  LDGSTS.E [R26+0x30008], desc[UR16][R202.64], !P1 ;  /* 0x30008000ca1a7fae */ /* 0x000fe2000c921850 */
[----:B-----5:R-:W-:Y:S01]  /*8300*/  CS2R R138, SRZ ;  /* 0x00000000008a7805 */ /* 0x020fe2000001ff00 */
[----:B---3--:R-:W-:Y:S02]  /*8310*/  VIADD R17, R17, 0xffffff37 ;  /* 0xffffff3711117836 */ /* 0x008fe40000000000 */
[----:B------:R3:W-:Y:S01]  /*8320*/  LDGSTS.E [R26+0x34008], desc[UR16][R136.64], !P1 ;  /* 0x34008000881a7fae */ /* 0x0007e2000c921850 */
[----:B------:R-:W-:Y:S02]  /*8330*/  IMAD.WIDE R86, R8, 0x4, R86 ;  /* 0x0000000408567825 */ /* 0x000fe400078e0256 */
[----:B------:R-:W-:Y:S01]  /*8340*/  ISETP.GE.U32.AND P2, PT, R17, 0x7fffff18, PT ;  /* 0x7fffff181100780c */ /* 0x000fe20003f46070 */
[----:B------:R-:W-:Y:S01]  /*8350*/  LDGSTS.E [R26+0x3000c], desc[UR16][R162.64], !P4 ;  /* 0x3000c000a21a7fae */ /* 0x000fe2000e121850 */
[----:B------:R-:W-:-:S02]  /*8360*/  VIADD R17, R65, 0xffffff36 ;  /* 0xffffff3641117836 */ /* 0x000fc40000000000 */
[----:B------:R-:W5:Y:S01]  /*8370*/  LDC R65, c[0x0][0x230] ;  /* 0x00008c00ff417b82 */ /* 0x000f620000000800 */
[----:B------:R2:W-:Y:S01]  /*8380*/  LDGSTS.E [R26+0x3400c], desc[UR16][R146.64], !P4 ;  /* 0x3400c000921a7fae */ /* 0x0005e2000e121850 */
[C---:B------:R-:W-:Y:S01]  /*8390*/  IMAD.WIDE R142, R8.reuse, 0x4, R142 ;  /* 0x00000004088e7825 */ /* 0x040fe200078e028e */
[----:B------:R-:W-:Y:S02]  /*83a0*/  ISETP.GE.U32.AND P1, PT, R17, 0x7fffff17, PT ;  /* 0x7fffff171100780c */ /* 0x000fe40003f26070 */
[----:B---3--:R-:W-:Y:S01]  /*83b0*/  CS2R R136, SRZ ;  /* 0x0000000000887805 */ /* 0x008fe2000001ff00 */
[----:B----4-:R-:W-:Y:S02]  /*83c0*/  VIADD R17, R27, 0xffffff34 ;  /* 0xffffff341b117836 */ /* 0x010fe40000000000 */
[----:B------:R-:W3:Y:S01]  /*83d0*/  LDC R27, c[0x0][0x230] ;  /* 0x00008c00ff1b7b82 */ /* 0x000ee20000000800 */
[----:B------:R-:W-:Y:S01]  /*83e0*/  LDGSTS.E [R24+0x30000], desc[UR16][R186.64], !P2 ;  /* 0x30000000ba187fae */ /* 0x000fe2000d121850 */
[----:B------:R-:W-:-:S03]  /*83f0*/  IMAD.WIDE R120, R8, 0x4, R120 ;  /* 0x0000000408787825 */ /* 0x000fc600078e0278 */
[----:B------:R4:W-:Y:S01]  /*8400*/  LDGSTS.E [R24+0x34000], desc[UR16][R116.64], !P2 ;  /* 0x3400000074187fae */ /* 0x0009e2000d121850 */
[----:B------:R-:W-:Y:S01]  /*8410*/  ISETP.GE.U32.AND P2, PT, R17, 0x7fffff15, PT ;  /* 0x7fffff151100780c */ /* 0x000fe20003f46070 */
[----:B--2---:R-:W-:Y:S01]  /*8420*/  VIADD R17, R64, 0xffffff33 ;  /* 0xffffff3340117836 */ /* 0x004fe20000000000 */
[----:B------:R-:W2:Y:S01]  /*8430*/  LDC R26, c[0x0][0x230] ;  /* 0x00008c00ff1a7b82 */ /* 0x000ea20000000800 */
[----:B------:R5:W-:Y:S01]  /*8440*/  LDGSTS.E [R24+0x30004], desc[UR16][R148.64], !P1 ;  /* 0x3000400094187fae */ /* 0x000be2000c921850 */
[C---:B------:R-:W-:Y:S01]  /*8450*/  IMAD.WIDE R128, R8.reuse, 0x4, R128 ;  /* 0x0000000408807825 */ /* 0x040fe200078e0280 */
[----:B------:R-:W-:Y:S02]  /*8460*/  CS2R R146, SRZ ;  /* 0x0000000000927805 */ /* 0x000fe4000001ff00 */
[----:B------:R1:W-:Y:S01]  /*8470*/  LDGSTS.E [R24+0x34004], desc[UR16][R140.64], !P1 ;  /* 0x340040008c187fae */ /* 0x0003e2000c921850 */
[----:B------:R-:W-:Y:S01]  /*8480*/  ISETP.GE.U32.AND P1, PT, R17, 0x7fffff14, PT ;  /* 0x7fffff141100780c */ /* 0x000fe20003f26070 */
[----:B------:R-:W-:Y:S01]  /*8490*/  IMAD.WIDE R102, R8, 0x4, R102 ;  /* 0x0000000408667825 */ /* 0x000fe200078e0266 */
[----:B------:R-:W3:Y:S01]  /*84a0*/  LDC R64, c[0x0][0x230] ;  /* 0x00008c00ff407b82 */ /* 0x000ee20000000800 */
[----:B------:R-:W-:Y:S01]  /*84b0*/  LDGSTS.E [R24+0x30008], desc[UR16][R150.64], !P3 ;  /* 0x3000800096187fae */ /* 0x000fe2000d921850 */
[----:B----4-:R-:W-:Y:S01]  /*84c0*/  CS2R R116, SRZ ;  /* 0x0000000000747805 */ /* 0x010fe2000001ff00 */
[----:B-----5:R-:W-:-:S02]  /*84d0*/  VIADD R17, R65, 0xffffff32 ;  /* 0xffffff3241117836 */ /* 0x020fc40000000000 */
[----:B------:R4:W-:Y:S01]  /*84e0*/  LDGSTS.E [R24+0x34008], desc[UR16][R132.64], !P3 ;  /* 0x3400800084187fae */ /* 0x0009e2000d921850 */
[C---:B------:R-:W-:Y:S01]  /*84f0*/  IMAD.WIDE R108, R8.reuse, 0x4, R108 ;  /* 0x00000004086c7825 */ /* 0x040fe200078e026c */
[----:B------:R-:W-:Y:S02]  /*8500*/  CS2R R148, SRZ ;  /* 0x0000000000947805 */ /* 0x000fe4000001ff00 */
[----:B------:R-:W-:Y:S01]  /*8510*/  ISETP.GE.U32.AND P3, PT, R17, 0x7fffff13, PT ;  /* 0x7fffff131100780c */ /* 0x000fe20003f66070 */
[----:B------:R-:W-:Y:S01]  /*8520*/  LDGSTS.E [R24+0x3000c], desc[UR16][R118.64], !P2 ;  /* 0x3000c00076187fae */ /* 0x000fe2000d121850 */
[----:B-1----:R-:W-:Y:S01]  /*8530*/  IADD3 R17, R25, -0xcf, RZ ;  /* 0xffffff3119117810 */ /* 0x002fe20007ffe0ff */
[----:B------:R-:W1:Y:S01]  /*8540*/  LDC R65, c[0x0][0x230] ;  /* 0x00008c00ff417b82 */ /* 0x000e620000000800 */
[----:B------:R-:W-:Y:S01]  /*8550*/  IMAD.WIDE R112, R8, 0x4, R112 ;  /* 0x0000000408707825 */ /* 0x000fe200078e0270 */
[----:B------:R5:W-:Y:S01]  /*8560*/  LDGSTS.E [R24+0x3400c], desc[UR16][R122.64], !P2 ;  /* 0x3400c0007a187fae */ /* 0x000be2000d121850 */
[----:B------:R-:W-:-:S02]  /*8570*/  ISETP.GE.U32.AND P2, PT, R17, 0x7fffff12, PT ;  /* 0x7fffff121100780c */ /* 0x000fc40003f46070 */
[----:B------:R-:W-:Y:S01]  /*8580*/  CS2R R140, SRZ ;  /* 0x00000000008c7805 */ /* 0x000fe2000001ff00 */
[----:B--2---:R-:W-:Y:S01]  /*8590*/  VIADD R17, R26, 0xffffff30 ;  /* 0xffffff301a117836 */ /* 0x004fe20000000000 */
[----:B------:R-:W-:Y:S01]  /*85a0*/  LDGSTS.E [R23+0x30000], desc[UR16][R158.64], !P1 ;  /* 0x300000009e177fae */ /* 0x000fe2000c921850 */
[----:B------:R-:W-:Y:S01]  /*85b0*/  IMAD.WIDE R96, R8, 0x4, R96 ;  /* 0x0000000408607825 */ /* 0x000fe200078e0260 */
[----:B------:R-:W2:Y:S01]  /*85c0*/  LDC R25, c[0x0][0x230] ;  /* 0x00008c00ff197b82 */ /* 0x000ea20000000800 */
[----:B----4-:R-:W-:Y:S01]  /*85d0*/  CS2R R132, SRZ ;  /* 0x0000000000847805 */ /* 0x010fe2000001ff00 */
[----:B------:R4:W-:Y:S01]  /*85e0*/  LDGSTS.E [R23+0x34000], desc[UR16][R106.64], !P1 ;  /* 0x340000006a177fae */ /* 0x0009e2000c921850 */
[----:B------:R-:W-:Y:S01]  /*85f0*/  ISETP.GE.U32.AND P1, PT, R17, 0x7fffff11, PT ;  /* 0x7fffff111100780c */ /* 0x000fe20003f26070 */
[----:B---3--:R-:W-:Y:S01]  /*8600*/  VIADD R17, R27, 0xffffff2f ;  /* 0xffffff2f1b117836 */ /* 0x008fe20000000000 */
[----:B------:R-:W-:Y:S01]  /*8610*/  CS2R R150, SRZ ;  /* 0x0000000000967805 */ /* 0x000fe2000001ff00 */
[----:B-----5:R-:W-:Y:S01]  /*8620*/  VIADD R24, R64, 0xffffff2e ;  /* 0xffffff2e40187836 */ /* 0x020fe20000000000 */
[----:B------:R3:W-:Y:S01]  /*8630*/  LDGSTS.E [R23+0x30004], desc[UR16][R134.64], !P3 ;  /* 0x3000400086177fae */ /* 0x0007e2000d921850 */
[----:B------:R-:W5:Y:S01]  /*8640*/  LDC R26, c[0x0][0x230] ;  /* 0x00008c00ff1a7b82 */ /* 0x000f620000000800 */
[C---:B------:R-:W-:Y:S01]  /*8650*/  IMAD.WIDE R126, R8.reuse, 0x4, R126 ;  /* 0x00000004087e7825 */ /* 0x040fe200078e027e */
[----:B------:R-:W-:Y:S01]  /*8660*/  CS2R R122, SRZ ;  /* 0x00000000007a7805 */ /* 0x000fe2000001ff00 */
[----:B------:R2:W-:Y:S01]  /*8670*/  LDGSTS.E [R23+0x34004], desc[UR16][R130.64], !P3 ;  /* 0x3400400082177fae */ /* 0x0005e2000d921850 */
[----:B------:R-:W-:Y:S01]  /*8680*/  ISETP.GE.U32.AND P3, PT, R17, 0x7fffff10, PT ;  /* 0x7fffff101100780c */ /* 0x000fe20003f66070 */
[C---:B------:R-:W-:Y:S01]  /*8690*/  IMAD.WIDE R124, R8.reuse, 0x4, R124 ;  /* 0x00000004087c7825 */ /* 0x040fe200078e027c */
[----:B----4-:R-:W-:Y:S01]  /*86a0*/  CS2R R106, SRZ ;  /* 0x00000000006a7805 */ /* 0x010fe2000001ff00 */
[----:B------:R4:W-:Y:S01]  /*86b0*/  LDGSTS.E [R23+0x30008], desc[UR16][R144.64], !P2 ;  /* 0x3000800090177fae */ /* 0x0009e2000d121850 */
[----:B------:R-:W5:Y:S01]  /*86c0*/  LDC R27, c[0x0][0x230] ;  /* 0x00008c00ff1b7b82 */ /* 0x000f620000000800 */
[----:B------:R-:W-:Y:S01]  /*86d0*/  IMAD.WIDE R84, R8, 0x4, R84 ;  /* 0x0000000408547825 */ /* 0x000fe200078e0254 */
[----:B------:R-:W-:Y:S01]  /*86e0*/  CS2R R118, SRZ ;  /* 0x0000000000767805 */ /* 0x000fe2000001ff00 */
[----:B------:R-:W-:Y:S01]  /*86f0*/  LDGSTS.E [R23+0x34008], desc[UR16][R114.64], !P2 ;  /* 0x3400800072177fae */ /* 0x000fe2000d121850 */
[----:B------:R-:W-:Y:S01]  /*8700*/  ISETP.GE.U32.AND P2, PT, R24, 0x7fffff0f, PT ;  /* 0x7fffff0f1800780c */ /* 0x000fe20003f46070 */
[C---:B------:R-:W-:Y:S01]  /*8710*/  IMAD.WIDE R36, R8.reuse, 0x4, R36 ;  /* 0x0000000408247825 */ /* 0x040fe200078e0224 */
[----:B---3--:R-:W-:Y:S01]  /*8720*/  CS2R R134, SRZ ;  /* 0x0000000000867805 */ /* 0x008fe2000001ff00 */
[----:B------:R3:W-:Y:S01]  /*8730*/  LDGSTS.E [R23+0x3000c], desc[UR16][R100.64], !P1 ;  /* 0x3000c00064177fae */ /* 0x0007e2000c921850 */
[----:B------:R-:W3:Y:S01]  /*8740*/  LDC R24, c[0x0][0x230] ;  /* 0x00008c00ff187b82 */ /* 0x000ee20000000800 */
[----:B--2---:R-:W-:Y:S01]  /*8750*/  IADD3 R17, R25, -0xd3, RZ ;  /* 0xffffff2d19117810 */ /* 0x004fe20007ffe0ff */
[----:B------:R-:W-:Y:S01]  /*8760*/  IMAD.WIDE R92, R8, 0x4, R92 ;  /* 0x00000004085c7825 */ /* 0x000fe200078e025c */
[----:B------:R2:W-:Y:S01]  /*8770*/  LDGSTS.E [R23+0x3400c], desc[UR16][R86.64], !P1 ;  /* 0x3400c00056177fae */ /* 0x0005e2000c921850 */
[----:B------:R-:W-:-:S02]  /*8780*/  CS2R R130, SRZ ;  /* 0x0000000000827805 */ /* 0x000fc4000001ff00 */
[----:B------:R-:W-:Y:S01]  /*8790*/  ISETP.GE.U32.AND P4, PT, R17, 0x7fffff0e, PT ;  /* 0x7fffff0e1100780c */ /* 0x000fe20003f86070 */
[----:B-1----:R-:W-:Y:S01]  /*87a0*/  VIADD R17, R65, 0xffffff2c ;  /* 0xffffff2c41117836 */ /* 0x002fe20000000000 */
[----:B------:R1:W-:Y:S01]  /*87b0*/  LDGSTS.E [R22+0x30000], desc[UR16][R142.64], !P3 ;  /* 0x300000008e167fae */ /* 0x0003e2000d921850 */
[----:B------:R-:W1:Y:S01]  /*87c0*/  LDC R25, c[0x0][0x230] ;  /* 0x00008c00ff197b82 */ /* 0x000e620000000800 */
[----:B------:R-:W-:Y:S01]  /*87d0*/  IMAD.WIDE R78, R8, 0x4, R78 ;  /* 0x00000004084e7825 */ /* 0x000fe200078e024e */
[----:B----4-:R-:W-:Y:S02]  /*87e0*/  CS2R R144, SRZ ;  /* 0x0000000000907805 */ /* 0x010fe4000001ff00 */
[----:B------:R-:W-:Y:S01]  /*87f0*/  ISETP.GE.U32.AND P1, PT, R17, 0x7fffff0d, PT ;  /* 0x7fffff0d1100780c */ /* 0x000fe20003f26070 */
[----:B------:R4:W-:Y:S01]  /*8800*/  LDGSTS.E [R22+0x34000], desc[UR16][R120.64], !P3 ;  /* 0x3400000078167fae */ /* 0x0009e2000d921850 */
[----:B-----5:R-:W-:Y:S01]  /*8810*/  VIADD R17, R26, 0xffffff2b ;  /* 0xffffff2b1a117836 */ /* 0x020fe20000000000 */
[----:B---3--:R-:W-:Y:S01]  /*8820*/  CS2R R100, SRZ ;  /* 0x0000000000647805 */ /* 0x008fe2000001ff00 */
[C---:B------:R-:W-:Y:S01]  /*8830*/  IMAD.WIDE R88, R8.reuse, 0x4, R88 ;  /* 0x0000000408587825 */ /* 0x040fe200078e0258 */
[----:B--2---:R-:W2:Y:S01]  /*8840*/  LDC R23, c[0x0][0x230] ;  /* 0x00008c00ff177b82 */ /* 0x004ea20000000800 */
[----:B------:R3:W-:Y:S01]  /*8850*/  LDGSTS.E [R22+0x30004], desc[UR16][R128.64], !P2 ;  /* 0x3000400080167fae */ /* 0x0007e2000d121850 */
[----:B------:R-:W-:Y:S01]  /*8860*/  CS2R R114, SRZ ;  /* 0x0000000000727805 */ /* 0x000fe2000001ff00 */
[C---:B------:R-:W-:Y:S01]  /*8870*/  IMAD.WIDE R98, R8.reuse, 0x4, R98 ;  /* 0x0000000408627825 */ /* 0x040fe200078e0262 */
[----:B-1----:R-:W-:Y:S01]  /*8880*/  CS2R R142, SRZ ;  /* 0x00000000008e7805 */ /* 0x002fe2000001ff00 */
[----:B------:R1:W-:Y:S01]  /*8890*/  LDGSTS.E [R22+0x34004], desc[UR16][R102.64], !P2 ;  /* 0x3400400066167fae */ /* 0x0003e2000d121850 */
[----:B------:R-:W-:Y:S01]  /*88a0*/  ISETP.GE.U32.AND P2, PT, R17, 0x7fffff0c, PT ;  /* 0x7fffff0c1100780c */ /* 0x000fe20003f46070 */
[----:B------:R-:W-:Y:S01]  /*88b0*/  IMAD.WIDE R104, R8, 0x4, R104 ;  /* 0x0000000408687825 */ /* 0x000fe200078e0268 */
[----:B------:R-:W5:Y:S01]  /*88c0*/  LDC R26, c[0x0][0x230] ;  /* 0x00008c00ff1a7b82 */ /* 0x000f620000000800 */
[----:B------:R2:W-:Y:S01]  /*88d0*/  LDGSTS.E [R22+0x30008], desc[UR16][R108.64], !P4 ;  /* 0x300080006c167fae */ /* 0x0005e2000e121850 */
[----:B----4-:R-:W-:Y:S01]  /*88e0*/  CS2R R120, SRZ ;  /* 0x0000000000787805 */ /* 0x010fe2000001ff00 */
[----:B------:R-:W-:Y:S01]  /*88f0*/  VIADD R17, R24, 0xffffff2a ;  /* 0xffffff2a18117836 */ /* 0x000fe20000000000 */
[----:B------:R-:W-:Y:S01]  /*8900*/  CS2R R64, SRZ ;  /* 0x0000000000407805 */ /* 0x000fe2000001ff00 */
[----:B------:R4:W-:Y:S01]  /*8910*/  LDGSTS.E [R22+0x34008], desc[UR16][R112.64], !P4 ;  /* 0x3400800070167fae */ /* 0x0009e2000e121850 */
[C---:B------:R-:W-:Y:S01]  /*8920*/  IMAD.WIDE R94, R8.reuse, 0x4, R94 ;  /* 0x00000004085e7825 */ /* 0x040fe200078e025e */
[----:B---3--:R-:W-:Y:S01]  /*8930*/  CS2R R128, SRZ ;  /* 0x0000000000807805 */ /* 0x008fe2000001ff00 */
[----:B------:R-:W3:Y:S01]  /*8940*/  LDC R24, c[0x0][0x230] ;  /* 0x00008c00ff187b82 */ /* 0x000ee20000000800 */
[----:B------:R-:W-:Y:S01]  /*8950*/  ISETP.GE.U32.AND P3, PT, R17, 0x7fffff0b, PT ;  /* 0x7fffff0b1100780c */ /* 0x000fe20003f66070 */
[----:B------:R-:W-:Y:S01]  /*8960*/  LDGSTS.E [R22+0x3000c], desc[UR16][R96.64], !P1 ;  /* 0x3000c00060167fae */ /* 0x000fe2000c921850 */
[----:B------:R-:W-:Y:S01]  /*8970*/  IADD3 R17, R25, -0xd7, RZ ;  /* 0xffffff2919117810 */ /* 0x000fe20007ffe0ff */
[C---:B------:R-:W-:Y:S01]  /*8980*/  IMAD.WIDE R80, R8.reuse, 0x4, R80 ;  /* 0x0000000408507825 */ /* 0x040fe200078e0250 */
[----:B-1----:R-:W-:Y:S01]  /*8990*/  CS2R R102, SRZ ;  /* 0x0000000000667805 */ /* 0x002fe2000001ff00 */
[----:B------:R1:W-:Y:S01]  /*89a0*/  LDGSTS.E [R22+0x3400c], desc[UR16][R126.64], !P1 ;  /* 0x3400c0007e167fae */ /* 0x0003e2000c921850 */
[----:B------:R-:W-:Y:S01]  /*89b0*/  ISETP.GE.U32.AND P4, PT, R17, 0x7fffff0a, PT ;  /* 0x7fffff0a1100780c */ /* 0x000fe20003f86070 */
[----:B------:R-:W3:Y:S01]  /*89c0*/  LDC R25, c[0x0][0x230] ;  /* 0x00008c00ff197b82 */ /* 0x000ee20000000800 */
[----:B--2---:R-:W-:Y:S01]  /*89d0*/  VIADD R17, R23, 0xffffff28 ;  /* 0xffffff2817117836 */ /* 0x004fe20000000000 */
[----:B------:R2:W-:Y:S01]  /*89e0*/  LDGSTS.E [R21+0x30000], desc[UR16][R124.64], !P2 ;  /* 0x300000007c157fae */ /* 0x0005e2000d121850 */
[----:B------:R-:W-:Y:S01]  /*89f0*/  IMAD.WIDE R50, R8, 0x4, R50 ;  /* 0x0000000408327825 */ /* 0x000fe200078e0232 */
[----:B------:R-:W-:-:S02]  /*8a00*/  CS2R R108, SRZ ;  /* 0x00000000006c7805 */ /* 0x000fc4000001ff00 */
[----:B----4-:R-:W-:Y:S01]  /*8a10*/  CS2R R112, SRZ ;  /* 0x0000000000707805 */ /* 0x010fe2000001ff00 */
[----:B------:R4:W-:Y:S01]  /*8a20*/  LDGSTS.E [R21+0x34000], desc[UR16][R84.64], !P2 ;  /* 0x3400000054157fae */ /* 0x0009e2000d121850 */
[----:B------:R-:W-:Y:S01]  /*8a30*/  ISETP.GE.U32.AND P1, PT, R17, 0x7fffff09, PT ;  /* 0x7fffff091100780c */ /* 0x000fe20003f26070 */
[----:B-----5:R-:W-:Y:S01]  /*8a40*/  VIADD R23, R26, 0xffffff27 ;  /* 0xffffff271a177836 */ /* 0x020fe20000000000 */
[----:B------:R-:W5:Y:S01]  /*8a50*/  LDC R187, c[0x0][0x230] ;  /* 0x00008c00ffbb7b82 */ /* 0x000f620000000800 */
[----:B------:R-:W-:Y:S01]  /*8a60*/  LDGSTS.E [R21+0x30004], desc[UR16][R36.64], !P3 ;  /* 0x3000400024157fae */ /* 0x000fe2000d921850 */
[C---:B------:R-:W-:Y:S01]  /*8a70*/  IMAD.WIDE R76, R8.reuse, 0x4, R76 ;  /* 0x00000004084c7825 */ /* 0x040fe200078e024c */
[----:B-1----:R-:W-:Y:S02]  /*8a80*/  CS2R R126, SRZ ;  /* 0x00000000007e7805 */ /* 0x002fe4000001ff00 */
[----:B------:R-:W-:Y:S01]  /*8a90*/  ISETP.GE.U32.AND P2, PT, R23, 0x7fffff08, PT ;  /* 0x7fffff081700780c */ /* 0x000fe20003f46070 */
[----:B------:R1:W-:Y:S01]  /*8aa0*/  LDGSTS.E [R21+0x34004], desc[UR16][R92.64], !P3 ;  /* 0x340040005c157fae */ /* 0x0003e2000d921850 */
[----:B------:R-:W-:Y:S01]  /*8ab0*/  IMAD.WIDE R90, R8, 0x4, R90 ;  /* 0x00000004085a7825 */ /* 0x000fe200078e025a */
[----:B--2---:R-:W-:Y:S01]  /*8ac0*/  CS2R R124, SRZ ;  /* 0x00000000007c7805 */ /* 0x004fe2000001ff00 */
[----:B------:R-:W2:Y:S01]  /*8ad0*/  LDC R22, c[0x0][0x230] ;  /* 0x00008c00ff167b82 */ /* 0x000ea20000000800 */
[----:B------:R-:W-:Y:S01]  /*8ae0*/  LDGSTS.E [R21+0x30008], desc[UR16][R78.64], !P4 ;  /* 0x300080004e157fae */ /* 0x000fe2000e121850 */
[----:B---3--:R-:W-:Y:S01]  /*8af0*/  VIADD R17, R24, 0xffffff26 ;  /* 0xffffff2618117836 */ /* 0x008fe20000000000 */
[----:B------:R-:W-:Y:S01]  /*8b00*/  CS2R R96, SRZ ;  /* 0x0000000000607805 */ /* 0x000fe2000001ff00 */
[----:B------:R-:W-:Y:S01]  /*8b10*/  IMAD.WIDE R70, R8, 0x4, R70 ;  /* 0x0000000408467825 */ /* 0x000fe200078e0246 */
[----:B------:R3:W-:Y:S01]  /*8b20*/  LDGSTS.E [R21+0x34008], desc[UR16][R88.64], !P4 ;  /* 0x3400800058157fae */ /* 0x0007e2000e121850 */
[----:B----4-:R-:W-:-:S02]  /*8b30*/  CS2R R84, SRZ ;  /* 0x0000000000547805 */ /* 0x010fc4000001ff00 */
[----:B------:R-:W-:Y:S01]  /*8b40*/  ISETP.GE.U32.AND P3, PT, R17, 0x7fffff07, PT ;  /* 0x7fffff071100780c */ /* 0x000fe20003f66070 */
[----:B------:R-:W4:Y:S01]  /*8b50*/  LDC R23, c[0x0][0x230] ;  /* 0x00008c00ff177b82 */ /* 0x000f220000000800 */
[----:B------:R-:W-:Y:S01]  /*8b60*/  IADD3 R17, R25, -0xdb, RZ ;  /* 0xffffff2519117810 */ /* 0x000fe20007ffe0ff */
[----:B------:R2:W-:Y:S01]  /*8b70*/  LDGSTS.E [R21+0x3000c], desc[UR16][R98.64], !P1 ;  /* 0x3000c00062157fae */ /* 0x0005e2000c921850 */
[C---:B------:R-:W-:Y:S01]  /*8b80*/  IMAD.WIDE R110, R8.reuse, 0x4, R110 ;  /* 0x00000004086e7825 */ /* 0x040fe200078e026e */
[----:B-1----:R-:W-:Y:S02]  /*8b90*/  CS2R R92, SRZ ;  /* 0x00000000005c7805 */ /* 0x002fe4000001ff00 */
[----:B------:R-:W-:Y:S01]  /*8ba0*/  ISETP.GE.U32.AND P4, PT, R17, 0x7fffff06, PT ;  /* 0x7fffff061100780c */ /* 0x000fe20003f86070 */
[----:B------:R1:W-:Y:S01]  /*8bb0*/  LDGSTS.E [R21+0x3400c], desc[UR16][R104.64], !P1 ;  /* 0x3400c00068157fae */ /* 0x0003e2000c921850 */
[----:B------:R-:W-:Y:S01]  /*8bc0*/  VIADD R17, R27, 0xffffff24 ;  /* 0xffffff241b117836 */ /* 0x000fe20000000000 */
[----:B------:R-:W4:Y:S01]  /*8bd0*/  LDC R24, c[0x0][0x230] ;  /* 0x00008c00ff187b82 */ /* 0x000f220000000800 */
[----:B-----5:R-:W-:Y:S01]  /*8be0*/  VIADD R187, R187, 0xffffff20 ;  /* 0xffffff20bbbb7836 */ /* 0x020fe20000000000 */
[----:B------:R5:W-:Y:S01]  /*8bf0*/  LDGSTS.E [R20+0x30000], desc[UR16][R94.64], !P2 ;  /* 0x300000005e147fae */ /* 0x000be2000d121850 */
[----:B------:R-:W-:Y:S01]  /*8c00*/  IMAD.WIDE R34, R8, 0x4, R34 ;  /* 0x0000000408227825 */ /* 0x000fe200078e0222 */
[----:B------:R-:W-:-:S02]  /*8c10*/  ISETP.GE.U32.AND P1, PT, R17, 0x7fffff05, PT ;  /* 0x7fffff051100780c */ /* 0x000fc40003f26070 */
[----:B---3--:R-:W-:Y:S01]  /*8c20*/  CS2R R88, SRZ ;  /* 0x0000000000587805 */ /* 0x008fe2000001ff00 */
[----:B------:R3:W-:Y:S01]  /*8c30*/  LDGSTS.E [R20+0x34000], desc[UR16][R80.64], !P2 ;  /* 0x3400000050147fae */ /* 0x0007e2000d121850 */
[----:B------:R-:W-:Y:S01]  /*8c40*/  ISETP.GE.U32.AND P5, PT, R187, 0x7fffff01, PT ;  /* 0x7fffff01bb00780c */ /* 0x000fe20003fa6070 */
[----:B--2---:R-:W-:Y:S01]  /*8c50*/  VIADD R17, R22, 0xffffff23 ;  /* 0xffffff2316117836 */ /* 0x004fe20000000000 */
[----:B------:R-:W-:Y:S01]  /*8c60*/  CS2R R98, SRZ ;  /* 0x0000000000627805 */ /* 0x000fe2000001ff00 */
[----:B------:R-:W-:Y:S01]  /*8c70*/  LDGSTS.E [R20+0x30004], desc[UR16][R50.64], !P3 ;  /* 0x3000400032147fae */ /* 0x000fe2000d921850 */
[C---:B------:R-:W-:Y:S01]  /*8c80*/  IMAD.WIDE R66, R8.reuse, 0x4, R66 ;  /* 0x0000000408427825 */ /* 0x040fe200078e0242 */
[----:B-1----:R-:W-:Y:S02]  /*8c90*/  CS2R R104, SRZ ;  /* 0x0000000000687805 */ /* 0x002fe4000001ff00 */
[----:B------:R-:W-:Y:S01]  /*8ca0*/  ISETP.GE.U32.AND P2, PT, R17, 0x7fffff04, PT ;  /* 0x7fffff041100780c */ /* 0x000fe20003f46070 */
[----:B------:R-:W-:Y:S01]  /*8cb0*/  LDGSTS.E [R20+0x34004], desc[UR16][R76.64], !P3 ;  /* 0x340040004c147fae */ /* 0x000fe2000d921850 */
[----:B------:R-:W-:Y:S01]  /*8cc0*/  IMAD.WIDE R82, R8, 0x4, R82 ;  /* 0x0000000408527825 */ /* 0x000fe200078e0252 */
[----:B-----5:R-:W-:-:S02]  /*8cd0*/  CS2R R94, SRZ ;  /* 0x00000000005e7805 */ /* 0x020fc4000001ff00 */
[----:B------:R-:W-:Y:S01]  /*8ce0*/  CS2R R78, SRZ ;  /* 0x00000000004e7805 */ /* 0x000fe2000001ff00 */
[----:B------:R1:W-:Y:S01]  /*8cf0*/  LDGSTS.E [R20+0x30008], desc[UR16][R90.64], !P4 ;  /* 0x300080005a147fae */ /* 0x0003e2000e121850 */
[----:B----4-:R-:W-:Y:S01]  /*8d00*/  VIADD R21, R23, 0xffffff22 ;  /* 0xffffff2217157836 */ /* 0x010fe20000000000 */
[----:B---3--:R-:W-:Y:S01]  /*8d10*/  CS2R R80, SRZ ;  /* 0x0000000000507805 */ /* 0x008fe2000001ff00 */
[----:B------:R-:W-:Y:S01]  /*8d20*/  IMAD.WIDE R30, R8, 0x4, R30 ;  /* 0x00000004081e7825 */ /* 0x000fe200078e021e */
[----:B------:R2:W-:Y:S01]  /*8d30*/  LDGSTS.E [R20+0x34008], desc[UR16][R70.64], !P4 ;  /* 0x3400800046147fae */ /* 0x0005e2000e121850 */
[----:B------:R-:W-:Y:S02]  /*8d40*/  CS2R R86, SRZ ;  /* 0x0000000000567805 */ /* 0x000fe4000001ff00 */
[----:B------:R-:W-:Y:S01]  /*8d50*/  IADD3 R17, R24, -0xdf, RZ ;  /* 0xffffff2118117810 */ /* 0x000fe20007ffe0ff */
[C---:B------:R-:W-:Y:S01]  /*8d60*/  IMAD.WIDE R62, R8.reuse, 0x4, R62 ;  /* 0x00000004083e7825 */ /* 0x040fe200078e023e */
[----:B------:R-:W-:Y:S01]  /*8d70*/  ISETP.GE.U32.AND P3, PT, R21, 0x7fffff03, PT ;  /* 0x7fffff031500780c */ /* 0x000fe20003f66070 */
[----:B------:R3:W-:Y:S01]  /*8d80*/  LDGSTS.E [R20+0x3000c], desc[UR16][R110.64], !P1 ;  /* 0x3000c0006e147fae */ /* 0x0007e2000c921850 */
[----:B------:R-:W-:Y:S01]  /*8d90*/  ISETP.GE.U32.AND P4, PT, R17, 0x7fffff02, PT ;  /* 0x7fffff021100780c */ /* 0x000fe20003f86070 */
[C---:B------:R-:W-:Y:S01]  /*8da0*/  IMAD.WIDE R74, R8.reuse, 0x4, R74 ;  /* 0x00000004084a7825 */ /* 0x040fe200078e024a */
[----:B-1----:R-:W-:Y:S01]  /*8db0*/  CS2R R90, SRZ ;  /* 0x00000000005a7805 */ /* 0x002fe2000001ff00 */
[----:B------:R1:W-:Y:S01]  /*8dc0*/  LDGSTS.E [R20+0x3400c], desc[UR16][R34.64], !P1 ;  /* 0x3400c00022147fae */ /* 0x0003e2000c921850 */
[----:B------:R-:W-:Y:S01]  /*8dd0*/  CS2R R76, SRZ ;  /* 0x00000000004c7805 */ /* 0x000fe2000001ff00 */
[C---:B------:R-:W-:Y:S01]  /*8de0*/  IMAD.WIDE R72, R8.reuse, 0x4, R72 ;  /* 0x0000000408487825 */ /* 0x040fe200078e0248 */
[----:B--2---:R-:W-:Y:S01]  /*8df0*/  CS2R R70, SRZ ;  /* 0x0000000000467805 */ /* 0x004fe2000001ff00 */
[----:B------:R2:W-:Y:S01]  /*8e00*/  LDGSTS.E [R19+0x30000], desc[UR16][R66.64], !P2 ;  /* 0x3000000042137fae */ /* 0x0005e2000d121850 */
[----:B------:R-:W-:Y:S01]  /*8e10*/  CS2R R24, SRZ ;  /* 0x0000000000187805 */ /* 0x000fe2000001ff00 */
[C---:B------:R-:W-:Y:S01]  /*8e20*/  IMAD.WIDE R28, R8.reuse, 0x4, R28 ;  /* 0x00000004081c7825 */ /* 0x040fe200078e021c */
[----:B------:R-:W-:Y:S01]  /*8e30*/  CS2R R26, SRZ ;  /* 0x00000000001a7805 */ /* 0x000fe2000001ff00 */
[----:B------:R4:W-:Y:S01]  /*8e40*/  LDGSTS.E [R19+0x34000], desc[UR16][R82.64], !P2 ;  /* 0x3400000052137fae */ /* 0x0009e2000d121850 */
[----:B---3--:R-:W-:Y:S01]  /*8e50*/  CS2R R110, SRZ ;  /* 0x00000000006e7805 */ /* 0x008fe2000001ff00 */
[----:B------:R-:W-:Y:S01]  /*8e60*/  IMAD.WIDE R68, R8, 0x4, R68 ;  /* 0x0000000408447825 */ /* 0x000fe200078e0244 */
[----:B------:R-:W-:Y:S01]  /*8e70*/  CS2R R36, SRZ ;  /* 0x0000000000247805 */ /* 0x000fe2000001ff00 */
[----:B------:R3:W-:Y:S01]  /*8e80*/  LDGSTS.E [R19+0x30004], desc[UR16][R30.64], !P3 ;  /* 0x300040001e137fae */ /* 0x0007e2000d921850 */
[----:B-1----:R-:W-:Y:S01]  /*8e90*/  CS2R R34, SRZ ;  /* 0x0000000000227805 */ /* 0x002fe2000001ff00 */
[C---:B------:R-:W-:Y:S01]  /*8ea0*/  IMAD.WIDE R214, R9.reuse, 0x4, R214 ;  /* 0x0000000409d67825 */ /* 0x040fe200078e02d6 */
[----:B------:R-:W-:Y:S01]  /*8eb0*/  CS2R R50, SRZ ;  /* 0x0000000000327805 */ /* 0x000fe2000001ff00 */
[----:B------:R1:W-:Y:S01]  /*8ec0*/  LDGSTS.E [R19+0x34004], desc[UR16][R62.64], !P3 ;  /* 0x340040003e137fae */ /* 0x0003e2000d921850 */
[----:B--2---:R-:W-:Y:S01]  /*8ed0*/  CS2R R66, SRZ ;  /* 0x0000000000427805 */ /* 0x004fe2000001ff00 */
[----:B------:R-:W-:-:S02]  /*8ee0*/  IMAD.WIDE R60, R9, 0x4, R60 ;  /* 0x00000004093c7825 */ /* 0x000fc400078e023c */
[----:B------:R2:W-:Y:S01]  /*8ef0*/  LDGSTS.E [R19+0x30008], desc[UR16][R74.64], !P4 ;  /* 0x300080004a137fae */ /* 0x0005e2000e121850 */
[----:B----4-:R-:W-:Y:S01]  /*8f00*/  CS2R R82, SRZ ;  /* 0x0000000000527805 */ /* 0x010fe2000001ff00 */
[C---:B------:R-:W-:Y:S02]  /*8f10*/  IMAD.WIDE R58, R9.reuse, 0x4, R58 ;  /* 0x00000004093a7825 */ /* 0x040fe400078e023a */
[----:B------:R4:W-:Y:S01]  /*8f20*/  LDGSTS.E [R19+0x34008], desc[UR16][R72.64], !P4 ;  /* 0x3400800048137fae */ /* 0x0009e2000e121850 */
[----:B---3--:R-:W-:Y:S01]  /*8f30*/  CS2R R30, SRZ ;  /* 0x00000000001e7805 */ /* 0x008fe2000001ff00 */
[C---:B------:R-:W-:Y:S02]  /*8f40*/  IMAD.WIDE R32, R9.reuse, 0x4, R32 ;  /* 0x0000000409207825 */ /* 0x040fe400078e0220 */
[----:B------:R3:W-:Y:S01]  /*8f50*/  LDGSTS.E [R19+0x3000c], desc[UR16][R28.64], !P5 ;  /* 0x3000c0001c137fae */ /* 0x0007e2000e921850 */
[----:B-1----:R-:W-:Y:S01]  /*8f60*/  CS2R R62, SRZ ;  /* 0x00000000003e7805 */ /* 0x002fe2000001ff00 */
[----:B------:R-:W-:-:S02]  /*8f70*/  IMAD.WIDE R220, R9, 0x4, R220 ;  /* 0x0000000409dc7825 */ /* 0x000fc400078e02dc */
[----:B------:R1:W-:Y:S01]  /*8f80*/  LDGSTS.E [R19+0x3400c], desc[UR16][R68.64], !P5 ;  /* 0x3400c00044137fae */ /* 0x0003e2000e921850 */
[----:B--2---:R-:W-:Y:S01]  /*8f90*/  CS2R R74, SRZ ;  /* 0x00000000004a7805 */ /* 0x004fe2000001ff00 */
[C---:B------:R-:W-:Y:S02]  /*8fa0*/  IMAD.WIDE R42, R9.reuse, 0x4, R42 ;  /* 0x00000004092a7825 */ /* 0x040fe400078e022a */
[----:B------:R-:W0:Y:S01]  /*8fb0*/  LDGDEPBAR ;  /* 0x00000000000079af */ /* 0x000e220000000000 */
[----:B----4-:R-:W-:Y:S01]  /*8fc0*/  CS2R R72, SRZ ;  /* 0x0000000000487805 */ /* 0x010fe2000001ff00 */
[C---:B------:R-:W-:Y:S02]  /*8fd0*/  IMAD.WIDE R40, R9.reuse, 0x4, R40 ;  /* 0x0000000409287825 */ /* 0x040fe400078e0228 */
[----:B------:R-:W-:Y:S01]  /*8fe0*/  LDGSTS.E [R18+0x4c000], desc[UR16][R214.64], P0 ;  /* 0x4c000000d6127fae */ /* 0x000fe20008121850 */
[----:B---3--:R-:W-:Y:S01]  /*8ff0*/  CS2R R28, SRZ ;  /* 0x00000000001c7805 */ /* 0x008fe2000001ff00 */
[----:B------:R-:W-:-:S02]  /*9000*/  IMAD.WIDE R38, R9, 0x4, R38 ;  /* 0x0000000409267825 */ /* 0x000fc400078e0226 */
[----:B------:R2:W-:Y:S01]  /*9010*/  LDGSTS.E [R18+0x4c400], desc[UR16][R60.64], P0 ;  /* 0x4c4000003c127fae */ /* 0x0005e20008121850 */
[----:B-1----:R-:W-:Y:S01]  /*9020*/  CS2R R68, SRZ ;  /* 0x0000000000447805 */ /* 0x002fe2000001ff00 */
[C---:B------:R-:W-:Y:S02]  /*9030*/  IMAD.WIDE R206, R9.reuse, 0x4, R206 ;  /* 0x0000000409ce7825 */ /* 0x040fe400078e02ce */
[----:B------:R1:W-:Y:S02]  /*9040*/  LDGSTS.E [R18+0x4c800], desc[UR16][R58.64], P0 ;  /* 0x4c8000003a127fae */ /* 0x0003e40008121850 */
[C---:B------:R-:W-:Y:S02]  /*9050*/  IMAD.WIDE R48, R9.reuse, 0x4, R48 ;  /* 0x0000000409307825 */ /* 0x040fe400078e0230 */
[----:B------:R3:W-:Y:S02]  /*9060*/  LDGSTS.E [R18+0x4cc00], desc[UR16][R32.64], P0 ;  /* 0x4cc0000020127fae */ /* 0x0007e40008121850 */
[----:B------:R-:W-:-:S02]  /*9070*/  IMAD.WIDE R46, R9, 0x4, R46 ;  /* 0x00000004092e7825 */ /* 0x000fc400078e022e */
[----:B------:R-:W-:Y:S01]  /*9080*/  LDGSTS.E [R18+0x4d000], desc[UR16][R220.64], P0 ;  /* 0x4d000000dc127fae */ /* 0x000fe20008121850 */
[----:B--2---:R-:W-:Y:S01]  /*9090*/  CS2R R60, SRZ ;  /* 0x00000000003c7805 */ /* 0x004fe2000001ff00 */
[C---:B------:R-:W-:Y:S02]  /*90a0*/  IMAD.WIDE R44, R9.reuse, 0x4, R44 ;  /* 0x00000004092c7825 */ /* 0x040fe400078e022c */
[----:B------:R2:W-:Y:S01]  /*90b0*/  LDGSTS.E [R18+0x4d400], desc[UR16][R42.64], P0 ;  /* 0x4d4000002a127fae */ /* 0x0005e20008121850 */
[----:B-1----:R-:W-:Y:S01]  /*90c0*/  CS2R R58, SRZ ;  /* 0x00000000003a7805 */ /* 0x002fe2000001ff00 */
[C---:B------:R-:W-:Y:S02]  /*90d0*/  IMAD.WIDE R218, R9.reuse, 0x4, R218 ;  /* 0x0000000409da7825 */ /* 0x040fe400078e02da */
[----:B------:R1:W-:Y:S01]  /*90e0*/  LDGSTS.E [R18+0x4d800], desc[UR16][R40.64], P0 ;  /* 0x4d80000028127fae */ /* 0x0003e20008121850 */
[----:B---3--:R-:W-:Y:S01]  /*90f0*/  CS2R R32, SRZ ;  /* 0x0000000000207805 */ /* 0x008fe2000001ff00 */
[----:B------:R-:W-:-:S02]  /*9100*/  IMAD.WIDE R56, R9, 0x4, R56 ;  /* 0x0000000409387825 */ /* 0x000fc400078e0238 */
[----:B------:R3:W-:Y:S02]  /*9110*/  LDGSTS.E [R18+0x4dc00], desc[UR16][R38.64], P0 ;  /* 0x4dc0000026127fae */ /* 0x0007e40008121850 */
[C---:B------:R-:W-:Y:S02]  /*9120*/  IMAD.WIDE R54, R9.reuse, 0x4, R54 ;  /* 0x0000000409367825 */ /* 0x040fe400078e0236 */
[----:B------:R-:W-:Y:S01]  /*9130*/  LDGSTS.E [R15+0x4c200], desc[UR16][R206.64], P0 ;  /* 0x4c200000ce0f7fae */ /* 0x000fe20008121850 */
[----:B--2---:R-:W-:Y:S01]  /*9140*/  CS2R R42, SRZ ;  /* 0x00000000002a7805 */ /* 0x004fe2000001ff00 */
[----:B------:R-:W-:Y:S02]  /*9150*/  IMAD.WIDE R52, R9, 0x4, R52 ;  /* 0x0000000409347825 */ /* 0x000fe400078e0234 */
[----:B------:R2:W-:Y:S01]  /*9160*/  LDGSTS.E [R15+0x4c600], desc[UR16][R48.64], P0 ;  /* 0x4c600000300f7fae */ /* 0x0005e20008121850 */
[----:B-1----:R-:W-:-:S03]  /*9170*/  CS2R R40, SRZ ;  /* 0x0000000000287805 */ /* 0x002fc6000001ff00 */
[----:B------:R1:W-:Y:S01]  /*9180*/  LDGSTS.E [R15+0x4ca00], desc[UR16][R46.64], P0 ;  /* 0x4ca000002e0f7fae */ /* 0x0003e20008121850 */
[----:B---3--:R-:W-:-:S03]  /*9190*/  CS2R R38, SRZ ;  /* 0x0000000000267805 */ /* 0x008fc6000001ff00 */
[----:B------:R3:W-:Y:S04]  /*91a0*/  LDGSTS.E [R15+0x4ce00], desc[UR16][R44.64], P0 ;  /* 0x4ce000002c0f7fae */ /* 0x0007e80008121850 */
[----:B------:R-:W-:Y:S01]  /*91b0*/  LDGSTS.E [R15+0x4d200], desc[UR16][R218.64], P0 ;  /* 0x4d200000da0f7fae */ /* 0x000fe20008121850 */
[----:B--2---:R-:W-:-:S03]  /*91c0*/  CS2R R48, SRZ ;  /* 0x0000000000307805 */ /* 0x004fc6000001ff00 */
[----:B------:R2:W-:Y:S01]  /*91d0*/  LDGSTS.E [R15+0x4d600], desc[UR16][R56.64], P0 ;  /* 0x4d600000380f7fae */ /* 0x0005e20008121850 */
[----:B-1----:R-:W-:-:S03]  /*91e0*/  CS2R R46, SRZ ;  /* 0x00000000002e7805 */ /* 0x002fc6000001ff00 */
[----:B------:R1:W-:Y:S01]  /*91f0*/  LDGSTS.E [R15+0x4da00], desc[UR16][R54.64], P0 ;  /* 0x4da00000360f7fae */ /* 0x0003e20008121850 */
[----:B---3--:R-:W-:-:S03]  /*9200*/  CS2R R44, SRZ ;  /* 0x00000000002c7805 */ /* 0x008fc6000001ff00 */
[----:B------:R3:W-:Y:S01]  /*9210*/  LDGSTS.E [R15+0x4de00], desc[UR16][R52.64], P0 ;  /* 0x4de00000340f7fae */ /* 0x0007e20008121850 */
[----:B------:R-:W-:-:S03]  /*9220*/  ISETP.GE.AND P0, PT, R12, 0x20, PT ;  /* 0x000000200c00780c */ /* 0x000fc60003f06270 */
[----:B------:R-:W0:Y:S01]  /*9230*/  LDGDEPBAR ;  /* 0x00000000000079af */ /* 0x000e220000000000 */
[----:B--2---:R-:W-:Y:S02]  /*9240*/  CS2R R56, SRZ ;  /* 0x0000000000387805 */ /* 0x004fe4000001ff00 */
[----:B-1----:R-:W-:Y:S02]  /*9250*/  CS2R R54, SRZ ;  /* 0x0000000000367805 */ /* 0x002fe4000001ff00 */
[----:B---3--:R-:W-:-:S05]  /*9260*/  CS2R R52, SRZ ;  /* 0x0000000000347805 */ /* 0x008fca000001ff00 */
[----:B------:R-:W-:Y:S05]  /*9270*/  @!P0 BRA `(.L_x_0) ;  /* 0x0000004400308947 */ /* 0x000fea0003800000 */
[----:B------:R-:W2:Y:S04]  /*9280*/  LDL.LU R195, [R1] ;  /* 0x0000000001c37983 */ /* 0x000ea80000300800 */
[----:B------:R-:W3:Y:S01]  /*9290*/  LDL.LU R175, [R1+0x4] ;  /* 0x0000040001af7983 */ /* 0x000ee20000300800 */
[----:B------:R-:W-:Y:S02]  /*92a0*/  SHF.R.S32.HI R15, RZ, 0x1f, R14 ;  /* 0x0000001fff0f7819 */ /* 0x000fe4000001140e */
[C---:B------:R-:W-:Y:S01]  /*92b0*/  IADD3 R206, P1, R14.reuse, R208, RZ ;  /* 0x000000d00ece7210 */ /* 0x040fe20007f3e0ff */
[----:B------:R-:W4:Y:S01]  /*92c0*/  LDL.LU R179, [R1+0x8] ;  /* 0x0000080001b37983 */ /* 0x000f220000300800 */
[C---:B------:R-:W-:Y:S02]  /*92d0*/  IADD3 R210, P2, R14.reuse, R212, RZ ;  /* 0x000000d40ed27210 */ /* 0x040fe40007f5e0ff */
[----:B------:R-:W-:Y:S01]  /*92e0*/  IADD3 R186, P3, R14, R190, RZ ;  /* 0x000000be0eba7210 */ /* 0x000fe20007f7e0ff */
[----:B------:R-:W4:Y:S01]  /*92f0*/  LDL.LU R155, [R1+0xc] ;  /* 0x00000c00019b7983 */ /* 0x000f220000300800 */
[----:B------:R-:W-:-:S02]  /*9300*/  LEA.HI.X.SX32 R208, R208, R15, 0x1, P1 ;  /* 0x0000000fd0d07211 */ /* 0x000fc400008f0eff */
[----:B------:R-:W-:Y:S01]  /*9310*/  IADD3 R202, P0, R14, R204, RZ ;  /* 0x000000cc0eca7210 */ /* 0x000fe20007f1e0ff */
[----:B------:R-:W4:Y:S01]  /*9320*/  LDL.LU R159, [R1+0x10] ;  /* 0x00001000019f7983 */ /* 0x000f220000300800 */
[----:B------:R-:W-:Y:S02]  /*9330*/  LEA.HI.X.SX32 R212, R212, R15, 0x1, P2 ;  /* 0x0000000fd4d47211 */ /* 0x000fe400010f0eff */
[C---:B------:R-:W-:Y:S01]  /*9340*/  IADD3 R178, P1, R14.reuse, R180, RZ ;  /* 0x000000b40eb27210 */ /* 0x040fe20007f3e0ff */
[----:B------:R-:W-:Y:S01]  /*9350*/  STL [R1+0x144], R189 ;  /* 0x000144bd01007387 */ /* 0x000fe20000100800 */
[C---:B------:R-:W-:Y:S02]  /*9360*/  IADD3 R182, P2, R14.reuse, R184, RZ ;  /* 0x000000b80eb67210 */ /* 0x040fe40007f5e0ff */
[C---:B------:R-:W-:Y:S01]  /*9370*/  IADD3 R194, P6, R14.reuse, R196, RZ ;  /* 0x000000c40ec27210 */ /* 0x040fe20007fde0ff */
[----:B------:R-:W-:Y:S01]  /*9380*/  STL [R1+0x140], R188 ;  /* 0x000140bc01007387 */ /* 0x000fe20000100800 */
[----:B------:R-:W-:-:S02]  /*9390*/  IADD3 R191, P5, R14, R192, RZ ;  /* 0x000000c00ebf7210 */ /* 0x000fc40007fbe0ff */
[-C--:B------:R-:W-:Y:S01]  /*93a0*/  LEA.HI.X.SX32 R190, R190, R15.reuse, 0x1, P3 ;  /* 0x0000000fbebe7211 */ /* 0x080fe200018f0eff */
[----:B------:R-:W-:Y:S01]  /*93b0*/  STL [R1+0x13c], R7 ;  /* 0x00013c0701007387 */ /* 0x000fe20000100800 */
[----:B------:R-:W-:Y:S02]  /*93c0*/  IADD3 R198, P4, R14, R200, RZ ;  /* 0x000000c80ec67210 */ /* 0x000fe40007f9e0ff */
[-C--:B------:R-:W-:Y:S01]  /*93d0*/  LEA.HI.X.SX32 R204, R204, R15.reuse, 0x1, P0 ;  /* 0x0000000fcccc7211 */ /* 0x080fe200000f0eff */
[----:B------:R-:W-:Y:S01]  /*93e0*/  STL [R1+0x138], R6 ;  /* 0x0001380601007387 */ /* 0x000fe20000100800 */
[----:B------:R-:W-:Y:S02]  /*93f0*/  IADD3 R158, P3, R14, R160, RZ ;  /* 0x000000a00e9e7210 */ /* 0x000fe40007f7e0ff */
[----:B------:R-:W-:Y:S01]  /*9400*/  LEA.HI.X.SX32 R180, R180, R15, 0x1, P1 ;  /* 0x0000000fb4b47211 */ /* 0x000fe200008f0eff */
[----:B------:R-:W-:Y:S01]  /*9410*/  STL [R1+0x134], R5 ;  /* 0x0001340501007387 */ /* 0x000fe20000100800 */
[----:B------:R-:W-:-:S02]  /*9420*/  IADD3 R174, P0, R14, R176, RZ ;  /* 0x000000b00eae7210 */ /* 0x000fc40007f1e0ff */
[-C--:B------:R-:W-:Y:S01]  /*9430*/  LEA.HI.X.SX32 R184, R184, R15.reuse, 0x1, P2 ;  /* 0x0000000fb8b87211 */ /* 0x080fe200010f0eff */
[----:B------:R-:W-:Y:S01]  /*9440*/  STL [R1+0x130], R4 ;  /* 0x0001300401007387 */ /* 0x000fe20000100800 */
[----:B------:R-:W-:Y:S02]  /*9450*/  IADD3 R55, P1, R14, R152, RZ ;  /* 0x000000980e377210 */ /* 0x000fe40007f3e0ff */
[-C--:B------:R-:W-:Y:S01]  /*9460*/  LEA.HI.X.SX32 R196, R196, R15.reuse, 0x1, P6 ;  /* 0x0000000fc4c47211 */ /* 0x080fe200030f0eff */
[----:B------:R-:W-:Y:S01]  /*9470*/  STL [R1+0x12c], R3 ;  /* 0x00012c0301007387 */ /* 0x000fe20000100800 */
[C---:B------:R-:W-:Y:S02]  /*9480*/  IADD3 R154, P2, R14.reuse, R156, RZ ;  /* 0x0000009c0e9a7210 */ /* 0x040fe40007f5e0ff */
[----:B------:R-:W-:Y:S01]  /*9490*/  IADD3 R166, P6, R14, R168, RZ ;  /* 0x000000a80ea67210 */ /* 0x000fe20007fde0ff */
[----:B------:R-:W-:Y:S01]  /*94a0*/  STL [R1+0x128], R2 ;  /* 0x0001280201007387 */ /* 0x000fe20000100800 */
[----:B------:R-:W-:-:S02]  /*94b0*/  LEA.HI.X.SX32 R192, R192, R15, 0x1, P5 ;  /* 0x0000000fc0c07211 */ /* 0x000fc400028f0eff */
[-C--:B------:R-:W-:Y:S01]  /*94c0*/  LEA.HI.X.SX32 R200, R200, R15.reuse, 0x1, P4 ;  /* 0x0000000fc8c87211 */ /* 0x080fe200020f0eff */
[----:B------:R1:W-:Y:S01]  /*94d0*/  STL [R1+0x124], R0 ;  /* 0x0001240001007387 */ /* 0x0003e20000100800 */
[----:B------:R-:W-:Y:S02]  /*94e0*/  IADD3 R162, P5, R14, R164, RZ ;  /* 0x000000a40ea27210 */ /* 0x000fe40007fbe0ff */
[-C--:B------:R-:W-:Y:S02]  /*94f0*/  LEA.HI.X.SX32 R160, R160, R15.reuse, 0x1, P3 ;  /* 0x0000000fa0a07211 */ /* 0x080fe400018f0eff */
[----:B------:R-:W-:Y:S02]  /*9500*/  IADD3 R170, P4, R14, R172, RZ ;  /* 0x000000ac0eaa7210 */ /* 0x000fe40007f9e0ff */
[-C--:B------:R-:W-:Y:S02]  /*9510*/  LEA.HI.X.SX32 R176, R176, R15.reuse, 0x1, P0 ;  /* 0x0000000fb0b07211 */ /* 0x080fe400000f0eff */
[----:B------:R-:W-:-:S02]  /*9520*/  LEA.HI.X.SX32 R152, R152, R15, 0x1, P1 ;  /* 0x0000000f98987211 */ /* 0x000fc400008f0eff */
[----:B------:R-:W-:Y:S02]  /*9530*/  SHF.R.S32.HI R52, RZ, 0x1f, R13 ;  /* 0x0000001fff347819 */ /* 0x000fe4000001140d */
[----:B------:R-:W-:Y:S02]  /*9540*/  IADD3 R53, P3, R10, R13, RZ ;  /* 0x0000000d0a357210 */ /* 0x000fe40007f7e0ff */
[----:B------:R-:W-:Y:S02]  /*9550*/  SHF.R.S32.HI R27, RZ, 0x1f, R10 ;  /* 0x0000001fff1b7819 */ /* 0x000fe4000001140a */
[----:B------:R-:W-:Y:S02]  /*9560*/  LEA.HI.X.SX32 R156, R156, R15, 0x1, P2 ;  /* 0x0000000f9c9c7211 */ /* 0x000fe400010f0eff */
[----:B------:R-:W-:Y:S01]  /*9570*/  SHF.R.S32.HI R26, RZ, 0x1f, R16 ;  /* 0x0000001fff1a7819 */ /* 0x000fe20000011410 */
[----:B------:R-:W-:Y:S01]  /*9580*/  IMAD.X R54, R27, 0x1, R52, P3 ;  /* 0x000000011b367824 */ /* 0x000fe200018e0634 */
[----:B------:R-:W-:-:S02]  /*9590*/  IADD3 R183, P1, R10, R16, RZ ;  /* 0x000000100ab77210 */ /* 0x000fc40007f3e0ff */
[C---:B------:R-:W-:Y:S02]  /*95a0*/  IADD3 R185, P0, R11.reuse, R16, RZ ;  /* 0x000000100bb97210 */ /* 0x040fe40007f1e0ff */
[----:B------:R-:W-:Y:S01]  /*95b0*/  LEA.HI.X.SX32 R168, R168, R15, 0x1, P6 ;  /* 0x0000000fa8a87211 */ /* 0x000fe200030f0eff */
[----:B------:R-:W-:Y:S01]  /*95c0*/  STL [R1+0x148], R183 ;  /* 0x000148b701007387 */ /* 0x000fe20000100800 */
[----:B------:R-:W-:Y:S02]  /*95d0*/  IADD3 R51, P2, R11, R13, RZ ;  /* 0x0000000d0b337210 */ /* 0x000fe40007f5e0ff */
[----:B------:R-:W-:Y:S01]  /*95e0*/  SHF.R.S32.HI R16, RZ, 0x1f, R11 ;  /* 0x0000001fff107819 */ /* 0x000fe2000001140b */
[----:B------:R-:W-:Y:S01]  /*95f0*/  STL [R1+0x14c], R185 ;  /* 0x00014cb901007387 */ /* 0x000fe20000100800 */
[----:B------:R-:W-:Y:S02]  /*9600*/  LEA.HI.X.SX32 R164, R164, R15, 0x1, P5 ;  /* 0x0000000fa4a47211 */ /* 0x000fe400028f0eff */
[----:B------:R-:W-:Y:S01]  /*9610*/  SHF.R.S32.HI R48, RZ, 0x1f, R153 ;  /* 0x0000001fff307819 */ /* 0x000fe20000011499 */
[----:B------:R-:W-:Y:S01]  /*9620*/  IMAD.X R52, R16, 0x1, R52, P2 ;  /* 0x0000000110347824 */ /* 0x000fe200010e0634 */
[----:B------:R-:W-:Y:S01]  /*9630*/  IADD3 R49, P6, R10, R153, RZ ;  /* 0x000000990a317210 */ /* 0x000fe20007fde0ff */
[----:B------:R-:W4:Y:S01]  /*9640*/  LDL.LU R163, [R1+0x14] ;  /* 0x0000140001a37983 */ /* 0x000f220000300800 */
[----:B------:R-:W-:-:S02]  /*9650*/  LEA.HI.X.SX32 R172, R172, R15, 0x1, P4 ;  /* 0x0000000facac7211 */ /* 0x000fc400020f0eff */
[C---:B------:R-:W-:Y:S02]  /*9660*/  IADD3 R47, P5, R11.reuse, R153, RZ ;  /* 0x000000990b2f7210 */ /* 0x040fe40007fbe0ff */
[----:B------:R-:W-:Y:S02]  /*9670*/  SHF.R.S32.HI R44, RZ, 0x1f, R157 ;  /* 0x0000001fff2c7819 */ /* 0x000fe4000001149d */
[-C--:B------:R-:W-:Y:S02]  /*9680*/  IADD3 R45, P4, R10, R157.reuse, RZ ;  /* 0x0000009d0a2d7210 */ /* 0x080fe40007f9e0ff */
[----:B------:R-:W-:Y:S02]  /*9690*/  IADD3 R43, P3, R11, R157, RZ ;  /* 0x0000009d0b2b7210 */ /* 0x000fe40007f7e0ff */
[C---:B------:R-:W-:Y:S01]  /*96a0*/  IADD3.X R50, R27.reuse, R48, RZ, P6, !PT ;  /* 0x000000301b327210 */ /* 0x040fe200037fe4ff */
[----:B------:R-:W-:Y:S01]  /*96b0*/  IMAD.X R48, R16, 0x1, R48, P5 ;  /* 0x0000000110307824 */ /* 0x000fe200028e0630 */
[----:B------:R-:W-:Y:S01]  /*96c0*/  SHF.R.S32.HI R40, RZ, 0x1f, R161 ;  /* 0x0000001fff287819 */ /* 0x000fe200000114a1 */
[--C-:B------:R-:W-:Y:S01]  /*96d0*/  IMAD.X R46, R27, 0x1, R44.reuse, P4 ;  /* 0x000000011b2e7824 */ /* 0x100fe200020e062c */
[-C--:B------:R-:W-:Y:S01]  /*96e0*/  IADD3 R41, P2, R10, R161.reuse, RZ ;  /* 0x000000a10a297210 */ /* 0x080fe20007f5e0ff */
[----:B------:R-:W-:Y:S01]  /*96f0*/  IMAD.X R44, R16, 0x1, R44, P3 ;  /* 0x00000001102c7824 */ /* 0x000fe200018e062c */
[----:B------:R-:W-:-:S02]  /*9700*/  IADD3 R39, P6, R11, R161, RZ ;  /* 0x000000a10b277210 */ /* 0x000fc40007fde0ff */
[----:B------:R-:W-:Y:S02]  /*9710*/  SHF.R.S32.HI R36, RZ, 0x1f, R165 ;  /* 0x0000001fff247819 */ /* 0x000fe400000114a5 */
[CC--:B------:R-:W-:Y:S02]  /*9720*/  IADD3 R37, P5, R10.reuse, R165.reuse, RZ ;  /* 0x000000a50a257210 */ /* 0x0c0fe40007fbe0ff */
[----:B------:R-:W-:Y:S02]  /*9730*/  IADD3 R35, P4, R11, R165, RZ ;  /* 0x000000a50b237210 */ /* 0x000fe40007f9e0ff */
[----:B------:R-:W-:Y:S01]  /*9740*/  SHF.R.S32.HI R18, RZ, 0x1f, R252 ;  /* 0x0000001fff127819 */ /* 0x000fe200000114fc */
[C-C-:B------:R-:W-:Y:S01]  /*9750*/  IMAD.X R38, R27.reuse, 0x1, R36.reuse, P5 ;  /* 0x000000011b267824 */ /* 0x140fe200028e0624 */
[----:B------:R-:W-:Y:S01]  /*9760*/  IADD3 R20, P3, R10, R252, RZ ;  /* 0x000000fc0a147210 */ /* 0x000fe20007f7e0ff */
[C---:B------:R-:W-:Y:S01]  /*9770*/  IMAD.X R36, R16.reuse, 0x1, R36, P4 ;  /* 0x0000000110247824 */ /* 0x040fe200020e0624 */
[----:B------:R-:W-:Y:S01]  /*9780*/  IADD3.X R42, R27, R40, RZ, P2, !PT ;  /* 0x000000281b2a7210 */ /* 0x000fe200017fe4ff */
[----:B------:R-:W-:Y:S01]  /*9790*/  IMAD.X R40, R16, 0x1, R40, P6 ;  /* 0x0000000110287824 */ /* 0x000fe200030e0628 */
[----:B------:R-:W-:-:S02]  /*97a0*/  IADD3 R252, P2, R11, R252, RZ ;  /* 0x000000fc0bfc7210 */ /* 0x000fc40007f5e0ff */
[----:B------:R-:W-:Y:S02]  /*97b0*/  SHF.R.S32.HI R249, RZ, 0x1f, R248 ;  /* 0x0000001ffff97819 */ /* 0x000fe400000114f8 */
[C---:B------:R-:W-:Y:S02]  /*97c0*/  IADD3 R250, P6, R10.reuse, R248, RZ ;  /* 0x000000f80afa7210 */ /* 0x040fe40007fde0ff */
[----:B------:R-:W-:Y:S02]  /*97d0*/  SHF.R.S32.HI R245, RZ, 0x1f, R244 ;  /* 0x0000001ffff57819 */ /* 0x000fe400000114f4 */
[----:B------:R-:W-:Y:S01]  /*97e0*/  IADD3 R246, P4, R10, R244, RZ ;  /* 0x000000f40af67210 */ /* 0x000fe20007f9e0ff */
[C---:B------:R-:W-:Y:S01]  /*97f0*/  IMAD.X R251, R27.reuse, 0x1, R249, P6 ;  /* 0x000000011bfb7824 */ /* 0x040fe200030e06f9 */
[----:B------:R-:W-:Y:S01]  /*9800*/  IADD3.X R22, R27, R18, RZ, P3, !PT ;  /* 0x000000121b167210 */ /* 0x000fe20001ffe4ff */
[----:B------:R-:W-:Y:S01]  /*9810*/  IMAD.X R18, R16, 0x1, R18, P2 ;  /* 0x0000000110127824 */ /* 0x000fe200010e0612 */
[----:B------:R-:W-:-:S02]  /*9820*/  IADD3 R244, P3, R11, R244, RZ ;  /* 0x000000f40bf47210 */ /* 0x000fc40007f7e0ff */
[C---:B------:R-:W-:Y:S02]  /*9830*/  IADD3 R248, P5, R11.reuse, R248, RZ ;  /* 0x000000f80bf87210 */ /* 0x040fe40007fbe0ff */
[----:B------:R-:W-:Y:S02]  /*9840*/  SHF.R.S32.HI R241, RZ, 0x1f, R240 ;  /* 0x0000001ffff17819 */ /* 0x000fe400000114f0 */
[-C--:B------:R-:W-:Y:S01]  /*9850*/  IADD3 R242, P2, R10, R240.reuse, RZ ;  /* 0x000000f00af27210 */ /* 0x080fe20007f5e0ff */
[C---:B------:R-:W-:Y:S01]  /*9860*/  IMAD.X R249, R16.reuse, 0x1, R249, P5 ;  /* 0x0000000110f97824 */ /* 0x040fe200028e06f9 */
[----:B------:R-:W-:Y:S02]  /*9870*/  IADD3 R240, P6, R11, R240, RZ ;  /* 0x000000f00bf07210 */ /* 0x000fe40007fde0ff */
[C---:B------:R-:W-:Y:S01]  /*9880*/  IADD3.X R247, R27.reuse, R245, RZ, P4, !PT ;  /* 0x000000f51bf77210 */ /* 0x040fe200027fe4ff */
[----:B------:R-:W-:Y:S01]  /*9890*/  IMAD.X R245, R16, 0x1, R245, P3 ;  /* 0x0000000110f57824 */ /* 0x000fe200018e06f5 */
[----:B------:R-:W-:Y:S01]  /*98a0*/  SHF.R.S32.HI R232, RZ, 0x1f, R231 ;  /* 0x0000001fffe87819 */ /* 0x000fe200000114e7 */
[--C-:B------:R-:W-:Y:S01]  /*98b0*/  IMAD.X R243, R27, 0x1, R241.reuse, P2 ;  /* 0x000000011bf37824 */ /* 0x100fe200010e06f1 */
[----:B------:R-:W-:Y:S01]  /*98c0*/  IADD3 R233, P3, R10, R231, RZ ;  /* 0x000000e70ae97210 */ /* 0x000fe20007f7e0ff */
[----:B------:R-:W-:Y:S01]  /*98d0*/  IMAD.X R241, R16, 0x1, R241, P6 ;  /* 0x0000000110f17824 */ /* 0x000fe200030e06f1 */
[----:B------:R-:W-:-:S02]  /*98e0*/  SHF.R.S32.HI R236, RZ, 0x1f, R235 ;  /* 0x0000001fffec7819 */ /* 0x000fc400000114eb */
[----:B------:R-:W-:Y:S01]  /*98f0*/  IADD3 R237, P5, R10, R235, RZ ;  /* 0x000000eb0aed7210 */ /* 0x000fe20007fbe0ff */
[--C-:B------:R-:W-:Y:S01]  /*9900*/  IMAD.X R234, R27, 0x1, R232.reuse, P3 ;  /* 0x000000011bea7824 */ /* 0x100fe200018e06e8 */
[C---:B------:R-:W-:Y:S02]  /*9910*/  IADD3 R231, P2, R11.reuse, R231, RZ ;  /* 0x000000e70be77210 */ /* 0x040fe40007f5e0ff */
[----:B------:R-:W-:Y:S02]  /*9920*/  IADD3 R235, P4, R11, R235, RZ ;  /* 0x000000eb0beb7210 */ /* 0x000fe40007f9e0ff */
[----:B------:R-:W-:Y:S01]  /*9930*/  SHF.R.S32.HI R228, RZ, 0x1f, R227 ;  /* 0x0000001fffe47819 */ /* 0x000fe200000114e3 */
[----:B------:R-:W-:Y:S01]  /*9940*/  IMAD.X R232, R16, 0x1, R232, P2 ;  /* 0x0000000110e87824 */ /* 0x000fe200010e06e8 */
[----:B------:R-:W-:Y:S02]  /*9950*/  IADD3 R229, P6, R10, R227, RZ ;  /* 0x000000e30ae57210 */ /* 0x000fe40007fde0ff */
[C---:B------:R-:W-:Y:S01]  /*9960*/  IADD3.X R239, R27.reuse, R236, RZ, P5, !PT ;  /* 0x000000ec1bef7210 */ /* 0x040fe20002ffe4ff */
[----:B------:R-:W-:Y:S01]  /*9970*/  IMAD.X R236, R16, 0x1, R236, P4 ;  /* 0x0000000110ec7824 */ /* 0x000fe200020e06ec */
[----:B------:R-:W-:-:S02]  /*9980*/  IADD3.X R230, R27, R228, RZ, P6, !PT ;  /* 0x000000e41be67210 */ /* 0x000fc400037fe4ff */
[C---:B------:R-:W-:Y:S02]  /*9990*/  IADD3 R227, P5, R11.reuse, R227, RZ ;  /* 0x000000e30be37210 */ /* 0x040fe40007fbe0ff */
[----:B------:R-:W-:Y:S02]  /*99a0*/  SHF.R.S32.HI R220, RZ, 0x1f, R169 ;  /* 0x0000001fffdc7819 */ /* 0x000fe400000114a9 */
[-C--:B------:R-:W-:Y:S01]  /*99b0*/  IADD3 R221, P2, R10, R169.reuse, RZ ;  /* 0x000000a90add7210 */ /* 0x080fe20007f5e0ff */
[----:B------:R-:W-:Y:S01]  /*99c0*/  IMAD.X R228, R16, 0x1, R228, P5 ;  /* 0x0000000110e47824 */ /* 0x000fe200028e06e4 */
[----:B------:R-:W-:Y:S02]  /*99d0*/  IADD3 R219, P6, R11, R169, RZ ;  /* 0x000000a90bdb7210 */ /* 0x000fe40007fde0ff */
[----:B------:R-:W-:Y:S02]  /*99e0*/  SHF.R.S32.HI R224, RZ, 0x1f, R223 ;  /* 0x0000001fffe07819 */ /* 0x000fe400000114df */
[----:B------:R-:W-:-:S02]  /*99f0*/  IADD3 R225, P4, R10, R223, RZ ;  /* 0x000000df0ae17210 */ /* 0x000fc40007f9e0ff */
[C---:B------:R-:W-:Y:S01]  /*9a00*/  IADD3.X R222, R27.reuse, R220, RZ, P2, !PT ;  /* 0x000000dc1bde7210 */ /* 0x040fe200017fe4ff */
[----:B------:R-:W-:Y:S01]  /*9a10*/  IMAD.X R220, R16, 0x1, R220, P6 ;  /* 0x0000000110dc7824 */ /* 0x000fe200030e06dc */
[----:B------:R-:W-:Y:S01]  /*9a20*/  SHF.R.S32.HI R216, RZ, 0x1f, R173 ;  /* 0x0000001fffd87819 */ /* 0x000fe200000114ad */
[C---:B------:R-:W-:Y:S01]  /*9a30*/  IMAD.X R226, R27.reuse, 0x1, R224, P4 ;  /* 0x000000011be27824 */ /* 0x040fe200020e06e0 */
[C---:B------:R-:W-:Y:S02]  /*9a40*/  IADD3 R217, P5, R10.reuse, R173, RZ ;  /* 0x000000ad0ad97210 */ /* 0x040fe40007fbe0ff */
[----:B------:R-:W-:Y:S02]  /*9a50*/  SHF.R.S32.HI R14, RZ, 0x1f, R181 ;  /* 0x0000001fff0e7819 */ /* 0x000fe400000114b5 */
[----:B------:R-:W-:Y:S01]  /*9a60*/  IADD3 R209, P6, R10, R181, RZ ;  /* 0x000000b50ad17210 */ /* 0x000fe20007fde0ff */
[----:B------:R-:W-:Y:S01]  /*9a70*/  IMAD.X R218, R27, 0x1, R216, P5 ;  /* 0x000000011bda7824 */ /* 0x000fe200028e06d8 */
[----:B------:R-:W-:-:S02]  /*9a80*/  IADD3 R223, P3, R11, R223, RZ ;  /* 0x000000df0bdf7210 */ /* 0x000fc40007f7e0ff */
[----:B------:R-:W-:Y:S01]  /*9a90*/  IADD3 R215, P4, R11, R173, RZ ;  /* 0x000000ad0bd77210 */ /* 0x000fe20007f9e0ff */
[----:B-1----:R-:W-:Y:S01]  /*9aa0*/  IMAD.X R0, R27, 0x1, R14, P6 ;  /* 0x000000011b007824 */ /* 0x002fe200030e060e */
[----:B------:R-:W-:Y:S01]  /*9ab0*/  SHF.R.S32.HI R238, RZ, 0x1f, R177 ;  /* 0x0000001fffee7819 */ /* 0x000fe200000114b1 */
[----:B------:R-:W-:Y:S01]  /*9ac0*/  IMAD.X R224, R16, 0x1, R224, P3 ;  /* 0x0000000110e07824 */ /* 0x000fe200018e06e0 */
[----:B------:R-:W-:Y:S01]  /*9ad0*/  IADD3 R213, P3, R10, R177, RZ ;  /* 0x000000b10ad57210 */ /* 0x000fe20007f7e0ff */
[----:B------:R-:W-:Y:S01]  /*9ae0*/  IMAD.X R216, R16, 0x1, R216, P4 ;  /* 0x0000000110d87824 */ /* 0x000fe200020e06d8 */
[----:B------:R-:W-:Y:S02]  /*9af0*/  SHF.R.S32.HI R17, RZ, 0x1f, R193 ;  /* 0x0000001fff117819 */ /* 0x000fe400000114c1 */
[----:B------:R-:W-:Y:S01]  /*9b00*/  IADD3 R205, P4, R10, R193, RZ ;  /* 0x000000c10acd7210 */ /* 0x000fe20007f9e0ff */
[----:B------:R1:W-:Y:S01]  /*9b10*/  STL [R1+0xdc], R0 ;  /* 0x0000dc0001007387 */ /* 0x0003e20000100800 */
[----:B------:R-:W-:-:S02]  /*9b20*/  IADD3 R199, P6, R11, R197, RZ ;  /* 0x000000c50bc77210 */ /* 0x000fc40007fde0ff */
[----:B------:R-:W-:Y:S02]  /*9b30*/  IADD3.X R214, R27, R238, RZ, P3, !PT ;  /* 0x000000ee1bd67210 */ /* 0x000fe40001ffe4ff */
[C---:B------:R-:W-:Y:S02]  /*9b40*/  IADD3 R211, P2, R11.reuse, R177, RZ ;  /* 0x000000b10bd37210 */ /* 0x040fe40007f5e0ff */
[----:B------:R-:W-:Y:S02]  /*9b50*/  IADD3 R203, P3, R11, R193, RZ ;  /* 0x000000c10bcb7210 */ /* 0x000fe40007f7e0ff */
[----:B------:R-:W-:Y:S02]  /*9b60*/  SHF.R.S32.HI R13, RZ, 0x1f, R197 ;  /* 0x0000001fff0d7819 */ /* 0x000fe400000114c5 */
[----:B-1----:R-:W-:Y:S01]  /*9b70*/  IADD3.X R0, R27, R17, RZ, P4, !PT ;  /* 0x000000111b007210 */ /* 0x002fe200027fe4ff */
[----:B------:R-:W-:Y:S01]  /*9b80*/  STL [R1+0x154], R199 ;  /* 0x000154c701007387 */ /* 0x000fe20000100800 */
[----:B------:R-:W-:Y:S01]  /*9b90*/  IMAD.X R238, R16, 0x1, R238, P2 ;  /* 0x0000000110ee7824 */ /* 0x000fe200010e06ee */
[----:B------:R-:W-:-:S02]  /*9ba0*/  IADD3 R201, P2, R10, R197, RZ ;  /* 0x000000c50ac97210 */ /* 0x000fc40007f5e0ff */
[----:B------:R-:W4:Y:S01]  /*9bb0*/  LDL.LU R167, [R1+0x18] ;  /* 0x0000180001a77983 */ /* 0x000f220000300800 */
[----:B------:R-:W-:-:S03]  /*9bc0*/  IADD3 R207, P5, R11, R181, RZ ;  /* 0x000000b50bcf7210 */ /* 0x000fc60007fbe0ff */
[----:B------:R1:W-:Y:S04]  /*9bd0*/  STL [R1+0xe0], R0 ;  /* 0x0000e00001007387 */ /* 0x0003e80000100800 */
[----:B------:R-:W4:Y:S01]  /*9be0*/  LDL.LU R171, [R1+0x1c] ;  /* 0x00001c0001ab7983 */ /* 0x000f220000300800 */
[----:B-1----:R-:W-:-:S05]  /*9bf0*/  IMAD.X R0, R16, 0x1, R17, P3 ;  /* 0x0000000110007824 */ /* 0x002fca00018e0611 */
[----:B------:R1:W-:Y:S01]  /*9c00*/  STL [R1+0xe4], R0 ;  /* 0x0000e40001007387 */ /* 0x0003e20000100800 */
[----:B------:R-:W-:Y:S02]  /*9c10*/  IMAD.X R199, R16, 0x1, R14, P5 ;  /* 0x0000000110c77824 */ /* 0x000fe400028e060e */
[----:B-1----:R-:W-:-:S05]  /*9c20*/  IMAD.X R0, R27, 0x1, R13, P2 ;  /* 0x000000011b007824 */ /* 0x002fca00010e060d */
[----:B------:R1:W-:Y:S01]  /*9c30*/  STL [R1+0xe8], R0 ;  /* 0x0000e80001007387 */ /* 0x0003e20000100800 */
[----:B---3--:R-:W-:Y:S02]  /*9c40*/  SHF.R.S32.HI R14, RZ, 0x1f, R175 ;  /* 0x0000001fff0e7819 */ /* 0x008fe400000114af */
[-C--:B------:R-:W-:Y:S02]  /*9c50*/  IADD3 R193, P3, R10, R175.reuse, RZ ;  /* 0x000000af0ac17210 */ /* 0x080fe40007f7e0ff */
[----:B------:R-:W-:Y:S02]  /*9c60*/  IADD3 R17, P2, R11, R175, RZ ;  /* 0x000000af0b117210 */ /* 0x000fe40007f5e0ff */
[----:B------:R-:W3:Y:S01]  /*9c70*/  LDL.LU R175, [R1+0x20] ;  /* 0x0000200001af7983 */ /* 0x000ee20000300800 */
[----:B-1----:R-:W-:Y:S01]  /*9c80*/  IMAD.X R0, R16, 0x1, R13, P6 ;  /* 0x0000000110007824 */ /* 0x002fe200030e060d */
[----:B--2---:R-:W-:Y:S02]  /*9c90*/  SHF.R.S32.HI R15, RZ, 0x1f, R195 ;  /* 0x0000001fff0f7819 */ /* 0x004fe400000114c3 */
[----:B------:R-:W-:-:S02]  /*9ca0*/  IADD3 R197, P5, R10, R195, RZ ;  /* 0x000000c30ac57210 */ /* 0x000fc40007fbe0ff */
[----:B------:R1:W-:Y:S01]  /*9cb0*/  STL [R1+0xec], R0 ;  /* 0x0000ec0001007387 */ /* 0x0003e20000100800 */
[----:B------:R-:W-:Y:S02]  /*9cc0*/  IADD3 R195, P4, R11, R195, RZ ;  /* 0x000000c30bc37210 */ /* 0x000fe40007f9e0ff */
[----:B-1----:R-:W-:-:S05]  /*9cd0*/  IADD3.X R0, R27, R15, RZ, P5, !PT ;  /* 0x0000000f1b007210 */ /* 0x002fca0002ffe4ff */
[----:B------:R1:W-:Y:S01]  /*9ce0*/  STL [R1+0xf0], R0 ;  /* 0x0000f00001007387 */ /* 0x0003e20000100800 */
[----:B----4-:R-:W-:Y:S02]  /*9cf0*/  SHF.R.S32.HI R24, RZ, 0x1f, R179 ;  /* 0x0000001fff187819 */ /* 0x010fe400000114b3 */
[-C--:B------:R-:W-:Y:S02]  /*9d00*/  IADD3 R19, P6, R10, R179.reuse, RZ ;  /* 0x000000b30a137210 */ /* 0x080fe40007fde0ff */
[----:B------:R-:W-:Y:S02]  /*9d10*/  IADD3 R21, P5, R11, R179, RZ ;  /* 0x000000b30b157210 */ /* 0x000fe40007fbe0ff */
[----:B------:R-:W2:Y:S01]  /*9d20*/  LDL.LU R179, [R1+0x24] ;  /* 0x0000240001b37983 */ /* 0x000ea20000300800 */
[----:B-1----:R-:W-:-:S05]  /*9d30*/  IMAD.X R0, R16, 0x1, R15, P4 ;  /* 0x0000000110007824 */ /* 0x002fca00020e060f */
[----:B------:R1:W-:Y:S02]  /*9d40*/  STL [R1+0xf4], R0 ;  /* 0x0000f40001007387 */ /* 0x0003e40000100800 */
[----:B-1----:R-:W-:-:S05]  /*9d50*/  IMAD.X R0, R27, 0x1, R14, P3 ;  /* 0x000000011b007824 */ /* 0x002fca00018e060e */
[----:B------:R1:W-:Y:S01]  /*9d60*/  STL [R1+0xf8], R0 ;  /* 0x0000f80001007387 */ /* 0x0003e20000100800 */
[----:B------:R-:W-:-:S03]  /*9d70*/  SHF.R.S32.HI R13, RZ, 0x1f, R155 ;  /* 0x0000001fff0d7819 */ /* 0x000fc6000001149b */
[----:B------:R-:W4:Y:S01]  /*9d80*/  LDL.LU R187, [R1+0x28] ;  /* 0x0000280001bb7983 */ /* 0x000f220000300800 */
[----:B-1----:R-:W-:Y:S01]  /*9d90*/  IMAD.X R0, R16, 0x1, R14, P2 ;  /* 0x0000000110007824 */ /* 0x002fe200010e060e */
[----:B------:R-:W-:-:S04]  /*9da0*/  IADD3 R23, P4, R10, R155, RZ ;  /* 0x0000009b0a177210 */ /* 0x000fc80007f9e0ff */
[----:B------:R1:W-:Y:S01]  /*9db0*/  STL [R1+0xfc], R0 ;  /* 0x0000fc0001007387 */ /* 0x0003e20000100800 */
[----:B------:R-:W-:Y:S01]  /*9dc0*/  IMAD.X R2, R16, 0x1, R24, P5 ;  /* 0x0000000110027824 */ /* 0x000fe200028e0618 */
[----:B------:R-:W-:Y:S02]  /*9dd0*/  IADD3 R153, P3, R11, R155, RZ ;  /* 0x0000009b0b997210 */ /* 0x000fe40007f7e0ff */
[----:B-1----:R-:W-:Y:S02]  /*9de0*/  IADD3.X R0, R27, R24, RZ, P6, !PT ;  /* 0x000000181b007210 */ /* 0x002fe400037fe4ff */
[----:B------:R-:W-:Y:S02]  /*9df0*/  SHF.R.S32.HI R15, RZ, 0x1f, R159 ;  /* 0x0000001fff0f7819 */ /* 0x000fe4000001149f */
[----:B------:R-:W-:Y:S01]  /*9e00*/  SHF.L.U64.HI R212, R210, 0x2, R212 ;  /* 0x00000002d2d47819 */ /* 0x000fe200000102d4 */
[----:B------:R1:W-:Y:S01]  /*9e10*/  STL [R1+0x100], R0 ;  /* 0x0001000001007387 */ /* 0x0003e20000100800 */
[----:B------:R-:W-:-:S02]  /*9e20*/  IADD3 R155, P2, R10, R159, RZ ;  /* 0x0000009f0a9b7210 */ /* 0x000fc40007f5e0ff */
[----:B------:R-:W-:Y:S01]  /*9e30*/  SHF.L.U64.HI R208, R206, 0x2, R208 ;  /* 0x00000002ced07819 */ /* 0x000fe200000102d0 */
[----:B------:R1:W-:Y:S01]  /*9e40*/  STL [R1+0x104], R2 ;  /* 0x0001040201007387 */ /* 0x0003e20000100800 */
[----:B------:R-:W-:Y:S02]  /*9e50*/  SHF.R.S32.HI R14, RZ, 0x1f, R163 ;  /* 0x0000001fff0e7819 */ /* 0x000fe400000114a3 */
[----:B------:R-:W-:Y:S02]  /*9e60*/  SHF.L.U64.HI R204, R202, 0x2, R204 ;  /* 0x00000002cacc7819 */ /* 0x000fe400000102cc */
[----:B------:R-:W-:Y:S01]  /*9e70*/  SHF.L.U64.HI R200, R198, 0x2, R200 ;  /* 0x00000002c6c87819 */ /* 0x000fe200000102c8 */
[--C-:B-1----:R-:W-:Y:S01]  /*9e80*/  IMAD.X R0, R27, 0x1, R13.reuse, P4 ;  /* 0x000000011b007824 */ /* 0x102fe200020e060d */
[----:B------:R-:W-:Y:S02]  /*9e90*/  IADD3 R157, P6, R11, R159, RZ ;  /* 0x0000009f0b9d7210 */ /* 0x000fe40007fde0ff */
[----:B------:R-:W-:Y:S01]  /*9ea0*/  SHF.L.U64.HI R196, R194, 0x2, R196 ;  /* 0x00000002c2c47819 */ /* 0x000fe200000102c4 */
[----:B------:R-:W-:Y:S01]  /*9eb0*/  IMAD.X R2, R16, 0x1, R13, P3 ;  /* 0x0000000110027824 */ /* 0x000fe200018e060d */
[----:B------:R1:W-:Y:S01]  /*9ec0*/  STL [R1+0x108], R0 ;  /* 0x0001080001007387 */ /* 0x0003e20000100800 */
[----:B------:R-:W-:-:S02]  /*9ed0*/  IADD3 R159, P5, R10, R163, RZ ;  /* 0x000000a30a9f7210 */ /* 0x000fc40007fbe0ff */
[----:B------:R-:W-:Y:S01]  /*9ee0*/  SHF.L.U64.HI R192, R191, 0x2, R192 ;  /* 0x00000002bfc07819 */ /* 0x000fe200000102c0 */
[----:B------:R1:W-:Y:S01]  /*9ef0*/  STL [R1+0x10c], R2 ;  /* 0x00010c0201007387 */ /* 0x0003e20000100800 */
[----:B------:R-:W-:Y:S02]  /*9f00*/  SHF.L.U64.HI R190, R186, 0x2, R190 ;  /* 0x00000002babe7819 */ /* 0x000fe400000102be */
[----:B------:R-:W-:Y:S02]  /*9f10*/  SHF.L.U64.HI R184, R182, 0x2, R184 ;  /* 0x00000002b6b87819 */ /* 0x000fe400000102b8 */
[----:B------:R-:W-:Y:S02]  /*9f20*/  SHF.L.U64.HI R180, R178, 0x2, R180 ;  /* 0x00000002b2b47819 */ /* 0x000fe400000102b4 */
[----:B------:R-:W-:Y:S02]  /*9f30*/  SHF.L.U64.HI R176, R174, 0x2, R176 ;  /* 0x00000002aeb07819 */ /* 0x000fe400000102b0 */
[----:B------:R-:W-:-:S02]  /*9f40*/  SHF.L.U64.HI R160, R158, 0x2, R160 ;  /* 0x000000029ea07819 */ /* 0x000fc400000102a0 */
[----:B------:R-:W-:Y:S02]  /*9f50*/  SHF.L.U64.HI R156, R154, 0x2, R156 ;  /* 0x000000029a9c7819 */ /* 0x000fe4000001029c */
[----:B------:R-:W-:Y:S01]  /*9f60*/  SHF.L.U64.HI R152, R55, 0x2, R152 ;  /* 0x0000000237987819 */ /* 0x000fe20000010298 */
[C---:B------:R-:W-:Y:S01]  /*9f70*/  IMAD.X R3, R27.reuse, 0x1, R26, P1 ;  /* 0x000000011b037824 */ /* 0x040fe200008e061a */
[----:B-1----:R-:W-:Y:S01]  /*9f80*/  IADD3.X R0, R27, R15, RZ, P2, !PT ;  /* 0x0000000f1b007210 */ /* 0x002fe200017fe4ff */
[----:B------:R-:W-:Y:S01]  /*9f90*/  IMAD.X R2, R16, 0x1, R15, P6 ;  /* 0x0000000110027824 */ /* 0x000fe200030e060f */
[----:B------:R-:W-:Y:S01]  /*9fa0*/  IADD3 R161, P4, R11, R163, RZ ;  /* 0x000000a30ba17210 */ /* 0x000fe20007f9e0ff */
[----:B------:R-:W1:Y:S02]  /*9fb0*/  LDC.64 R24, c[0x0][0x210] ;  /* 0x00008400ff187b82 */ /* 0x000e640000000a00 */
[----:B------:R1:W-:Y:S04]  /*9fc0*/  STL [R1+0x110], R0 ;  /* 0x0001100001007387 */ /* 0x0003e80000100800 */
[----:B------:R1:W-:Y:S02]  /*9fd0*/  STL [R1+0x114], R2 ;  /* 0x0001140201007387 */ /* 0x0003e40000100800 */
[----:B-1----:R-:W-:-:S02]  /*9fe0*/  IMAD.X R0, R27, 0x1, R14, P5 ;  /* 0x000000011b007824 */ /* 0x002fc400028e060e */
[----:B------:R-:W-:-:S03]  /*9ff0*/  IMAD.X R2, R16, 0x1, R14, P4 ;  /* 0x0000000110027824 */ /* 0x000fc600020e060e */
[----:B------:R1:W-:Y:S01]  /*a000*/  STL [R1+0x118], R0 ;  /* 0x0001180001007387 */ /* 0x0003e20000100800 */
[----:B------:R-:W-:Y:S01]  /*a010*/  IMAD.SHL.U32 R210, R210, 0x4, RZ ;  /* 0x00000004d2d27824 */ /* 0x000fe200078e00ff */
[----:B------:R-:W-:Y:S01]  /*a020*/  SHF.L.U32 R206, R206, 0x2, RZ ;  /* 0x00000002cece7819 */ /* 0x000fe200000006ff */
[----:B------:R-:W-:Y:S01]  /*a030*/  IMAD.SHL.U32 R202, R202, 0x4, RZ ;  /* 0x00000004caca7824 */ /* 0x000fe200078e00ff */
[----:B------:R-:W-:Y:S01]  /*a040*/  STL [R1+0x11c], R2 ;  /* 0x00011c0201007387 */ /* 0x000fe20000100800 */
[----:B------:R-:W-:Y:S02]  /*a050*/  IMAD.SHL.U32 R198, R198, 0x4, RZ ;  /* 0x00000004c6c67824 */ /* 0x000fe400078e00ff */
[----:B------:R-:W-:Y:S01]  /*a060*/  IMAD.SHL.U32 R194, R194, 0x4, RZ ;  /* 0x00000004c2c27824 */ /* 0x000fe200078e00ff */
[----:B------:R-:W-:Y:S01]  /*a070*/  SHF.L.U32 R191, R191, 0x2, RZ ;  /* 0x00000002bfbf7819 */ /* 0x000fe200000006ff */
[----:B------:R-:W-:Y:S02]  /*a080*/  IMAD.SHL.U32 R186, R186, 0x4, RZ ;  /* 0x00000004baba7824 */ /* 0x000fe400078e00ff */
[----:B------:R-:W-:-:S02]  /*a090*/  IMAD.SHL.U32 R182, R182, 0x4, RZ ;  /* 0x00000004b6b67824 */ /* 0x000fc400078e00ff */
[----:B------:R-:W-:Y:S01]  /*a0a0*/  IMAD.SHL.U32 R178, R178, 0x4, RZ ;  /* 0x00000004b2b27824 */ /* 0x000fe200078e00ff */
[----:B------:R-:W-:Y:S02]  /*a0b0*/  SHF.L.U32 R174, R174, 0x2, RZ ;  /* 0x00000002aeae7819 */ /* 0x000fe400000006ff */
[C---:B------:R-:W-:Y:S01]  /*a0c0*/  SHF.L.U64.HI R172, R170.reuse, 0x2, R172 ;  /* 0x00000002aaac7819 */ /* 0x040fe200000102ac */
[----:B------:R-:W-:Y:S01]  /*a0d0*/  IMAD.SHL.U32 R170, R170, 0x4, RZ ;  /* 0x00000004aaaa7824 */ /* 0x000fe200078e00ff */
[C---:B------:R-:W-:Y:S01]  /*a0e0*/  SHF.L.U64.HI R168, R166.reuse, 0x2, R168 ;  /* 0x00000002a6a87819 */ /* 0x040fe200000102a8 */
[----:B------:R-:W-:Y:S01]  /*a0f0*/  IMAD.SHL.U32 R166, R166, 0x4, RZ ;  /* 0x00000004a6a67824 */ /* 0x000fe200078e00ff */
[C---:B------:R-:W-:Y:S01]  /*a100*/  SHF.L.U64.HI R164, R162.reuse, 0x2, R164 ;  /* 0x00000002a2a47819 */ /* 0x040fe200000102a4 */
[----:B------:R-:W-:Y:S01]  /*a110*/  IMAD.SHL.U32 R162, R162, 0x4, RZ ;  /* 0x00000004a2a27824 */ /* 0x000fe200078e00ff */
[----:B------:R-:W-:Y:S01]  /*a120*/  SHF.L.U32 R158, R158, 0x2, RZ ;  /* 0x000000029e9e7819 */ /* 0x000fe200000006ff */
[----:B------:R-:W-:Y:S01]  /*a130*/  IMAD.SHL.U32 R154, R154, 0x4, RZ ;  /* 0x000000049a9a7824 */ /* 0x000fe200078e00ff */
[----:B------:R-:W-:-:S02]  /*a140*/  SHF.L.U64.HI R22, R20, 0x2, R22 ;  /* 0x0000000214167819 */ /* 0x000fc40000010216 */
[----:B------:R-:W-:Y:S02]  /*a150*/  SHF.R.S32.HI R28, RZ, 0x1f, R167 ;  /* 0x0000001fff1c7819 */ /* 0x000fe400000114a7 */
[----:B------:R-:W-:Y:S01]  /*a160*/  IADD3 R163, P3, R10, R167, RZ ;  /* 0x000000a70aa37210 */ /* 0x000fe20007f7e0ff */
[----:B------:R-:W4:Y:S03]  /*a170*/  LDC.64 R14, c[0x0][0x218] ;  /* 0x00008600ff0e7b82 */ /* 0x000f260000000a00 */
[----:B-1----:R-:W-:Y:S01]  /*a180*/  IADD3.X R0, R27, R28, RZ, P3, !PT ;  /* 0x0000001c1b007210 */ /* 0x002fe20001ffe4ff */
[----:B------:R-:W-:Y:S01]  /*a190*/  IMAD.SHL.U32 R20, R20, 0x4, RZ ;  /* 0x0000000414147824 */ /* 0x000fe200078e00ff */
[----:B------:R-:W-:Y:S02]  /*a1a0*/  SHF.L.U64.HI R18, R252, 0x2, R18 ;  /* 0x00000002fc127819 */ /* 0x000fe40000010212 */
[----:B---3--:R-:W-:-:S05]  /*a1b0*/  IADD3 R173, P3, R11, R175, RZ ;  /* 0x000000af0bad7210 */ /* 0x008fca0007f7e0ff */
[----:B------:R-:W-:Y:S04]  /*a1c0*/  STL [R1+0x150], R173 ;  /* 0x000150ad01007387 */ /* 0x000fe80000100800 */
        /* <DEDUP_REMOVED lines=29> */
[----:B------:R1:W-:Y:S04]  /*a3a0*/  STL [R1+0x68], R156 ;  /* 0x0000689c01007387 */ /* 0x0003e80000100800 */
[----:B------:R3:W-:Y:S04]  /*a3b0*/  STL [R1+0x64], R154 ;  /* 0x0000649a01007387 */ /* 0x0007e80000100800 */
[----:B------:R2:W-:Y:S01]  /*a3c0*/  STL [R1+0x60], R152 ;  /* 0x0000609801007387 */ /* 0x0005e20000100800 */
[----:B-1----:R-:W-:Y:S01]  /*a3d0*/  IMAD.SHL.U32 R156, R55, 0x4, RZ ;  /* 0x00000004379c7824 */ /* 0x002fe200078e00ff */
[----:B---3--:R-:W-:-:S04]  /*a3e0*/  SHF.L.U64.HI R154, R53, 0x2, R54 ;  /* 0x00000002359a7819 */ /* 0x008fc80000010236 */
[----:B------:R1:W-:Y:S01]  /*a3f0*/  STL [R1+0x5c], R156 ;  /* 0x00005c9c01007387 */ /* 0x0003e20000100800 */
[----:B--2---:R-:W-:-:S03]  /*a400*/  IMAD.SHL.U32 R152, R53, 0x4, RZ ;  /* 0x0000000435987824 */ /* 0x004fc600078e00ff */
[----:B------:R2:W-:Y:S04]  /*a410*/  STL [R1+0x58], R154 ;  /* 0x0000589a01007387 */ /* 0x0005e80000100800 */
[----:B------:R3:W-:Y:S01]  /*a420*/  STL [R1+0x54], R152 ;  /* 0x0000549801007387 */ /* 0x0007e20000100800 */
[C---:B-1----:R-:W-:Y:S02]  /*a430*/  SHF.L.U64.HI R156, R51.reuse, 0x2, R52 ;  /* 0x00000002339c7819 */ /* 0x042fe40000010234 */
[----:B--2---:R-:W-:-:S03]  /*a440*/  SHF.L.U32 R154, R51, 0x2, RZ ;  /* 0x00000002339a7819 */ /* 0x004fc600000006ff */
[----:B------:R1:W-:Y:S01]  /*a450*/  STL [R1+0x50], R156 ;  /* 0x0000509c01007387 */ /* 0x0003e20000100800 */
[----:B---3--:R-:W-:-:S03]  /*a460*/  SHF.L.U64.HI R152, R49, 0x2, R50 ;  /* 0x0000000231987819 */ /* 0x008fc60000010232 */
[----:B------:R2:W-:Y:S04]  /*a470*/  STL [R1+0x4c], R154 ;  /* 0x00004c9a01007387 */ /* 0x0005e80000100800 */
[----:B------:R3:W-:Y:S01]  /*a480*/  STL [R1+0x48], R152 ;  /* 0x0000489801007387 */ /* 0x0007e20000100800 */
[----:B-1----:R-:W-:Y:S01]  /*a490*/  IMAD.SHL.U32 R156, R49, 0x4, RZ ;  /* 0x00000004319c7824 */ /* 0x002fe200078e00ff */
[----:B--2---:R-:W-:-:S04]  /*a4a0*/  SHF.L.U64.HI R154, R47, 0x2, R48 ;  /* 0x000000022f9a7819 */ /* 0x004fc80000010230 */
[----:B------:R1:W-:Y:S01]  /*a4b0*/  STL [R1+0x44], R156 ;  /* 0x0000449c01007387 */ /* 0x0003e20000100800 */
[----:B---3--:R-:W-:-:S03]  /*a4c0*/  IMAD.SHL.U32 R152, R47, 0x4, RZ ;  /* 0x000000042f987824 */ /* 0x008fc600078e00ff */
[----:B------:R2:W-:Y:S04]  /*a4d0*/  STL [R1+0x40], R154 ;  /* 0x0000409a01007387 */ /* 0x0005e80000100800 */
[----:B------:R3:W-:Y:S01]  /*a4e0*/  STL [R1+0x3c], R152 ;  /* 0x00003c9801007387 */ /* 0x0007e20000100800 */
[C---:B-1----:R-:W-:Y:S01]  /*a4f0*/  SHF.L.U64.HI R156, R45.reuse, 0x2, R46 ;  /* 0x000000022d9c7819 */ /* 0x042fe2000001022e */
[----:B--2---:R-:W-:-:S04]  /*a500*/  IMAD.SHL.U32 R154, R45, 0x4, RZ ;  /* 0x000000042d9a7824 */ /* 0x004fc800078e00ff */
[----:B------:R1:W-:Y:S01]  /*a510*/  STL [R1+0x38], R156 ;  /* 0x0000389c01007387 */ /* 0x0003e20000100800 */
[----:B---3--:R-:W-:-:S03]  /*a520*/  SHF.L.U64.HI R152, R43, 0x2, R44 ;  /* 0x000000022b987819 */ /* 0x008fc6000001022c */
[----:B------:R2:W-:Y:S04]  /*a530*/  STL [R1+0x34], R154 ;  /* 0x0000349a01007387 */ /* 0x0005e80000100800 */
[----:B------:R3:W-:Y:S01]  /*a540*/  STL [R1+0x30], R152 ;  /* 0x0000309801007387 */ /* 0x0007e20000100800 */
[----:B-1----:R-:W-:Y:S02]  /*a550*/  SHF.L.U32 R156, R43, 0x2, RZ ;  /* 0x000000022b9c7819 */ /* 0x002fe400000006ff */
[----:B--2---:R-:W-:-:S03]  /*a560*/  SHF.L.U64.HI R154, R41, 0x2, R42 ;  /* 0x00000002299a7819 */ /* 0x004fc6000001022a */
        /* <DEDUP_REMOVED lines=10> */
[----:B-1----:R-:W-:Y:S01]  /*a610*/  IMAD.SHL.U32 R156, R37, 0x4, RZ ;  /* 0x00000004259c7824 */ /* 0x002fe200078e00ff */
[----:B--2---:R-:W-:-:S04]  /*a620*/  SHF.L.U64.HI R154, R35, 0x2, R36 ;  /* 0x00000002239a7819 */ /* 0x004fc80000010224 */
[----:B------:R-:W-:Y:S01]  /*a630*/  STL [R1+0x14], R156 ;  /* 0x0000149c01007387 */ /* 0x000fe20000100800 */
[----:B---3--:R-:W-:-:S03]  /*a640*/  SHF.L.U32 R152, R35, 0x2, RZ ;  /* 0x0000000223987819 */ /* 0x008fc600000006ff */
[----:B------:R-:W-:Y:S04]  /*a650*/  STL [R1+0x10], R154 ;  /* 0x0000109a01007387 */ /* 0x000fe80000100800 */
[----:B------:R-:W-:Y:S04]  /*a660*/  STL [R1+0xc], R152 ;  /* 0x00000c9801007387 */ /* 0x000fe80000100800 */
[----:B------:R-:W-:Y:S04]  /*a670*/  STL [R1+0x8], R22 ;  /* 0x0000081601007387 */ /* 0x000fe80000100800 */
[----:B------:R-:W2:Y:S04]  /*a680*/  LDL R210, [R1+0xdc] ;  /* 0x0000dc0001d27983 */ /* 0x000ea80000100800 */
[----:B------:R-:W-:Y:S04]  /*a690*/  STL [R1+0x4], R20 ;  /* 0x0000041401007387 */ /* 0x000fe80000100800 */
[----:B------:R-:W3:Y:S04]  /*a6a0*/  LDL R206, [R1+0xe0] ;  /* 0x0000e00001ce7983 */ /* 0x000ee80000100800 */
[----:B------:R1:W-:Y:S04]  /*a6b0*/  STL [R1], R18 ;  /* 0x0000001201007387 */ /* 0x0003e80000100800 */
[----:B------:R-:W3:Y:S04]  /*a6c0*/  LDL.LU R204, [R1+0xe4] ;  /* 0x0000e40001cc7983 */ /* 0x000ee80000300800 */
[----:B------:R-:W3:Y:S04]  /*a6d0*/  LDL.LU R202, [R1+0xe8] ;  /* 0x0000e80001ca7983 */ /* 0x000ee80000300800 */
[----:B------:R-:W3:Y:S01]  /*a6e0*/  LDL.LU R200, [R1+0xec] ;  /* 0x0000ec0001c87983 */ /* 0x000ee20000300800 */
[----:B------:R-:W-:-:S03]  /*a6f0*/  IADD3 R165, P2, R11, R167, RZ ;  /* 0x000000a70ba57210 */ /* 0x000fc60007f5e0ff */
[----:B------:R-:W3:Y:S04]  /*a700*/  LDL.LU R198, [R1+0xf0] ;  /* 0x0000f00001c67983 */ /* 0x000ee80000300800 */
[----:B------:R-:W3:Y:S04]  /*a710*/  LDL.LU R196, [R1+0xf4] ;  /* 0x0000f40001c47983 */ /* 0x000ee80000300800 */
[----:B------:R-:W3:Y:S04]  /*a720*/  LDL.LU R194, [R1+0xf8] ;  /* 0x0000f80001c27983 */ /* 0x000ee80000300800 */
[----:B------:R-:W3:Y:S01]  /*a730*/  LDL.LU R192, [R1+0xfc] ;  /* 0x0000fc0001c07983 */ /* 0x000ee20000300800 */
[----:B------:R-:W-:-:S03]  /*a740*/  SHF.R.S32.HI R13, RZ, 0x1f, R171 ;  /* 0x0000001fff0d7819 */ /* 0x000fc600000114ab */
[----:B------:R-:W1:Y:S01]  /*a750*/  LDL.LU R174, [R1+0x100] ;  /* 0x0001000001ae7983 */ /* 0x000e620000300800 */
[----:B------:R-:W-:-:S03]  /*a760*/  IADD3 R167, P6, R10, R171, RZ ;  /* 0x000000ab0aa77210 */ /* 0x000fc60007fde0ff */
[----:B------:R-:W2:Y:S01]  /*a770*/  LDL.LU R176, [R1+0x104] ;  /* 0x0001040001b07983 */ /* 0x000ea20000300800 */
[----:B------:R-:W-:Y:S01]  /*a780*/  IADD3 R169, P5, R11, R171, RZ ;  /* 0x000000ab0ba97210 */ /* 0x000fe20007fbe0ff */
[----:B------:R-:W-:Y:S02]  /*a790*/  IMAD.X R173, R16, 0x1, R28, P2 ;  /* 0x0000000110ad7824 */ /* 0x000fe400010e061c */
[----:B------:R-:W3:Y:S01]  /*a7a0*/  LDL.LU R178, [R1+0x108] ;  /* 0x0001080001b27983 */ /* 0x000ee20000300800 */
[----:B------:R-:W-:-:S03]  /*a7b0*/  SHF.L.U64.HI R208, R207, 0x2, R199 ;  /* 0x00000002cfd07819 */ /* 0x000fc600000102c7 */
[----:B------:R-:W3:Y:S04]  /*a7c0*/  LDL.LU R180, [R1+0x10c] ;  /* 0x00010c0001b47983 */ /* 0x000ee80000300800 */
[----:B------:R-:W3:Y:S01]  /*a7d0*/  LDL.LU R182, [R1+0x110] ;  /* 0x0001100001b67983 */ /* 0x000ee20000300800 */
[----:B------:R-:W-:-:S03]  /*a7e0*/  IMAD.X R185, R27, 0x1, R13, P6 ;  /* 0x000000011bb97824 */ /* 0x000fc600030e060d */
[----:B------:R-:W3:Y:S01]  /*a7f0*/  LDL.LU R199, [R1+0x154] ;  /* 0x0001540001c77983 */ /* 0x000ee20000300800 */
[----:B------:R-:W-:-:S03]  /*a800*/  IMAD.X R183, R16, 0x1, R13, P5 ;  /* 0x0000000110b77824 */ /* 0x000fc600028e060d */
[----:B------:R-:W3:Y:S01]  /*a810*/  LDL.LU R184, [R1+0x114] ;  /* 0x0001140001b87983 */ /* 0x000ee20000300800 */
[----:B------:R-:W-:-:S03]  /*a820*/  SHF.L.U64.HI R164, R165, 0x2, R173 ;  /* 0x00000002a5a47819 */ /* 0x000fc600000102ad */
[----:B------:R-:W3:Y:S04]  /*a830*/  LDL.LU R186, [R1+0x118] ;  /* 0x0001180001ba7983 */ /* 0x000ee80000300800 */
[----:B------:R-:W3:Y:S04]  /*a840*/  LDL.LU R190, [R1+0x11c] ;  /* 0x00011c0001be7983 */ /* 0x000ee80000300800 */
[----:B------:R-:W3:Y:S01]  /*a850*/  LDL.LU R191, [R1+0x120] ;  /* 0x0001200001bf7983 */ /* 0x000ee20000300800 */
[----:B------:R-:W-:-:S03]  /*a860*/  SHF.L.U64.HI R166, R167, 0x2, R185 ;  /* 0x00000002a7a67819 */ /* 0x000fc600000102b9 */
[----:B------:R-:W3:Y:S01]  /*a870*/  LDL.LU R173, [R1+0x150] ;  /* 0x0001500001ad7983 */ /* 0x000ee20000300800 */
[----:B------:R-:W-:-:S03]  /*a880*/  SHF.L.U64.HI R168, R169, 0x2, R183 ;  /* 0x00000002a9a87819 */ /* 0x000fc600000102b7 */
[----:B------:R-:W3:Y:S04]  /*a890*/  LDL.LU R185, [R1+0x14c] ;  /* 0x00014c0001b97983 */ /* 0x000ee80000300800 */
[----:B------:R-:W3:Y:S01]  /*a8a0*/  LDL.LU R183, [R1+0x148] ;  /* 0x0001480001b77983 */ /* 0x000ee20000300800 */
[----:B------:R-:W-:Y:S02]  /*a8b0*/  SHF.R.S32.HI R30, RZ, 0x1f, R175 ;  /* 0x0000001fff1e7819 */ /* 0x000fe400000114af */
[C---:B------:R-:W-:Y:S02]  /*a8c0*/  IADD3 R171, P4, R10.reuse, R175, RZ ;  /* 0x000000af0aab7210 */ /* 0x040fe40007f9e0ff */
[----:B------:R-:W-:Y:S02]  /*a8d0*/  SHF.R.S32.HI R29, RZ, 0x1f, R179 ;  /* 0x0000001fff1d7819 */ /* 0x000fe400000114b3 */
[----:B------:R-:W-:-:S02]  /*a8e0*/  IADD3 R175, P2, R10, R179, RZ ;  /* 0x000000b30aaf7210 */ /* 0x000fc40007f5e0ff */
[----:B------:R-:W-:Y:S02]  /*a8f0*/  IADD3 R177, P6, R11, R179, RZ ;  /* 0x000000b30bb17210 */ /* 0x000fe40007fde0ff */
[----:B------:R-:W-:Y:S01]  /*a900*/  IADD3.X R189, R27, R30, RZ, P4, !PT ;  /* 0x0000001e1bbd7210 */ /* 0x000fe200027fe4ff */
[----:B------:R-:W-:Y:S01]  /*a910*/  IMAD.X R188, R16, 0x1, R30, P3 ;  /* 0x0000000110bc7824 */ /* 0x000fe200018e061e */
[----:B----4-:R-:W-:Y:S02]  /*a920*/  SHF.R.S32.HI R28, RZ, 0x1f, R187 ;  /* 0x0000001fff1c7819 */ /* 0x010fe400000114bb */
[-C--:B------:R-:W-:Y:S02]  /*a930*/  IADD3 R179, P5, R10, R187.reuse, RZ ;  /* 0x000000bb0ab37210 */ /* 0x080fe40007fbe0ff */
[----:B------:R-:W-:Y:S01]  /*a940*/  IADD3 R181, P4, R11, R187, RZ ;  /* 0x000000bb0bb57210 */ /* 0x000fe20007f9e0ff */
[C-C-:B------:R-:W-:Y:S01]  /*a950*/  IMAD.X R7, R27.reuse, 0x1, R29.reuse, P2 ;  /* 0x000000011b077824 */ /* 0x140fe200010e061d */
[----:B------:R-:W-:Y:S01]  /*a960*/  SHF.R.S32.HI R0, RZ, 0x1f, R8 ;  /* 0x0000001fff007819 */ /* 0x000fe20000011408 */
[C---:B------:R-:W-:Y:S01]  /*a970*/  IMAD.X R6, R16.reuse, 0x1, R29, P6 ;  /* 0x0000000110067824 */ /* 0x040fe200030e061d */
[----:B------:R-:W-:Y:S01]  /*a980*/  SHF.R.S32.HI R13, RZ, 0x1f, R12 ;  /* 0x0000001fff0d7819 */ /* 0x000fe2000001140c */
[----:B------:R-:W-:Y:S01]  /*a990*/  IMAD.X R4, R16, 0x1, R28, P4 ;  /* 0x0000000110047824 */ /* 0x000fe200020e061c */
[----:B------:R-:W-:-:S02]  /*a9a0*/  IADD3.X R5, R27, R28, RZ, P5, !PT ;  /* 0x0000001c1b057210 */ /* 0x000fc40002ffe4ff */
[----:B------:R-:W-:Y:S01]  /*a9b0*/  SHF.L.U64.HI R170, R171, 0x2, R189 ;  /* 0x00000002abaa7819 */ /* 0x000fe200000102bd */
[----:B------:R-:W-:Y:S01]  /*a9c0*/  IMAD.X R2, R16, 0x1, R26, P0 ;  /* 0x0000000110027824 */ /* 0x000fe200000e061a */
[----:B------:R4:W5:Y:S01]  /*a9d0*/  LDL.LU R189, [R1+0x144] ;  /* 0x0001440001bd7983 */ /* 0x0009620000300800 */
[----:B------:R-:W-:Y:S01]  /*a9e0*/  IMAD R29, R0, 0x1c, RZ ;  /* 0x0000001c001d7824 */ /* 0x000fe200078e02ff */
[----:B------:R-:W-:Y:S02]  /*a9f0*/  LEA.HI R0, R13, R12, RZ, 0x5 ;  /* 0x0000000c0d007211 */ /* 0x000fe400078f28ff */
[----:B-1----:R-:W-:Y:S02]  /*aa00*/  SHF.L.U64.HI R18, R19, 0x2, R174 ;  /* 0x0000000213127819 */ /* 0x002fe400000102ae */
[----:B------:R-:W-:Y:S02]  /*aa10*/  SHF.L.U64.HI R174, R175, 0x2, R7 ;  /* 0x00000002afae7819 */ /* 0x000fe40000010207 */
[----:B--2---:R-:W-:-:S02]  /*aa20*/  SHF.L.U64.HI R20, R21, 0x2, R176 ;  /* 0x0000000215147819 */ /* 0x004fc400000102b0 */
[----:B------:R-:W-:Y:S02]  /*aa30*/  SHF.L.U64.HI R176, R177, 0x2, R6 ;  /* 0x00000002b1b07819 */ /* 0x000fe40000010206 */
[----:B---3--:R-:W-:Y:S02]  /*aa40*/  SHF.L.U64.HI R22, R23, 0x2, R178 ;  /* 0x0000000217167819 */ /* 0x008fe400000102b2 */
[----:B------:R-:W-:Y:S02]  /*aa50*/  SHF.L.U64.HI R178, R179, 0x2, R5 ;  /* 0x00000002b3b27819 */ /* 0x000fe40000010205 */
[----:B------:R-:W-:Y:S02]  /*aa60*/  SHF.L.U64.HI R152, R153, 0x2, R180 ;  /* 0x0000000299987819 */ /* 0x000fe400000102b4 */
[----:B------:R-:W-:Y:S02]  /*aa70*/  SHF.L.U64.HI R180, R181, 0x2, R4 ;  /* 0x00000002b5b47819 */ /* 0x000fe40000010204 */
[----:B------:R-:W-:-:S02]  /*aa80*/  SHF.L.U64.HI R154, R155, 0x2, R182 ;  /* 0x000000029b9a7819 */ /* 0x000fc400000102b6 */
[----:B------:R-:W-:Y:S02]  /*aa90*/  SHF.L.U64.HI R156, R157, 0x2, R184 ;  /* 0x000000029d9c7819 */ /* 0x000fe400000102b8 */
[----:B------:R-:W-:Y:S02]  /*aaa0*/  SHF.L.U64.HI R158, R159, 0x2, R186 ;  /* 0x000000029f9e7819 */ /* 0x000fe400000102ba */
[----:B------:R-:W-:Y:S02]  /*aab0*/  SHF.R.S32.HI R186, RZ, 0x5, R0 ;  /* 0x00000005ffba7819 */ /* 0x000fe40000011400 */
[----:B------:R-:W-:Y:S02]  /*aac0*/  SHF.L.U64.HI R172, R173, 0x2, R188 ;  /* 0x00000002adac7819 */ /* 0x000fe400000102bc */
[----:B------:R4:W5:Y:S04]  /*aad0*/  LDL.LU R188, [R1+0x140] ;  /* 0x0001400001bc7983 */ /* 0x0009680000300800 */
[----:B------:R4:W5:Y:S01]  /*aae0*/  LDL.LU R7, [R1+0x13c] ;  /* 0x00013c0001077983 */ /* 0x0009620000300800 */
[----:B------:R-:W-:-:S03]  /*aaf0*/  SHF.L.U64.HI R184, R185, 0x2, R2 ;  /* 0x00000002b9b87819 */ /* 0x000fc60000010202 */
[----:B------:R4:W5:Y:S01]  /*ab00*/  LDL.LU R6, [R1+0x138] ;  /* 0x0001380001067983 */ /* 0x0009620000300800 */
[----:B------:R-:W-:-:S03]  /*ab10*/  SHF.L.U64.HI R182, R183, 0x2, R3 ;  /* 0x00000002b7b67819 */ /* 0x000fc60000010203 */
[----:B------:R4:W5:Y:S04]  /*ab20*/  LDL.LU R5, [R1+0x134] ;  /* 0x0001340001057983 */ /* 0x0009680000300800 */
[----:B------:R4:W5:Y:S04]  /*ab30*/  LDL.LU R4, [R1+0x130] ;  /* 0x0001300001047983 */ /* 0x0009680000300800 */
[----:B------:R4:W5:Y:S04]  /*ab40*/  LDL.LU R3, [R1+0x12c] ;  /* 0x00012c0001037983 */ /* 0x0009680000300800 */
[----:B------:R4:W5:Y:S04]  /*ab50*/  LDL.LU R2, [R1+0x128] ;  /* 0x0001280001027983 */ /* 0x0009680000300800 */
[----:B------:R4:W5:Y:S01]  /*ab60*/  LDL.LU R0, [R1+0x124] ;  /* 0x0001240001007983 */ /* 0x0009620000300800 */
[----:B------:R-:W-:-:S02]  /*ab70*/  SHF.R.S32.HI R187, RZ, 0x1f, R9 ;  /* 0x0000001fffbb7819 */ /* 0x000fc40000011409 */
[----:B------:R-:W-:-:S03]  /*ab80*/  SHF.L.U64.HI R10, R10, 0x2, R27 ;  /* 0x000000020a0a7819 */ /* 0x000fc6000001021b */
[----:B------:R-:W-:Y:S02]  /*ab90*/  IMAD R27, R187, 0x1c, RZ ;  /* 0x0000001cbb1b7824 */ /* 0x000fe400078e02ff */
[----:B------:R-:W1:Y:S01]  /*aba0*/  LDC R187, c[0x0][0x230] ;  /* 0x00008c00ffbb7b82 */ /* 0x000e620000000800 */
[----:B------:R-:W-:Y:S01]  /*abb0*/  SHF.L.U64.HI R160, R161, 0x2, R190 ;  /* 0x00000002a1a07819 */ /* 0x000fe200000102be */
[----:B------:R-:W-:Y:S01]  /*abc0*/  IMAD.WIDE.U32 R14, R9, 0x1c, R14 ;  /* 0x0000001c090e7825 */ /* 0x000fe200078e000e */
[----:B------:R-:W-:Y:S02]  /*abd0*/  SHF.L.U64.HI R162, R163, 0x2, R191 ;  /* 0x00000002a3a27819 */ /* 0x000fe400000102bf */
[----:B------:R-:W-:Y:S01]  /*abe0*/  SHF.R.S32.HI R190, RZ, 0x1f, R9 ;  /* 0x0000001fffbe7819 */ /* 0x000fe20000011409 */
[----:B------:R-:W-:Y:S01]  /*abf0*/  IMAD.WIDE.U32 R24, R8, 0x1c, R24 ;  /* 0x0000001c08187825 */ /* 0x000fe200078e0018 */
[----:B------:R-:W-:Y:S02]  /*ac00*/  SHF.R.S32.HI R191, RZ, 0x1f, R8 ;  /* 0x0000001fffbf7819 */ /* 0x000fe40000011408 */
[----:B------:R-:W-:Y:S01]  /*ac10*/  SHF.L.U64.HI R11, R11, 0x2, R16 ;  /* 0x000000020b0b7819 */ /* 0x000fe20000010210 */
[----:B------:R-:W-:Y:S01]  /*ac20*/  IMAD.MOV.U32 R16, RZ, RZ, R14 ;  /* 0x000000ffff107224 */ /* 0x000fe200078e000e */
[----:B------:R-:W-:Y:S01]  /*ac30*/  SHF.L.U64.HI R212, R211, 0x2, R238 ;  /* 0x00000002d3d47819 */ /* 0x000fe200000102ee */
[----:B------:R-:W-:Y:S01]  /*ac40*/  IMAD.IADD R15, R15, 0x1, R27 ;  /* 0x000000010f0f7824 */ /* 0x000fe200078e021b */
[----:B------:R-:W-:Y:S01]  /*ac50*/  SHF.L.U64.HI R238, R9, 0x2, R190 ;  /* 0x0000000209ee7819 */ /* 0x000fe200000102be */
[----:B------:R-:W-:Y:S01]  /*ac60*/  IMAD.IADD R12, R25, 0x1, R29 ;  /* 0x00000001190c7824 */ /* 0x000fe200078e021d */
[----:B------:R-:W-:-:S02]  /*ac70*/  MOV R13, R24 ;  /* 0x00000018000d7202 */ /* 0x000fc40000000f00 */
[----:B------:R-:W-:Y:S02]  /*ac80*/  CS2R R120, SRZ ;  /* 0x0000000000787805 */ /* 0x000fe4000001ff00 */
[----:B------:R-:W-:Y:S02]  /*ac90*/  SHF.L.U64.HI R251, R250, 0x2, R251 ;  /* 0x00000002fafb7819 */ /* 0x000fe400000102fb */
[----:B------:R-:W-:Y:S02]  /*aca0*/  CS2R R122, SRZ ;  /* 0x00000000007a7805 */ /* 0x000fe4000001ff00 */
[----:B------:R-:W-:Y:S02]  /*acb0*/  SHF.L.U64.HI R249, R248, 0x2, R249 ;  /* 0x00000002f8f97819 */ /* 0x000fe400000102f9 */
[----:B-1----:R-:W-:Y:S02]  /*acc0*/  IADD3 R187, R187, -0xe0, RZ ;  /* 0xffffff20bbbb7810 */ /* 0x002fe40007ffe0ff */
[----:B------:R-:W-:-:S02]  /*acd0*/  CS2R R124, SRZ ;  /* 0x00000000007c7805 */ /* 0x000fc4000001ff00 */
[----:B------:R-:W-:Y:S02]  /*ace0*/  SHF.L.U64.HI R247, R246, 0x2, R247 ;  /* 0x00000002f6f77819 */ /* 0x000fe400000102f7 */
[----:B------:R-:W-:Y:S02]  /*acf0*/  CS2R R126, SRZ ;  /* 0x00000000007e7805 */ /* 0x000fe4000001ff00 */
[----:B------:R-:W-:Y:S01]  /*ad00*/  SHF.L.U64.HI R245, R244, 0x2, R245 ;  /* 0x00000002f4f57819 */ /* 0x000fe200000102f5 */
[----:B------:R-:W-:Y:S01]  /*ad10*/  IMAD.MOV.U32 R14, RZ, RZ, R187 ;  /* 0x000000ffff0e7224 */ /* 0x000fe200078e00bb */
[----:B------:R-:W-:Y:S01]  /*ad20*/  SHF.L.U64.HI R243, R242, 0x2, R243 ;  /* 0x00000002f2f37819 */ /* 0x000fe200000102f3 */
[----:B------:R-:W-:Y:S01]  /*ad30*/  IMAD.MOV.U32 R187, RZ, RZ, RZ ;  /* 0x000000ffffbb7224 */ /* 0x000fe200078e00ff */
[----:B------:R-:W-:Y:S02]  /*ad40*/  SHF.L.U64.HI R241, R240, 0x2, R241 ;  /* 0x00000002f0f17819 */ /* 0x000fe400000102f1 */
[----:B------:R-:W-:-:S02]  /*ad50*/  CS2R R128, SRZ ;  /* 0x0000000000807805 */ /* 0x000fc4000001ff00 */
[----:B------:R-:W-:Y:S02]  /*ad60*/  SHF.L.U64.HI R239, R237, 0x2, R239 ;  /* 0x00000002edef7819 */ /* 0x000fe400000102ef */
[----:B------:R-:W-:Y:S02]  /*ad70*/  CS2R R130, SRZ ;  /* 0x0000000000827805 */ /* 0x000fe4000001ff00 */
[----:B------:R-:W-:Y:S02]  /*ad80*/  SHF.L.U64.HI R236, R235, 0x2, R236 ;  /* 0x00000002ebec7819 */ /* 0x000fe400000102ec */
[----:B------:R-:W-:Y:S02]  /*ad90*/  CS2R R132, SRZ ;  /* 0x0000000000847805 */ /* 0x000fe4000001ff00 */
        /* <DEDUP_REMOVED lines=42> */
[----:B------:R-:W-:Y:S02]  /*b040*/  CS2R R112, SRZ ;  /* 0x0000000000707805 */ /* 0x000fe4000001ff00 */
[----:B------:R-:W-:-:S02]  /*b050*/  CS2R R114, SRZ ;  /* 0x0000000000727805 */ /* 0x000fc4000001ff00 */
[----:B------:R-:W-:Y:S02]  /*b060*/  CS2R R116, SRZ ;  /* 0x0000000000747805 */ /* 0x000fe4000001ff00 */
[----:B------:R-:W-:Y:S02]  /*b070*/  CS2R R118, SRZ ;  /* 0x0000000000767805 */ /* 0x000fe4000001ff00 */
[----:B------:R-:W-:Y:S02]  /*b080*/  CS2R R56, SRZ ;  /* 0x0000000000387805 */ /* 0x000fe4000001ff00 */
        /* <DEDUP_REMOVED lines=19> */
[----:B------:R-:W-:Y:S01]  /*b1c0*/  CS2R R32, SRZ ;  /* 0x0000000000207805 */ /* 0x000fe2000001ff00 */
[----:B------:R-:W-:Y:S01]  /*b1d0*/  IMAD.SHL.U32 R252, R252, 0x4, RZ ;  /* 0x00000004fcfc7824 */ /* 0x000fe200078e00ff */
[----:B------:R-:W-:Y:S01]  /*b1e0*/  SHF.L.U32 R248, R248, 0x2, RZ ;  /* 0x00000002f8f87819 */ /* 0x000fe200000006ff */
        /* <DEDUP_REMOVED lines=25> */
[----:B------:R-:W-:Y:S01]  /*b380*/  CS2R R34, SRZ ;  /* 0x0000000000227805 */ /* 0x000fe2000001ff00 */
        /* <DEDUP_REMOVED lines=20> */
[----:B------:R-:W-:-:S02]  /*b4d0*/  IMAD.SHL.U32 R21, R21, 0x4, RZ ;  /* 0x0000000415157824 */ /* 0x000fc400078e00ff */
[----:B------:R-:W-:Y:S02]  /*b4e0*/  IMAD.SHL.U32 R23, R23, 0x4, RZ ;  /* 0x0000000417177824 */ /* 0x000fe400078e00ff */
[----:B------:R-:W-:Y:S02]  /*b4f0*/  IMAD.SHL.U32 R155, R155, 0x4, RZ ;  /* 0x000000049b9b7824 */ /* 0x000fe400078e00ff */
[----:B------:R-:W-:Y:S02]  /*b500*/  IMAD.SHL.U32 R157, R157, 0x4, RZ ;  /* 0x000000049d9d7824 */ /* 0x000fe400078e00ff */
[----:B------:R-:W-:Y:S02]  /*b510*/  IMAD.SHL.U32 R159, R159, 0x4, RZ ;  /* 0x000000049f9f7824 */ /* 0x000fe400078e00ff */
[----:B------:R-:W-:Y:S02]  /*b520*/  IMAD.SHL.U32 R163, R163, 0x4, RZ ;  /* 0x00000004a3a37824 */ /* 0x000fe400078e00ff */
        /* <DEDUP_REMOVED lines=8> */
[----:B------:R-:W-:Y:S01]  /*b5b0*/  VIADD R190, R186, 0xfffffff9 ;  /* 0xfffffff9babe7836 */ /* 0x000fe20000000000 */
[----:B------:R-:W-:Y:S01]  /*b5c0*/  UMOV UR10, 0x6 ;  /* 0x00000006000a7882 */ /* 0x000fe20000000000 */
[----:B----4-:R-:W-:-:S05]  /*b5d0*/  UMOV UR9, 0xffffffff ;  /* 0xffffffff00097882 */ /* 0x010fca0000000000 */
.L_x_1:
[----:B------:R-:W-:Y:S01]  /*b5e0*/  UIADD3 UR9, UR9, 0x1, URZ ;  /* 0x0000000109097890 */ /* 0x000fe2000fffe03f */
[----:B------:R-:W-:-:S04]  /*b5f0*/  DEPBAR.LE SB0, 0xc ;  /* 0x000083000000791a */ /* 0x000fc80000000000 */
[----:B------:R-:W-:Y:S01]  /*b600*/  BAR.SYNC.DEFER_BLOCKING 0x0 ;  /* 0x0000000000007b1d */ /* 0x000fe20000010000 */
[----:B------:R-:W-:Y:S01]  /*b610*/  UISETP.GT.AND UP0, UPT, UR9, 0x7, UPT ;  /* 0x000000070900788c */ /* 0x000fe2000bf04270 */
[----:B------:R-:W-:Y:S01]  /*b620*/  VIADD R190, R186, 0xfffffff9 ;  /* 0xfffffff9babe7836 */ /* 0x000fe20000000000 */
[----:B------:R-:W-:Y:S01]  /*b630*/  ISETP.GT.AND P1, PT, R14, RZ, PT ;  /* 0x000000ff0e00720c */ /* 0x000fe20003f24270 */
[----:B------:R-:W-:Y:S02]  /*b640*/  UIADD3 UR10, UR10, 0x1, URZ ;  /* 0x000000010a0a7890 */ /* 0x000fe4000fffe03f */
[----:B------:R-:W-:Y:S01]  /*b650*/  USEL UR9, UR9, URZ, !UP0 ;  /* 0x0000003f09097287 */ /* 0x000fe2000c000000 */
[----:B------:R-:W-:Y:S01]  /*b660*/  ISETP.GE.AND P0, PT, R187, R190, PT ;  /* 0x000000bebb00720c */ /* 0x000fe20003f06270 */
[----:B------:R-:W-:Y:S01]  /*b670*/  UMOV UR7, 0x40000040 ;  /* 0x4000004000077882 */ /* 0x000fe20000000000 */
[----:B------:R-:W-:Y:S01]  /*b680*/  SEL R190, RZ, 0x4, !P1 ;  /* 0x00000004ffbe7807 */ /* 0x000fe20004800000 */
[----:B------:R-:W-:-:S02]  /*b690*/  ULEA UR5, UR9, UR8, 0xd ;  /* 0x0000000809057291 */ /* 0x000fc4000f8e683f */
[----:B------:R-:W-:Y:S01]  /*b6a0*/  ULEA UR4, UR9, UR8, 0xf ;  /* 0x0000000809047291 */ /* 0x000fe2000f8e783f */
[----:B------:R-:W-:Y:S01]  /*b6b0*/  SEL R190, R190, RZ, !P0 ;  /* 0x000000ffbebe7207 */ /* 0x000fe20004000000 */
[----:B------:R-:W-:Y:S02]  /*b6c0*/  UIADD3 UR5, UR5, 0x40000, URZ ;  /* 0x0004000005057890 */ /* 0x000fe4000fffe03f */
[----:B------:R-:W-:Y:S01]  /*b6d0*/  USHF.R.U32.HI UR4, URZ, 0x4, UR4 ;  /* 0x000000043f047899 */ /* 0x000fe20008011604 */
[----:B------:R-:W-:Y:S01]  /*b6e0*/  ISETP.NE.U32.AND P1, PT, R190, RZ, PT ;  /* 0x000000ffbe00720c */ /* 0x000fe20003f25070 */
[----:B------:R-:W-:Y:S01]  /*b6f0*/  USHF.R.U32.HI UR5, URZ, 0x4, UR5 ;  /* 0x000000043f057899 */ /* 0x000fe20008011605 */
[----:B-----5:R-:W-:Y:S01]  /*b700*/  IADD3 R190, P2, R13, R4, RZ ;  /* 0x000000040dbe7210 */ /* 0x020fe20007f5e0ff */
[----:B------:R-:W-:Y:S02]  /*b710*/  USGXT.U32 UR4, UR4, 0xe ;  /* 0x0000000e0404789a */ /* 0x000fe40008000000 */
[----:B------:R-:W-:Y:S01]  /*b720*/  USGXT.U32 UR6, UR5, 0xe ;  /* 0x0000000e0506789a */ /* 0x000fe20008000000 */
[----:B------:R-:W-:-:S02]  /*b730*/  WARPGROUP.ARRIVE ;  /* 0x00000000000079c5 */ /* 0x000fc40000000000 */
[----:B------:R-:W-:Y:S01]  /*b740*/  UMOV UR5, 0x40000040 ;  /* 0x4000004000057882 */ /* 0x000fe20000000000 */
[----:B------:R-:W-:Y:S01]  /*b750*/  UIADD3 UR12, UP0, UR4, 0x2, URZ ;  /* 0x00000002040c7890 */ /* 0x000fe2000ff1e03f */
[----:B------:R-:W-:Y:S01]  /*b760*/  IMAD.X R191, R12, 0x1, R11, P2 ;  /* 0x000000010cbf7824 */ /* 0x000fe200010e060b */
[----:B------:R-:W-:-:S03]  /*b770*/  UIADD3 UR14, UP1, UR6, 0x2, URZ ;  /* 0x00000002060e7890 */ /* 0x000fc6000ff3e03f */
[----:B------:R-:W-:Y:S01]  /*b780*/  HGMMA.64x64x8.F32.TF32 R120, gdesc[UR4], R120 ;  /* 0x04e00000047879f0 */ /* 0x000fe20008702878 */
[----:B------:R-:W-:Y:S01]  /*b790*/  UMOV UR4, URZ ;  /* 0x0000003f00047c82 */ /* 0x000fe20008000000 */
[----:B------:R-:W-:Y:S01]  /*b7a0*/  UMOV UR5, URZ ;  /* 0x0000003f00057c82 */ /* 0x000fe20008000000 */
[----:B------:R-:W-:Y:S02]  /*b7b0*/  UIADD3.X UR13, UR4, 0x40000040, URZ, UP0, !UPT ;  /* 0x40000040040d7890 */ /* 0x000fe400087fe43f */
[----:B------:R-:W-:Y:S02]  /*b7c0*/  UIADD3.X UR15, UR5, 0x40000040, URZ, UP1, !UPT ;  /* 0x40000040050f7890 */ /* 0x000fe40008ffe43f */
[----:B------:R-:W-:Y:S02]  /*b7d0*/  UIADD3.64 UR24, UR12, 0x2, URZ ;  /* 0x000000020c187897 */ /* 0x000fe4000fffe03f */
[----:B------:R-:W-:Y:S02]  /*b7e0*/  UIADD3.64 UR26, UR14, 0x2, URZ ;  /* 0x000000020e1a7897 */ /* 0x000fe4000fffe03f */
[----:B------:R-:W-:-:S02]  /*b7f0*/  UIADD3.64 UR20, UR12, 0x4, URZ ;  /* 0x000000040c147897 */ /* 0x000fc4000fffe03f */
[----:B------:R-:W-:Y:S02]  /*b800*/  UIADD3.64 UR22, UR14, 0x4, URZ ;  /* 0x000000040e167897 */ /* 0x000fe4000fffe03f */
[----:B------:R-:W-:Y:S02]  /*b810*/  UIADD3.64 UR4, UR12, 0x1fe, URZ ;  /* 0x000001fe0c047897 */ /* 0x000fe4000fffe03f */
[----:B------:R-:W-:Y:S01]  /*b820*/  UIADD3.64 UR28, UR12, 0x200, URZ ;  /* 0x000002000c1c7897 */ /* 0x000fe2000fffe03f */
[----:B------:R-:W-:Y:S01]  /*b830*/  UMOV UR30, UR14 ;  /* 0x0000000e001e7c82 */ /* 0x000fe20008000000 */
[----:B------:R-:W-:Y:S01]  /*b840*/  UMOV UR31, UR15 ;  /* 0x0000000f001f7c82 */ /* 0x000fe20008000000 */
[----:B------:R-:W-:-:S04]  /*b850*/  UISETP.GT.AND UP0, UPT, UR10, 0x7, UPT ;  /* 0x000000070a00788c */ /* 0x000fc8000bf04270 */
[----:B------:R-:W-:Y:S01]  /*b860*/  USEL UR10, UR10, URZ, !UP0 ;  /* 0x0000003f0a0a7287 */ /* 0x000fe2000c000000 */
[----:B------:R-:W-:Y:S04]  /*b870*/  HGMMA.64x64x8.F32.TF32 R120, gdesc[UR12], R120 ;  /* 0x04e000000c7879f0 */ /* 0x000fe80008702878 */
[----:B------:R-:W-:Y:S01]  /*b880*/  HGMMA.64x64x8.F32.TF32 R120, gdesc[UR24], R120 ;  /* 0x04e00000187879f0 */ /* 0x000fe20008702878 */
[----:B------:R-:W-:-:S03]  /*b890*/  UIADD3.64 UR24, UR12, 0x202, URZ ;  /* 0x000002020c187897 */ /* 0x000fc6000fffe03f */
[----:B------:R-:W-:Y:S01]  /*b8a0*/  HGMMA.64x64x8.F32.TF32 R120, gdesc[UR20], R120 ;  /* 0x04e00000147879f0 */ /* 0x000fe20008702878 */
[----:B------:R-:W-:-:S03]  /*b8b0*/  UIADD3.64 UR20, UR12, 0x204, URZ ;  /* 0x000002040c147897 */ /* 0x000fc6000fffe03f */
[----:B------:R-:W-:Y:S01]  /*b8c0*/  HGMMA.64x64x8.F32.TF32 R88, gdesc[UR4], R88 ;  /* 0x04e00000045879f0 */ /* 0x000fe20008702858 */
[----:B------:R-:W-:-:S03]  /*b8d0*/  UIADD3.64 UR4, UR12, 0x3fe, URZ ;  /* 0x000003fe0c047897 */ /* 0x000fc6000fffe03f */
[----:B------:R-:W-:Y:S01]  /*b8e0*/  HGMMA.64x64x8.F32.TF32 R88, gdesc[UR28], R88 ;  /* 0x04e000001c5879f0 */ /* 0x000fe20008702858 */
[----:B------:R-:W-:Y:S01]  /*b8f0*/  UIADD3.64 UR28, UR12, 0x400, URZ ;  /* 0x000004000c1c7897 */ /* 0x000fe2000fffe03f */
[----:B------:R-:W-:Y:S01]  /*b900*/  UMOV UR30, UR14 ;  /* 0x0000000e001e7c82 */ /* 0x000fe20008000000 */
[----:B------:R-:W-:Y:S01]  /*b910*/  UMOV UR31, UR15 ;  /* 0x0000000f001f7c82 */ /* 0x000fe20008000000 */
[----:B------:R-:W-:Y:S01]  /*b920*/  HGMMA.64x64x8.F32.TF32 R88, gdesc[UR24], R88 ;  /* 0x04e00000185879f0 */ /* 0x000fe20008702858 */
[----:B------:R-:W-:-:S03]  /*b930*/  UIADD3.64 UR24, UR12, 0x402, URZ ;  /* 0x000004020c187897 */ /* 0x000fc6000fffe03f */
[----:B------:R-:W-:Y:S01]  /*b940*/  HGMMA.64x64x8.F32.TF32 R88, gdesc[UR20], R88 ;  /* 0x04e00000145879f0 */ /* 0x000fe20008702858 */
[----:B------:R-:W-:-:S03]  /*b950*/  UIADD3.64 UR20, UR12, 0x404, URZ ;  /* 0x000004040c147897 */ /* 0x000fc6000fffe03f */
[----:B------:R-:W-:Y:S01]  /*b960*/  HGMMA.64x64x8.F32.TF32 R56, gdesc[UR4], R56 ;  /* 0x04e00000043879f0 */ /* 0x000fe20008702838 */
[----:B------:R-:W-:-:S03]  /*b970*/  UIADD3.64 UR4, UR12, 0x5fe, URZ ;  /* 0x000005fe0c047897 */ /* 0x000fc6000fffe03f */
[----:B------:R-:W-:Y:S04]  /*b980*/  HGMMA.64x64x8.F32.TF32 R56, gdesc[UR28], R56 ;  /* 0x04e000001c3879f0 */ /* 0x000fe80008702838 */
[----:B------:R-:W-:Y:S01]  /*b990*/  HGMMA.64x64x8.F32.TF32 R56, gdesc[UR24], R56 ;  /* 0x04e00000183879f0 */ /* 0x000fe20008702838 */
[----:B------:R-:W-:-:S03]  /*b9a0*/  UIADD3.64 UR24, UR12, 0x602, URZ ;  /* 0x000006020c187897 */ /* 0x000fc6000fffe03f */
[----:B------:R-:W-:Y:S04]  /*b9b0*/  HGMMA.64x64x8.F32.TF32 R56, gdesc[UR20], R56 ;  /* 0x04e00000143879f0 */ /* 0x000fe80008702838 */
[----:B------:R-:W-:Y:S01]  /*b9c0*/  HGMMA.64x64x8.F32.TF32 R24, gdesc[UR4], R24 ;  /* 0x04e00000041879f0 */ /* 0x000fe20008702818 */
[----:B------:R-:W-:Y:S01]  /*b9d0*/  UIADD3.64 UR4, UR12, 0x600, URZ ;  /* 0x000006000c047897 */ /* 0x000fe2000fffe03f */
[----:B------:R-:W-:Y:S01]  /*b9e0*/  UMOV UR6, UR14 ;  /* 0x0000000e00067c82 */ /* 0x000fe20008000000 */
[----:B------:R-:W-:Y:S01]  /*b9f0*/  UMOV UR7, UR15 ;  /* 0x0000000f00077c82 */ /* 0x000fe20008000000 */
[----:B------:R-:W-:Y:S01]  /*ba00*/  UIADD3.64 UR12, UR12, 0x604, URZ ;  /* 0x000006040c0c7897 */ /* 0x000fe2000fffe03f */
[----:B------:R-:W-:Y:S01]  /*ba10*/  UMOV UR14, UR22 ;  /* 0x00000016000e7c82 */ /* 0x000fe20008000000 */
[----:B------:R-:W-:-:S04]  /*ba20*/  UMOV UR15, UR23 ;  /* 0x00000017000f7c82 */ /* 0x000fc80008000000 */
[----:B------:R-:W-:Y:S01]  /*ba30*/  HGMMA.64x64x8.F32.TF32 R24, gdesc[UR4], R24 ;  /* 0x04e00000041879f0 */ /* 0x000fe20008702818 */
[----:B------:R-:W-:-:S06]  /*ba40*/  ULEA UR4, UR10, UR8, 0xf ;  /* 0x000000080a047291 */ /* 0x000fcc000f8e783f */
[----:B------:R-:W-:Y:S01]  /*ba50*/  IADD3 R238, R3, UR4, RZ ;  /* 0x0000000403ee7c10 */ /* 0x000fe2000fffe0ff */
[----:B------:R-:W-:Y:S04]  /*ba60*/  HGMMA.64x64x8.F32.TF32 R24, gdesc[UR24], R24 ;  /* 0x04e00000181879f0 */ /* 0x000fe80008702818 */
[----:B------:R-:W-:Y:S03]  /*ba70*/  HGMMA.64x64x8.F32.TF32 R24, gdesc[UR12], R24, gsb0 ;  /* 0x04e000000c1879f0 */ /* 0x000fe60008002818 */
[----:B------:R-:W-:Y:S02]  /*ba80*/  WARPGROUP.DEPBAR.LE gsb0, 0x1 ;  /* 0x00008000000079c5 */ /* 0x000fe40000010100 */
[----:B------:R-:W-:Y:S06]  /*ba90*/  BAR.SYNC.DEFER_BLOCKING 0x0 ;  /* 0x0000000000007b1d */ /* 0x000fec0000010000 */
[----:B------:R-:W-:Y:S01]  /*baa0*/  @!PT LDS RZ, [RZ] ;  /* 0x00000000fffff984 */ /* 0x000fe20000000800 */
[----:B------:R-:W-:Y:S01]  /*bab0*/  @!PT LDS RZ, [RZ] ;  /* 0x00000000fffff984 */ /* 0x000fe20000000800 */
[----:B------:R-:W-:Y:S01]  /*bac0*/  @!PT LDS RZ, [RZ] ;  /* 0x00000000fffff984 */ /* 0x000fe20000000800 */
[----:B------:R1:W-:Y:S02]  /*bad0*/  LDGSTS.E [R238], desc[UR16][R190.64], P1 ;  /* 0x00000000beee7fae */ /* 0x0003e40008921850 */
[----:B-1----:R-:W-:-:S05]  /*bae0*/  IADD3 R190, P2, R13, R6, RZ ;  /* 0x000000060dbe7210 */ /* 0x002fca0007f5e0ff */
[----:B------:R-:W-:-:S05]  /*baf0*/  IMAD.X R191, R12, 0x1, R10, P2 ;  /* 0x000000010cbf7824 */ /* 0x000fca00010e060a */
[----:B------:R1:W-:Y:S01]  /*bb00*/  LDGSTS.E [R238+0x4000], desc[UR16][R190.64], P1 ;  /* 0x04000000beee7fae */ /* 0x0003e20008921850 */
[----:B------:R-:W-:-:S04]  /*bb10*/  ISETP.GT.AND P1, PT, R14, 0x1, PT ;  /* 0x000000010e00780c */ /* 0x000fc80003f24270 */
[----:B-1----:R-:W-:-:S04]  /*bb20*/  SEL R190, RZ, 0x4, !P1 ;  /* 0x00000004ffbe7807 */ /* 0x002fc80004800000 */
[----:B------:R-:W-:-:S04]  /*bb30*/  SEL R190, R190, RZ, !P0 ;  /* 0x000000ffbebe7207 */ /* 0x000fc80004000000 */
[----:B------:R-:W-:Y:S02]  /*bb40*/  ISETP.NE.U32.AND P1, PT, R190, RZ, PT ;  /* 0x000000ffbe00720c */ /* 0x000fe40003f25070 */
[----:B------:R-:W-:-:S05]  /*bb50*/  IADD3 R190, P2, R13, R185, RZ ;  /* 0x000000b90dbe7210 */ /* 0x000fca0007f5e0ff */
[----:B------:R-:W-:-:S06]  /*bb60*/  IMAD.X R191, R12, 0x1, R184, P2 ;  /* 0x000000010cbf7824 */ /* 0x000fcc00010e06b8 */
[----:B------:R1:W-:Y:S02]  /*bb70*/  LDGSTS.E [R238+0x4], desc[UR16][R190.64], P1 ;  /* 0x00004000beee7fae */ /* 0x0003e40008921850 */
[----:B-1----:R-:W-:-:S05]  /*bb80*/  IADD3 R190, P2, R13, R183, RZ ;  /* 0x000000b70dbe7210 */ /* 0x002fca0007f5e0ff */
[----:B------:R-:W-:-:S05]  /*bb90*/  IMAD.X R191, R12, 0x1, R182, P2 ;  /* 0x000000010cbf7824 */ /* 0x000fca00010e06b6 */
[----:B------:R1:W-:Y:S01]  /*bba0*/  LDGSTS.E [R238+0x4004], desc[UR16][R190.64], P1 ;  /* 0x04004000beee7fae */ /* 0x0003e20008921850 */
[----:B------:R-:W-:-:S04]  /*bbb0*/  ISETP.GT.AND P1, PT, R14, 0x2, PT ;  /* 0x000000020e00780c */ /* 0x000fc80003f24270 */
[----:B-1----:R-:W-:-:S04]  /*bbc0*/  SEL R190, RZ, 0x4, !P1 ;  /* 0x00000004ffbe7807 */ /* 0x002fc80004800000 */
[----:B------:R-:W-:-:S04]  /*bbd0*/  SEL R190, R190, RZ, !P0 ;  /* 0x000000ffbebe7207 */ /* 0x000fc80004000000 */
[----:B------:R-:W-:Y:S02]  /*bbe0*/  ISETP.NE.U32.AND P1, PT, R190, RZ, PT ;  /* 0x000000ffbe00720c */ /* 0x000fe40003f25070 */
[----:B------:R-:W-:-:S04]  /*bbf0*/  IADD3 R190, P2, R13, R181, RZ ;  /* 0x000000b50dbe7210 */ /* 0x000fc80007f5e0ff */
[----:B------:R-:W-:-:S07]  /*bc00*/  IADD3.X R191, R12, R180, RZ, P2, !PT ;  /* 0x000000b40cbf7210 */ /* 0x000fce00017fe4ff */
        /* <DEDUP_REMOVED lines=15> */
[----:B-1----:R-:W-:Y:S02]  /*bd00*/  SEL R190, RZ, 0x4, !P1 ;  /* 0x00000004ffbe7807 */ /* 0x002fe40004800000 */
[----:B------:R-:W-:Y:S02]  /*bd10*/  LOP3.LUT R238, R3, 0x10, RZ, 0x3c, !PT ;  /* 0x0000001003ee7812 */ /* 0x000fe400078e3cff */
[----:B------:R-:W-:-:S03]  /*bd20*/  SEL R190, R190, RZ, !P0 ;  /* 0x000000ffbebe7207 */ /* 0x000fc60004000000 */
[----:B------:R-:W-:Y:S01]  /*bd30*/  VIADD R238, R238, UR4 ;  /* 0x00000004eeee7c36 */ /* 0x000fe20008000000 */
[----:B------:R-:W-:Y:S02]  /*bd40*/  ISETP.NE.U32.AND P1, PT, R190, RZ, PT ;  /* 0x000000ffbe00720c */ /* 0x000fe40003f25070 */
[----:B------:R-:W-:-:S04]  /*bd50*/  IADD3 R190, P2, R13, R173, RZ ;  /* 0x000000ad0dbe7210 */ /* 0x000fc80007f5e0ff */
[----:B------:R-:W-:-:S07]  /*bd60*/  IADD3.X R191, R12, R172, RZ, P2, !PT ;  /* 0x000000ac0cbf7210 */ /* 0x000fce00017fe4ff */
        /* <DEDUP_REMOVED lines=11> */
[----:B-1----:R-:W-:-:S04]  /*be20*/  IADD3 R190, P2, R13, R167, RZ ;  /* 0x000000a70dbe7210 */ /* 0x002fc80007f5e0ff */
[----:B------:R-:W-:-:S05]  /*be30*/  IADD3.X R191, R12, R166, RZ, P2, !PT ;  /* 0x000000a60cbf7210 */ /* 0x000fca00017fe4ff */
        /* <DEDUP_REMOVED lines=22> */
[----:B-1----:R-:W-:Y:S02]  /*bfa0*/  SEL R190, RZ, 0x4, !P1 ;  /* 0x00000004ffbe7807 */ /* 0x002fe40004800000 */
[----:B------:R-:W-:Y:S02]  /*bfb0*/  LOP3.LUT R238, R3, 0x20, RZ, 0x3c, !PT ;  /* 0x0000002003ee7812 */ /* 0x000fe400078e3cff */
[----:B------:R-:W-:-:S03]  /*bfc0*/  SEL R190, R190, RZ, !P0 ;  /* 0x000000ffbebe7207 */ /* 0x000fc60004000000 */
[----:B------:R-:W-:Y:S01]  /*bfd0*/  VIADD R238, R238, UR4 ;  /* 0x00000004eeee7c36 */ /* 0x000fe20008000000 */
[----:B------:R-:W-:Y:S02]  /*bfe0*/  ISETP.NE.U32.AND P1, PT, R190, RZ, PT ;  /* 0x000000ffbe00720c */ /* 0x000fe40003f25070 */
[----:B------:R-:W-:-:S05]  /*bff0*/  IADD3 R190, P2, R13, R157, RZ ;  /* 0x0000009d0dbe7210 */ /* 0x000fca0007f5e0ff */
[----:B------:R-:W-:-:S06]  /*c000*/  IMAD.X R191, R12, 0x1, R156, P2 ;  /* 0x000000010cbf7824 */ /* 0x000fcc00010e069c */
        /* <DEDUP_REMOVED lines=79> */
[----:B------:R-:W-:Y:S02]  /*c500*/  SEL R190, R190, RZ, !P0 ;  /* 0x000000ffbebe7207 */ /* 0x000fe40004000000 */
[----:B------:R-:W-:Y:S02]  /*c510*/  IADD3 R238, R238, UR4, RZ ;  /* 0x00000004eeee7c10 */ /* 0x000fe4000fffe0ff */
        /* <DEDUP_REMOVED lines=101> */
[----:B------:R-:W-:-:S03]  /*cb70*/  ISETP.GT.AND P1, PT, R14, 0x1a, PT ;  /* 0x0000001a0e00780c */ /* 0x000fc60003f24270 */
[----:B------:R-:W2:Y:S01]  /*cb80*/  LDL R191, [R1] ;  /* 0x0000000001bf7983 */ /* 0x000ea20000100800 */
[----:B-1----:R-:W-:-:S04]  /*cb90*/  SEL R190, RZ, 0x4, !P1 ;  /* 0x00000004ffbe7807 */ /* 0x002fc80004800000 */
[----:B------:R-:W-:-:S04]  /*cba0*/  SEL R190, R190, RZ, !P0 ;  /* 0x000000ffbebe7207 */ /* 0x000fc80004000000 */
[----:B------:R-:W-:Y:S02]  /*cbb0*/  ISETP.NE.U32.AND P1, PT, R190, RZ, PT ;  /* 0x000000ffbe00720c */ /* 0x000fe40003f25070 */
[----:B------:R-:W-:-:S05]  /*cbc0*/  IADD3 R190, P2, R13, R252, RZ ;  /* 0x000000fc0dbe7210 */ /* 0x000fca0007f5e0ff */
[----:B--2---:R-:W-:-:S06]  /*cbd0*/  IMAD.X R191, R12, 0x1, R191, P2 ;  /* 0x000000010cbf7824 */ /* 0x004fcc00010e06bf */
[----:B------:R1:W-:Y:S04]  /*cbe0*/  LDGSTS.E [R238+0x8], desc[UR16][R190.64], P1 ;  /* 0x00008000beee7fae */ /* 0x0003e80008921850 */
[----:B------:R-:W1:Y:S02]  /*cbf0*/  LDL R191, [R1+0x4] ;  /* 0x0000040001bf7983 */ /* 0x000e640000100800 */
[----:B-1----:R-:W-:Y:S02]  /*cc00*/  IADD3 R190, P2, R13, R191, RZ ;  /* 0x000000bf0dbe7210 */ /* 0x002fe40007f5e0ff */
[----:B------:R-:W2:Y:S03]  /*cc10*/  LDL R191, [R1+0x8] ;  /* 0x0000080001bf7983 */ /* 0x000ea60000100800 */
[----:B--2---:R-:W-:-:S05]  /*cc20*/  IMAD.X R191, R12, 0x1, R191, P2 ;  /* 0x000000010cbf7824 */ /* 0x004fca00010e06bf */
[----:B------:R1:W-:Y:S04]  /*cc30*/  LDGSTS.E [R238+0x4008], desc[UR16][R190.64], P1 ;  /* 0x04008000beee7fae */ /* 0x0003e80008921850 */
[----:B------:R-:W2:Y:S01]  /*cc40*/  LDL R191, [R1+0xc] ;  /* 0x00000c0001bf7983 */ /* 0x000ea20000100800 */
[----:B------:R-:W-:-:S04]  /*cc50*/  ISETP.GT.AND P1, PT, R14, 0x1b, PT ;  /* 0x0000001b0e00780c */ /* 0x000fc80003f24270 */
[----:B-1----:R-:W-:-:S04]  /*cc60*/  SEL R190, RZ, 0x4, !P1 ;  /* 0x00000004ffbe7807 */ /* 0x002fc80004800000 */
[----:B------:R-:W-:-:S04]  /*cc70*/  SEL R190, R190, RZ, !P0 ;  /* 0x000000ffbebe7207 */ /* 0x000fc80004000000 */
[----:B------:R-:W-:Y:S02]  /*cc80*/  ISETP.NE.U32.AND P1, PT, R190, RZ, PT ;  /* 0x000000ffbe00720c */ /* 0x000fe40003f25070 */
[----:B--2---:R-:W-:Y:S02]  /*cc90*/  IADD3 R190, P2, R13, R191, RZ ;  /* 0x000000bf0dbe7210 */ /* 0x004fe40007f5e0ff */
[----:B------:R-:W2:Y:S02]  /*cca0*/  LDL R191, [R1+0x10] ;  /* 0x0000100001bf7983 */ /* 0x000ea40000100800 */
[----:B--2---:R-:W-:-:S07]  /*ccb0*/  IADD3.X R191, R12, R191, RZ, P2, !PT ;  /* 0x000000bf0cbf7210 */ /* 0x004fce00017fe4ff */
        /* <DEDUP_REMOVED lines=12> */
[----:B------:R-:W2:Y:S01]  /*cd80*/  LDL R191, [R1+0x20] ;  /* 0x0000200001bf7983 */ /* 0x000ea20000100800 */
[----:B------:R-:W-:-:S05]  /*cd90*/  LOP3.LUT R238, R3, 0x70, RZ, 0x3c, !PT ;  /* 0x0000007003ee7812 */ /* 0x000fca00078e3cff */
[----:B------:R-:W-:Y:S02]  /*cda0*/  VIADD R238, R238, UR4 ;  /* 0x00000004eeee7c36 */ /* 0x000fe40008000000 */
[----:B--2---:R-:W-:-:S05]  /*cdb0*/  IMAD.X R191, R12, 0x1, R191, P2 ;  /* 0x000000010cbf7824 */ /* 0x004fca00010e06bf */
[----:B------:R1:W-:Y:S04]  /*cdc0*/  LDGSTS.E [R238], desc[UR16][R190.64], P1 ;  /* 0x00000000beee7fae */ /* 0x0003e80008921850 */
[----:B------:R-:W1:Y:S02]  /*cdd0*/  LDL R191, [R1+0x24] ;  /* 0x0000240001bf7983 */ /* 0x000e640000100800 */
[----:B-1----:R-:W-:Y:S02]  /*cde0*/  IADD3 R190, P2, R13, R191, RZ ;  /* 0x000000bf0dbe7210 */ /* 0x002fe40007f5e0ff */
[----:B------:R-:W2:Y:S02]  /*cdf0*/  LDL R191, [R1+0x28] ;  /* 0x0000280001bf7983 */ /* 0x000ea40000100800 */
[----:B--2---:R-:W-:-:S05]  /*ce00*/  IADD3.X R191, R12, R191, RZ, P2, !PT ;  /* 0x000000bf0cbf7210 */ /* 0x004fca00017fe4ff */
[----:B------:R1:W-:Y:S04]  /*ce10*/  LDGSTS.E [R238+0x4000], desc[UR16][R190.64], P1 ;  /* 0x04000000beee7fae */ /* 0x0003e80008921850 */
[----:B------:R-:W2:Y:S01]  /*ce20*/  LDL R191, [R1+0x2c] ;  /* 0x00002c0001bf7983 */ /* 0x000ea20000100800 */
[----:B------:R-:W-:-:S04]  /*ce30*/  ISETP.GT.AND P1, PT, R14, 0x1d, PT ;  /* 0x0000001d0e00780c */ /* 0x000fc80003f24270 */
[----:B-1----:R-:W-:-:S04]  /*ce40*/  SEL R190, RZ, 0x4, !P1 ;  /* 0x00000004ffbe7807 */ /* 0x002fc80004800000 */
[----:B------:R-:W-:-:S04]  /*ce50*/  SEL R190, R190, RZ, !P0 ;  /* 0x000000ffbebe7207 */ /* 0x000fc80004000000 */
[----:B------:R-:W-:Y:S02]  /*ce60*/  ISETP.NE.U32.AND P1, PT, R190, RZ, PT ;  /* 0x000000ffbe00720c */ /* 0x000fe40003f25070 */
[----:B--2---:R-:W-:Y:S02]  /*ce70*/  IADD3 R190, P2, R13, R191, RZ ;  /* 0x000000bf0dbe7210 */ /* 0x004fe40007f5e0ff */
[----:B------:R-:W2:Y:S03]  /*ce80*/  LDL R191, [R1+0x30] ;  /* 0x0000300001bf7983 */ /* 0x000ea60000100800 */
        /* <DEDUP_REMOVED lines=34> */
[----:B------:R1:W-:Y:S01]  /*d0b0*/  LDGSTS.E [R238+0x400c], desc[UR16][R190.64], P1 ;  /* 0x0400c000beee7fae */ /* 0x0003e20008921850 */
[----:B------:R-:W-:-:S03]  /*d0c0*/  ULEA UR4, UR10, UR8, 0xd ;  /* 0x000000080a047291 */ /* 0x000fc6000f8e683f */
[----:B------:R-:W0:Y:S04]  /*d0d0*/  LDGDEPBAR ;  /* 0x00000000000079af */ /* 0x000e280000000000 */
[----:B------:R-:W2:Y:S04]  /*d0e0*/  LDL R191, [R1+0x5c] ;  /* 0x00005c0001bf7983 */ /* 0x000ea80000100800 */
[----:B------:R-:W3:Y:S01]  /*d0f0*/  LDL R238, [R1+0x60] ;  /* 0x0000600001ee7983 */ /* 0x000ee20000100800 */
[----:B-1----:R-:W1:Y:S02]  /*d100*/  S2R R190, SR_TID.X ;  /* 0x0000000000be7919 */ /* 0x002e640000002100 */
[----:B-1----:R-:W-:-:S04]  /*d110*/  LOP3.LUT R190, R190, 0x1f, RZ, 0xc0, !PT ;  /* 0x0000001fbebe7812 */ /* 0x002fc800078ec0ff */
[----:B------:R-:W-:-:S04]  /*d120*/  ISETP.GE.AND P1, PT, R190, R14, PT ;  /* 0x0000000ebe00720c */ /* 0x000fc80003f26270 */
[----:B------:R-:W-:-:S04]  /*d130*/  SEL R190, RZ, 0x4, P1 ;  /* 0x00000004ffbe7807 */ /* 0x000fc80000800000 */
[----:B------:R-:W-:-:S04]  /*d140*/  SEL R190, R190, RZ, !P0 ;  /* 0x000000ffbebe7207 */ /* 0x000fc80004000000 */
[----:B------:R-:W-:Y:S02]  /*d150*/  ISETP.NE.U32.AND P0, PT, R190, RZ, PT ;  /* 0x000000ffbe00720c */ /* 0x000fe40003f05070 */
[----:B--2---:R-:W-:-:S05]  /*d160*/  IADD3 R190, P1, R16, R191, RZ ;  /* 0x000000bf10be7210 */ /* 0x004fca0007f3e0ff */
[----:B---3--:R-:W-:Y:S01]  /*d170*/  IMAD.X R191, R15, 0x1, R238, P1 ;  /* 0x000000010fbf7824 */ /* 0x008fe200008e06ee */
[----:B------:R-:W-:-:S05]  /*d180*/  IADD3 R238, R2, UR4, RZ ;  /* 0x0000000402ee7c10 */ /* 0x000fca000fffe0ff */
[----:B------:R1:W-:Y:S04]  /*d190*/  LDGSTS.E [R238+0x40000], desc[UR16][R190.64], P0 ;  /* 0x40000000beee7fae */ /* 0x0003e80008121850 */
[----:B------:R-:W1:Y:S02]  /*d1a0*/  LDL R191, [R1+0x6c] ;  /* 0x00006c0001bf7983 */ /* 0x000e640000100800 */
[----:B-1----:R-:W-:Y:S02]  /*d1b0*/  IADD3 R190, P1, R16, R191, RZ ;  /* 0x000000bf10be7210 */ /* 0x002fe40007f3e0ff */
[----:B------:R-:W2:Y:S03]  /*d1c0*/  LDL R191, [R1+0x70] ;  /* 0x0000700001bf7983 */ /* 0x000ea60000100800 */
[----:B--2---:R-:W-:-:S05]  /*d1d0*/  IMAD.X R191, R15, 0x1, R191, P1 ;  /* 0x000000010fbf7824 */ /* 0x004fca00008e06bf */
        /* <DEDUP_REMOVED lines=13> */
[----:B------:R-:W2:Y:S02]  /*d2b0*/  LDL R191, [R1+0xa0] ;  /* 0x0000a00001bf7983 */ /* 0x000ea40000100800 */
[----:B--2---:R-:W-:-:S05]  /*d2c0*/  IADD3.X R191, R15, R191, RZ, P1, !PT ;  /* 0x000000bf0fbf7210 */ /* 0x004fca0000ffe4ff */
        /* <DEDUP_REMOVED lines=16> */
[----:B------:R-:W2:Y:S01]  /*d3d0*/  LDL R191, [R1+0x64] ;  /* 0x0000640001bf7983 */ /* 0x000ea20000100800 */
[----:B-1----:R-:W-:Y:S02]  /*d3e0*/  LOP3.LUT R238, R2, 0x40, RZ, 0x3c, !PT ;  /* 0x0000004002ee7812 */ /* 0x002fe400078e3cff */
[----:B--2---:R-:W-:Y:S02]  /*d3f0*/  IADD3 R190, P1, R16, R191, RZ ;  /* 0x000000bf10be7210 */ /* 0x004fe40007f3e0ff */
[----:B------:R-:W2:Y:S01]  /*d400*/  LDL R191, [R1+0x68] ;  /* 0x0000680001bf7983 */ /* 0x000ea20000100800 */
[----:B------:R-:W-:Y:S01]  /*d410*/  VIADD R238, R238, UR4 ;  /* 0x00000004eeee7c36 */ /* 0x000fe20008000000 */
        /* <DEDUP_REMOVED lines=34> */
[----:B------:R-:W2:Y:S01]  /*d640*/  LDL R191, [R1+0xd8] ;  /* 0x0000d80001bf7983 */ /* 0x000ea20000100800 */
[----:B------:R-:W-:Y:S01]  /*d650*/  VIADD R187, R187, 0x1 ;  /* 0x00000001bbbb7836 */ /* 0x000fe20000000000 */
[----:B------:R-:W-:Y:S01]  /*d660*/  LEA R13, P2, R8, R13, 0x2 ;  /* 0x0000000d080d7211 */ /* 0x000fe200078410ff */
[----:B------:R-:W-:Y:S01]  /*d670*/  VIADD R14, R14, 0xffffffe0 ;  /* 0xffffffe00e0e7836 */ /* 0x000fe20000000000 */
[----:B--2---:R-:W-:-:S05]  /*d680*/  IADD3.X R191, R15, R191, RZ, P1, !PT ;  /* 0x000000bf0fbf7210 */ /* 0x004fca0000ffe4ff */
[----:B------:R1:W-:Y:S01]  /*d690*/  LDGSTS.E [R238+0x41e00], desc[UR16][R190.64], P0 ;  /* 0x41e00000beee7fae */ /* 0x0003e20008121850 */
[----:B------:R-:W-:Y:S02]  /*d6a0*/  ISETP.NE.U32.AND P0, PT, R186, R187, PT ;  /* 0x000000bbba00720c */ /* 0x000fe40003f05070 */
[C---:B------:R-:W-:Y:S01]  /*d6b0*/  LEA R16, P1, R9.reuse, R16, 0x2 ;  /* 0x0000001009107211 */ /* 0x040fe200078210ff */
[----:B------:R-:W0:Y:S01]  /*d6c0*/  LDGDEPBAR ;  /* 0x00000000000079af */ /* 0x000e220000000000 */
[----:B-1----:R-:W-:Y:S02]  /*d6d0*/  SHF.R.S32.HI R190, RZ, 0x1f, R9 ;  /* 0x0000001fffbe7819 */ /* 0x002fe40000011409 */
[----:B------:R-:W-:Y:S02]  /*d6e0*/  SHF.R.S32.HI R191, RZ, 0x1f, R8 ;  /* 0x0000001fffbf7819 */ /* 0x000fe40000011408 */
[----:B------:R-:W-:Y:S02]  /*d6f0*/  SHF.L.U64.HI R190, R9, 0x2, R190 ;  /* 0x0000000209be7819 */ /* 0x000fe400000102be */
[----:B------:R-:W-:-:S03]  /*d700*/  SHF.L.U64.HI R191, R8, 0x2, R191 ;  /* 0x0000000208bf7819 */ /* 0x000fc600000102bf */
[----:B------:R-:W-:Y:S01]  /*d710*/  IMAD.X R15, R15, 0x1, R190, P1 ;  /* 0x000000010f0f7824 */ /* 0x000fe200008e06be */
[----:B------:R-:W-:Y:S01]  /*d720*/  IADD3.X R12, R12, R191, RZ, P2, !PT ;  /* 0x000000bf0c0c7210 */ /* 0x000fe200017fe4ff */
[----:B------:R-:W-:Y:S06]  /*d730*/  @P0 BRA `(.L_x_1) ;  /* 0xffffffdc00a80947 */ /* 0x000fec000383ffff */
.L_x_0:
[----:B------:R-:W1:Y:S01]  /*d740*/  S2R R8, SR_TID.X ;  /* 0x0000000000087919 */ /* 0x000e620000002100 */
[----:B------:R-:W-:Y:S02]  /*d750*/  WARPGROUP.DEPBAR.LE gsb0, 0x0 ;  /* 0x00008000000079c5 */ /* 0x000fe40000010000 */
[----:B------:R-:W-:-:S04]  /*d760*/  DEPBAR.LE SB0, 0x0 ;  /* 0x000080000000791a */ /* 0x000fc80000000000 */
[----:B------:R-:W-:Y:S01]  /*d770*/  MOV R12, R120 ;  /* 0x00000078000c7202 */ /* 0x000fe20000000f00 */
[----:B------:R-:W-:Y:S01]  /*d780*/  IMAD.MOV.U32 R13, RZ, RZ, R122 ;  /* 0x000000ffff0d7224 */ /* 0x000fe200078e007a */
[----:B------:R-:W-:Y:S01]  /*d790*/  MOV R16, R56 ;  /* 0x0000003800107202 */ /* 0x000fe20000000f00 */
[----:B------:R-:W-:Y:S01]  /*d7a0*/  IMAD.MOV.U32 R14, RZ, RZ, R88 ;  /* 0x000000ffff0e7224 */ /* 0x000fe200078e0058 */
[----:B------:R-:W-:Y:S01]  /*d7b0*/  MOV R20, R121 ;  /* 0x0000007900147202 */ /* 0x000fe20000000f00 */
[----:B------:R-:W-:Y:S01]  /*d7c0*/  IMAD.MOV.U32 R15, RZ, RZ, R90 ;  /* 0x000000ffff0f7224 */ /* 0x000fe200078e005a */
[----:B------:R-:W-:Y:S01]  /*d7d0*/  MOV R56, R57 ;  /* 0x0000003900387202 */ /* 0x000fe20000000f00 */
[----:B------:R-:W-:Y:S01]  /*d7e0*/  VIADD R2, R0, 0x3f ;  /* 0x0000003f00027836 */ /* 0x000fe20000000000 */
[----:B------:R-:W-:Y:S01]  /*d7f0*/  MOV R88, R124 ;  /* 0x0000007c00587202 */ /* 0x000fe20000000f00 */
[----:B------:R-:W-:Y:S01]  /*d800*/  IMAD.MOV.U32 R17, RZ, RZ, R58 ;  /* 0x000000ffff117224 */ /* 0x000fe200078e003a */
[----:B------:R-:W-:Y:S01]  /*d810*/  MOV R120, R60 ;  /* 0x0000003c00787202 */ /* 0x000fe20000000f00 */
[----:B------:R-:W-:Y:S01]  /*d820*/  IMAD.MOV.U32 R18, RZ, RZ, R24 ;  /* 0x000000ffff127224 */ /* 0x000fe200078e0018 */
[----:B------:R-:W-:Y:S01]  /*d830*/  ISETP.GE.AND P0, PT, R2, R189, PT ;  /* 0x000000bd0200720c */ /* 0x000fe20003f06270 */
[----:B------:R-:W-:Y:S01]  /*d840*/  VIADD R2, R0, 0x3 ;  /* 0x0000000300027836 */ /* 0x000fe20000000000 */
[----:B------:R-:W-:Y:S01]  /*d850*/  MOV R124, R64 ;  /* 0x00000040007c7202 */ /* 0x000fe20000000f00 */
[----:B------:R-:W-:Y:S01]  /*d860*/  IMAD.MOV.U32 R19, RZ, RZ, R26 ;  /* 0x000000ffff137224 */ /* 0x000fe200078e001a */
[----:B------:R-:W-:Y:S01]  /*d870*/  MOV R152, R65 ;  /* 0x0000004100987202 */ /* 0x000fe20000000f00 */
[----:B------:R-:W-:Y:S01]  /*d880*/  IMAD.MOV.U32 R21, RZ, RZ, R123 ;  /* 0x000000ffff157224 */ /* 0x000fe200078e007b */
[-C--:B------:R-:W-:Y:S01]  /*d890*/  ISETP.GE.AND P4, PT, R2, R189.reuse, PT ;  /* 0x000000bd0200720c */ /* 0x080fe20003f86270 */
[----:B------:R-:W-:Y:S01]  /*d8a0*/  IMAD.MOV.U32 R22, RZ, RZ, R89 ;  /* 0x000000ffff167224 */ /* 0x000fe200078e0059 */
[----:B------:R-:W-:Y:S01]  /*d8b0*/  IADD3 R4, R0, 0x1, RZ ;  /* 0x0000000100047810 */ /* 0x000fe20007ffe0ff */
[----:B------:R-:W-:Y:S01]  /*d8c0*/  IMAD.MOV.U32 R23, RZ, RZ, R91 ;  /* 0x000000ffff177224 */ /* 0x000fe200078e005b */
[----:B------:R-:W-:Y:S01]  /*d8d0*/  ULDC.64 UR4, c[0x0][0x220] ;  /* 0x0000880000047ab9 */ /* 0x000fe20000000a00 */
[----:B------:R-:W-:Y:S01]  /*d8e0*/  IMAD.MOV.U32 R57, RZ, RZ, R59 ;  /* 0x000000ffff397224 */ /* 0x000fe200078e003b */
[-C--:B------:R-:W-:Y:S01]  /*d8f0*/  ISETP.GE.AND P3, PT, R4, R189.reuse, PT ;  /* 0x000000bd0400720c */ /* 0x080fe20003f66270 */
[C---:B-1----:R-:W-:Y:S01]  /*d900*/  IMAD.SHL.U32 R3, R8.reuse, 0x10, RZ ;  /* 0x0000001008037824 */ /* 0x042fe200078e00ff */
[-C--:B------:R-:W-:Y:S01]  /*d910*/  ISETP.GE.AND P2, PT, R5, R188.reuse, PT ;  /* 0x000000bc0500720c */ /* 0x080fe20003f46270 */
[----:B------:R-:W-:Y:S01]  /*d920*/  IMAD.SHL.U32 R6, R8, 0x40, RZ ;  /* 0x0000004008067824 */ /* 0x000fe200078e00ff */
[-C--:B------:R-:W-:Y:S01]  /*d930*/  ISETP.GE.AND P5, PT, R0, R189.reuse, PT ;  /* 0x000000bd0000720c */ /* 0x080fe20003fa6270 */
[----:B------:R-:W-:Y:S01]  /*d940*/  IMAD.MOV.U32 R58, RZ, RZ, R25 ;  /* 0x000000ffff3a7224 */ /* 0x000fe200078e0019 */
[----:B------:R-:W-:Y:S01]  /*d950*/  LOP3.LUT R3, R3, 0xf0, RZ, 0xc0, !PT ;  /* 0x000000f003037812 */ /* 0x000fe200078ec0ff */
[----:B------:R-:W-:Y:S01]  /*d960*/  IMAD.MOV.U32 R59, RZ, RZ, R27 ;  /* 0x000000ffff3b7224 */ /* 0x000fe200078e001b */
[----:B------:R-:W-:Y:S01]  /*d970*/  LOP3.LUT R6, R6, 0x400, RZ, 0xc0, !PT ;  /* 0x0000040006067812 */ /* 0x000fe200078ec0ff */
[----:B------:R-:W-:Y:S01]  /*d980*/  IMAD.MOV.U32 R89, RZ, RZ, R126 ;  /* 0x000000ffff597224 */ /* 0x000fe200078e007e */
[----:B------:R-:W-:Y:S01]  /*d990*/  ISETP.LT.AND P2, PT, R0, R189, !P2 ;  /* 0x000000bd0000720c */ /* 0x000fe20005741270 */
[----:B------:R-:W-:Y:S01]  /*d9a0*/  IMAD.MOV.U32 R90, RZ, RZ, R92 ;  /* 0x000000ffff5a7224 */ /* 0x000fe200078e005c */
[----:B------:R-:W-:Y:S01]  /*d9b0*/  IADD3 R3, R6, UR8, R3 ;  /* 0x0000000806037c10 */ /* 0x000fe2000fffe003 */
[----:B------:R-:W-:Y:S01]  /*d9c0*/  IMAD.MOV.U32 R91, RZ, RZ, R94 ;  /* 0x000000ffff5b7224 */ /* 0x000fe200078e005e */
[C---:B------:R-:W-:Y:S01]  /*d9d0*/  LOP3.LUT R6, R8.reuse, 0x60, RZ, 0xc0, !PT ;  /* 0x0000006008067812 */ /* 0x040fe200078ec0ff */
[----:B------:R-:W-:Y:S01]  /*d9e0*/  IMAD.MOV.U32 R121, RZ, RZ, R62 ;  /* 0x000000ffff797224 */ /* 0x000fe200078e003e */
[----:B------:R-:W-:Y:S01]  /*d9f0*/  LOP3.LUT R8, R8, 0x7f, RZ, 0xc0, !PT ;  /* 0x0000007f08087812 */ /* 0x000fe200078ec0ff */
[----:B------:R-:W-:Y:S01]  /*da00*/  IMAD.MOV.U32 R122, RZ, RZ, R28 ;  /* 0x000000ffff7a7224 */ /* 0x000fe200078e001c */
[----:B------:R-:W-:Y:S01]  /*da10*/  MOV R92, R61 ;  /* 0x0000003d005c7202 */ /* 0x000fe20000000f00 */
[----:B------:R-:W-:Y:S01]  /*da20*/  IMAD R3, R6, 0x8, R3 ;  /* 0x0000000806037824 */ /* 0x000fe200078e0203 */
[----:B------:R-:W-:Y:S01]  /*da30*/  BAR.SYNC.DEFER_BLOCKING 0x0 ;  /* 0x0000000000007b1d */ /* 0x000fe20000010000 */
[----:B------:R-:W-:Y:S01]  /*da40*/  LEA R2, R8, UR8, 0x4 ;  /* 0x0000000808027c11 */ /* 0x000fe2000f8e20ff */
[----:B------:R-:W-:Y:S01]  /*da50*/  IMAD.MOV.U32 R123, RZ, RZ, R30 ;  /* 0x000000ffff7b7224 */ /* 0x000fe200078e001e */
[----:B------:R-:W-:Y:S01]  /*da60*/  ISETP.LT.AND P5, PT, R7, R188, !P5 ;  /* 0x000000bc0700720c */ /* 0x000fe20006fa1270 */
[----:B------:R-:W-:-:S02]  /*da70*/  IMAD.MOV.U32 R94, RZ, RZ, R29 ;  /* 0x000000ffff5e7224 */ /* 0x000fc400078e001d */
[----:B------:R-:W-:Y:S02]  /*da80*/  IMAD.MOV.U32 R126, RZ, RZ, R32 ;  /* 0x000000ffff7e7224 */ /* 0x000fe400078e0020 */
[----:B------:R-:W1:Y:S01]  /*da90*/  LDC R6, c[0x0][0x244] ;  /* 0x00009100ff067b82 */ /* 0x000e620000000800 */
[----:B------:R-:W-:Y:S02]  /*daa0*/  IMAD.MOV.U32 R153, RZ, RZ, R67 ;  /* 0x000000ffff997224 */ /* 0x000fe400078e0043 */
[----:B------:R-:W-:Y:S02]  /*dab0*/  IMAD.MOV.U32 R154, RZ, RZ, R33 ;  /* 0x000000ffff9a7224 */ /* 0x000fe400078e0021 */
[----:B------:R-:W-:Y:S02]  /*dac0*/  IMAD.MOV.U32 R155, RZ, RZ, R35 ;  /* 0x000000ffff9b7224 */ /* 0x000fe400078e0023 */
[----:B------:R-:W-:-:S05]  /*dad0*/  VIADD R4, R0, 0x2 ;  /* 0x0000000200047836 */ /* 0x000fca0000000000 */
[----:B------:R-:W-:Y:S01]  /*dae0*/  ISETP.GE.AND P1, PT, R4, R189, PT ;  /* 0x000000bd0400720c */ /* 0x000fe20003f26270 */
[----:B------:R-:W-:Y:S01]  /*daf0*/  STSM.16.M88.4 [R3], R12 ;  /* 0x0000000c03007844 */ /* 0x000fe20000000200 */
[----:B------:R-:W-:Y:S01]  /*db00*/  BAR.SYNC.DEFER_BLOCKING 0x0 ;  /* 0x0000000000007b1d */ /* 0x000fe20000010000 */
[----:B-1----:R-:W-:-:S05]  /*db10*/  IMAD R4, R5, R6, RZ ;  /* 0x0000000605047224 */ /* 0x002fca00078e02ff */
[----:B------:R-:W-:Y:S01]  /*db20*/  LEA R6, R6, R4, 0x7 ;  /* 0x0000000406067211 */ /* 0x000fe200078e38ff */
[----:B------:R-:W1:Y:S01]  /*db30*/  LDS.128 R8, [R2] ;  /* 0x0000000002087984 */ /* 0x000e620000000c00 */
[----:B------:R-:W-:Y:S06]  /*db40*/  BAR.SYNC.DEFER_BLOCKING 0x0 ;  /* 0x0000000000007b1d */ /* 0x000fec0000010000 */
[----:B------:R-:W-:Y:S02]  /*db50*/  STSM.16.M88.4 [R3], R16 ;  /* 0x0000001003007844 */ /* 0x000fe40000000200 */
[----:B------:R-:W-:Y:S06]  /*db60*/  BAR.SYNC.DEFER_BLOCKING 0x0 ;  /* 0x0000000000007b1d */ /* 0x000fec0000010000 */
[----:B------:R-:W2:Y:S02]  /*db70*/  LDS.128 R12, [R2] ;  /* 0x00000000020c7984 */ /* 0x000ea40000000c00 */
[----:B------:R-:W-:Y:S06]  /*db80*/  BAR.SYNC.DEFER_BLOCKING 0x0 ;  /* 0x0000000000007b1d */ /* 0x000fec0000010000 */
[----:B------:R-:W-:Y:S02]  /*db90*/  STSM.16.M88.4 [R3], R20 ;  /* 0x0000001403007844 */ /* 0x000fe40000000200 */
[----:B------:R-:W-:Y:S06]  /*dba0*/  BAR.SYNC.DEFER_BLOCKING 0x0 ;  /* 0x0000000000007b1d */ /* 0x000fec0000010000 */
[----:B------:R-:W3:Y:S02]  /*dbb0*/  LDS.128 R24, [R2] ;  /* 0x0000000002187984 */ /* 0x000ee40000000c00 */
[----:B------:R-:W-:Y:S06]  /*dbc0*/  BAR.SYNC.DEFER_BLOCKING 0x0 ;  /* 0x0000000000007b1d */ /* 0x000fec0000010000 */
[----:B------:R4:W-:Y:S02]  /*dbd0*/  STSM.16.M88.4 [R3], R56 ;  /* 0x0000003803007844 */ /* 0x0009e40000000200 */
[----:B------:R-:W-:Y:S01]  /*dbe0*/  BAR.SYNC.DEFER_BLOCKING 0x0 ;  /* 0x0000000000007b1d */ /* 0x000fe20000010000 */
[----:B----4-:R-:W-:Y:S01]  /*dbf0*/  MOV R56, R125 ;  /* 0x0000007d00387202 */ /* 0x010fe20000000f00 */
[----:B------:R-:W-:-:S02]  /*dc00*/  IMAD.MOV.U32 R57, RZ, RZ, R127 ;  /* 0x000000ffff397224 */ /* 0x000fc400078e007f */
[----:B------:R-:W-:Y:S02]  /*dc10*/  IMAD.MOV.U32 R58, RZ, RZ, R93 ;  /* 0x000000ffff3a7224 */ /* 0x000fe400078e005d */
[----:B------:R-:W-:Y:S02]  /*dc20*/  IMAD.MOV.U32 R59, RZ, RZ, R95 ;  /* 0x000000ffff3b7224 */ /* 0x000fe400078e005f */
[----:B------:R-:W-:Y:S02]  /*dc30*/  IMAD.MOV.U32 R93, RZ, RZ, R63 ;  /* 0x000000ffff5d7224 */ /* 0x000fe400078e003f */
[----:B------:R-:W-:Y:S02]  /*dc40*/  IMAD.MOV.U32 R95, RZ, RZ, R31 ;  /* 0x000000ffff5f7224 */ /* 0x000fe400078e001f */
[----:B------:R-:W-:Y:S01]  /*dc50*/  IMAD.MOV.U32 R125, RZ, RZ, R66 ;  /* 0x000000ffff7d7224 */ /* 0x000fe200078e0042 */
[----:B------:R-:W4:Y:S01]  /*dc60*/  LDS.128 R20, [R2] ;  /* 0x0000000002147984 */ /* 0x000f220000000c00 */
[----:B------:R-:W-:Y:S01]  /*dc70*/  IMAD.MOV.U32 R127, RZ, RZ, R34 ;  /* 0x000000ffff7f7224 */ /* 0x000fe200078e0022 */
[----:B------:R-:W-:Y:S06]  /*dc80*/  BAR.SYNC.DEFER_BLOCKING 0x0 ;  /* 0x0000000000007b1d */ /* 0x000fec0000010000 */
[----:B------:R-:W-:Y:S02]  /*dc90*/  STSM.16.M88.4 [R3], R88 ;  /* 0x0000005803007844 */ /* 0x000fe40000000200 */
[----:B------:R-:W-:Y:S06]  /*dca0*/  BAR.SYNC.DEFER_BLOCKING 0x0 ;  /* 0x0000000000007b1d */ /* 0x000fec0000010000 */
[----:B------:R-:W5:Y:S02]  /*dcb0*/  LDS.128 R16, [R2] ;  /* 0x0000000002107984 */ /* 0x000f640000000c00 */
[----:B------:R-:W-:Y:S06]  /*dcc0*/  BAR.SYNC.DEFER_BLOCKING 0x0 ;  /* 0x0000000000007b1d */ /* 0x000fec0000010000 */
[----:B------:R1:W-:Y:S02]  /*dcd0*/  STSM.16.M88.4 [R3], R120 ;  /* 0x0000007803007844 */ /* 0x0003e40000000200 */
[----:B------:R-:W-:Y:S01]  /*dce0*/  BAR.SYNC.DEFER_BLOCKING 0x0 ;  /* 0x0000000000007b1d */ /* 0x000fe20000010000 */
[----:B-1----:R-:W-:Y:S01]  /*dcf0*/  MOV R120, R128 ;  /* 0x0000008000787202 */ /* 0x002fe20000000f00 */
[----:B------:R-:W-:Y:S01]  /*dd00*/  IMAD.MOV.U32 R121, RZ, RZ, R130 ;  /* 0x000000ffff797224 */ /* 0x000fe200078e0082 */
[----:B------:R-:W-:Y:S01]  /*dd10*/  MOV R128, R129 ;  /* 0x0000008100807202 */ /* 0x000fe20000000f00 */
[----:B------:R-:W-:-:S02]  /*dd20*/  IMAD.MOV.U32 R122, RZ, RZ, R96 ;  /* 0x000000ffff7a7224 */ /* 0x000fc400078e0060 */
[----:B------:R-:W-:Y:S02]  /*dd30*/  IMAD.MOV.U32 R123, RZ, RZ, R98 ;  /* 0x000000ffff7b7224 */ /* 0x000fe400078e0062 */
[----:B------:R-:W-:Y:S02]  /*dd40*/  IMAD.MOV.U32 R129, RZ, RZ, R131 ;  /* 0x000000ffff817224 */ /* 0x000fe400078e0083 */
[----:B------:R-:W-:Y:S02]  /*dd50*/  IMAD.MOV.U32 R130, RZ, RZ, R97 ;  /* 0x000000ffff827224 */ /* 0x000fe400078e0061 */
[----:B------:R-:W-:Y:S01]  /*dd60*/  IMAD.MOV.U32 R131, RZ, RZ, R99 ;  /* 0x000000ffff837224 */ /* 0x000fe200078e0063 */
[----:B------:R-:W1:Y:S01]  /*dd70*/  LDS.128 R88, [R2] ;  /* 0x0000000002587984 */ /* 0x000e620000000c00 */
[----:B------:R-:W-:Y:S06]  /*dd80*/  BAR.SYNC.DEFER_BLOCKING 0x0 ;  /* 0x0000000000007b1d */ /* 0x000fec0000010000 */
[----:B------:R-:W-:Y:S02]  /*dd90*/  STSM.16.M88.4 [R3], R56 ;  /* 0x0000003803007844 */ /* 0x000fe40000000200 */
[----:B------:R-:W-:Y:S06]  /*dda0*/  BAR.SYNC.DEFER_BLOCKING 0x0 ;  /* 0x0000000000007b1d */ /* 0x000fec0000010000 */
[----:B------:R-:W1:Y:S02]  /*ddb0*/  LDS.128 R60, [R2] ;  /* 0x00000000023c7984 */ /* 0x000e640000000c00 */
[----:B------:R-:W-:Y:S06]  /*ddc0*/  BAR.SYNC.DEFER_BLOCKING 0x0 ;  /* 0x0000000000007b1d */ /* 0x000fec0000010000 */
[----:B------:R-:W-:Y:S02]  /*ddd0*/  STSM.16.M88.4 [R3], R92 ;  /* 0x0000005c03007844 */ /* 0x000fe40000000200 */
[----:B------:R-:W-:Y:S06]  /*dde0*/  BAR.SYNC.DEFER_BLOCKING 0x0 ;  /* 0x0000000000007b1d */ /* 0x000fec0000010000 */
[----:B------:R-:W1:Y:S02]  /*ddf0*/  LDS.128 R56, [R2] ;  /* 0x0000000002387984 */ /* 0x000e640000000c00 */
[----:B------:R-:W-:Y:S06]  /*de00*/  BAR.SYNC.DEFER_BLOCKING 0x0 ;  /* 0x0000000000007b1d */ /* 0x000fec0000010000 */
[----:B------:R2:W-:Y:S02]  /*de10*/  STSM.16.M88.4 [R3], R120 ;  /* 0x0000007803007844 */ /* 0x0005e40000000200 */
[----:B------:R-:W-:Y:S01]  /*de20*/  BAR.SYNC.DEFER_BLOCKING 0x0 ;  /* 0x0000000000007b1d */ /* 0x000fe20000010000 */
[----:B--2---:R-:W-:Y:S01]  /*de30*/  MOV R120, R132 ;  /* 0x0000008400787202 */ /* 0x004fe20000000f00 */
[----:B------:R-:W-:Y:S01]  /*de40*/  IMAD.MOV.U32 R121, RZ, RZ, R134 ;  /* 0x000000ffff797224 */ /* 0x000fe200078e0086 */
[----:B------:R-:W-:Y:S01]  /*de50*/  MOV R132, R69 ;  /* 0x0000004500847202 */ /* 0x000fe20000000f00 */
[----:B------:R-:W-:-:S02]  /*de60*/  IMAD.MOV.U32 R122, RZ, RZ, R100 ;  /* 0x000000ffff7a7224 */ /* 0x000fc400078e0064 */
[----:B------:R-:W-:Y:S02]  /*de70*/  IMAD.MOV.U32 R123, RZ, RZ, R102 ;  /* 0x000000ffff7b7224 */ /* 0x000fe400078e0066 */
[----:B------:R-:W-:Y:S01]  /*de80*/  IMAD.MOV.U32 R134, RZ, RZ, R37 ;  /* 0x000000ffff867224 */ /* 0x000fe200078e0025 */
[----:B------:R-:W2:Y:S01]  /*de90*/  LDS.128 R28, [R2] ;  /* 0x00000000021c7984 */ /* 0x000ea20000000c00 */
[----:B------:R-:W-:Y:S06]  /*dea0*/  BAR.SYNC.DEFER_BLOCKING 0x0 ;  /* 0x0000000000007b1d */ /* 0x000fec0000010000 */
[----:B------:R3:W-:Y:S02]  /*deb0*/  STSM.16.M88.4 [R3], R124 ;  /* 0x0000007c03007844 */ /* 0x0007e40000000200 */
[----:B------:R-:W-:Y:S01]  /*dec0*/  BAR.SYNC.DEFER_BLOCKING 0x0 ;  /* 0x0000000000007b1d */ /* 0x000fe20000010000 */
[----:B---3--:R-:W-:Y:S01]  /*ded0*/  MOV R124, R68 ;  /* 0x00000044007c7202 */ /* 0x008fe20000000f00 */
[----:B------:R-:W-:-:S02]  /*dee0*/  IMAD.MOV.U32 R125, RZ, RZ, R70 ;  /* 0x000000ffff7d7224 */ /* 0x000fc400078e0046 */
[----:B------:R-:W-:Y:S02]  /*def0*/  IMAD.MOV.U32 R126, RZ, RZ, R36 ;  /* 0x000000ffff7e7224 */ /* 0x000fe400078e0024 */
[----:B------:R-:W-:Y:S01]  /*df00*/  IMAD.MOV.U32 R127, RZ, RZ, R38 ;  /* 0x000000ffff7f7224 */ /* 0x000fe200078e0026 */
[----:B------:R-:W3:Y:S01]  /*df10*/  LDS.128 R96, [R2] ;  /* 0x0000000002607984 */ /* 0x000ee20000000c00 */
        /* <DEDUP_REMOVED lines=8> */
[----:B------:R-:W-:Y:S01]  /*dfa0*/  IMAD.MOV.U32 R135, RZ, RZ, R39 ;  /* 0x000000ffff877224 */ /* 0x000fe200078e0027 */
[----:B------:R-:W4:Y:S01]  /*dfb0*/  LDS.128 R92, [R2] ;  /* 0x00000000025c7984 */ /* 0x000f220000000c00 */
[----:B------:R-:W-:Y:S06]  /*dfc0*/  BAR.SYNC.DEFER_BLOCKING 0x0 ;  /* 0x0000000000007b1d */ /* 0x000fec0000010000 */
[----:B------:R5:W-:Y:S02]  /*dfd0*/  STSM.16.M88.4 [R3], R152 ;  /* 0x0000009803007844 */ /* 0x000be40000000200 */
[----:B------:R-:W-:Y:S01]  /*dfe0*/  BAR.SYNC.DEFER_BLOCKING 0x0 ;  /* 0x0000000000007b1d */ /* 0x000fe20000010000 */
[----:B-----5:R-:W-:Y:S01]  /*dff0*/  MOV R152, R72 ;  /* 0x0000004800987202 */ /* 0x020fe20000000f00 */
[----:B------:R-:W-:-:S02]  /*e000*/  IMAD.MOV.U32 R153, RZ, RZ, R74 ;  /* 0x000000ffff997224 */ /* 0x000fc400078e004a */
[----:B------:R-:W-:Y:S02]  /*e010*/  IMAD.MOV.U32 R154, RZ, RZ, R40 ;  /* 0x000000ffff9a7224 */ /* 0x000fe400078e0028 */
[----:B------:R-:W-:Y:S01]  /*e020*/  IMAD.MOV.U32 R155, RZ, RZ, R42 ;  /* 0x000000ffff9b7224 */ /* 0x000fe200078e002a */
[----:B------:R-:W5:Y:S01]  /*e030*/  LDS.128 R64, [R2] ;  /* 0x0000000002407984 */ /* 0x000f620000000c00 */
        /* <DEDUP_REMOVED lines=10> */
[----:B------:R-:W-:Y:S01]  /*e0e0*/  IMAD.MOV.U32 R126, RZ, RZ, R104 ;  /* 0x000000ffff7e7224 */ /* 0x000fe200078e0068 */
[----:B------:R-:W-:Y:S01]  /*e0f0*/  MOV R140, R77 ;  /* 0x0000004d008c7202 */ /* 0x000fe20000000f00 */
[----:B------:R-:W-:-:S02]  /*e100*/  IMAD.MOV.U32 R127, RZ, RZ, R106 ;  /* 0x000000ffff7f7224 */ /* 0x000fc400078e006a */
[----:B------:R-:W-:Y:S01]  /*e110*/  IMAD.MOV.U32 R138, RZ, RZ, R108 ;  /* 0x000000ffff8a7224 */ /* 0x000fe200078e006c */
[----:B------:R-:W1:Y:S01]  /*e120*/  LDS.128 R120, [R2] ;  /* 0x0000000002787984 */ /* 0x000e620000000c00 */
[----:B------:R-:W-:Y:S06]  /*e130*/  BAR.SYNC.DEFER_BLOCKING 0x0 ;  /* 0x0000000000007b1d */ /* 0x000fec0000010000 */
[----:B------:R2:W-:Y:S02]  /*e140*/  STSM.16.M88.4 [R3], R128 ;  /* 0x0000008003007844 */ /* 0x0005e40000000200 */
[----:B------:R-:W-:Y:S01]  /*e150*/  BAR.SYNC.DEFER_BLOCKING 0x0 ;  /* 0x0000000000007b1d */ /* 0x000fe20000010000 */
[----:B--2---:R-:W-:Y:S01]  /*e160*/  MOV R128, R137 ;  /* 0x0000008900807202 */ /* 0x004fe20000000f00 */
[----:B------:R-:W-:-:S02]  /*e170*/  IMAD.MOV.U32 R129, RZ, RZ, R139 ;  /* 0x000000ffff817224 */ /* 0x000fc400078e008b */
[----:B------:R-:W-:Y:S02]  /*e180*/  IMAD.MOV.U32 R130, RZ, RZ, R105 ;  /* 0x000000ffff827224 */ /* 0x000fe400078e0069 */
[----:B------:R-:W-:Y:S02]  /*e190*/  IMAD.MOV.U32 R131, RZ, RZ, R107 ;  /* 0x000000ffff837224 */ /* 0x000fe400078e006b */
[----:B------:R-:W-:Y:S02]  /*e1a0*/  IMAD.MOV.U32 R137, RZ, RZ, R142 ;  /* 0x000000ffff897224 */ /* 0x000fe400078e008e */
        /* <DEDUP_REMOVED lines=21> */
[----:B------:R-:W-:Y:S01]  /*e300*/  IMAD.MOV.U32 R155, RZ, RZ, R46 ;  /* 0x000000ffff9b7224 */ /* 0x000fe200078e002e */
[----:B------:R-:W4:Y:S01]  /*e310*/  LDS.128 R124, [R2] ;  /* 0x00000000027c7984 */ /* 0x000f220000000c00 */
[----:B------:R-:W-:Y:S06]  /*e320*/  BAR.SYNC.DEFER_BLOCKING 0x0 ;  /* 0x0000000000007b1d */ /* 0x000fec0000010000 */
[----:B------:R-:W-:Y:S02]  /*e330*/  STSM.16.M88.4 [R3], R128 ;  /* 0x0000008003007844 */ /* 0x000fe40000000200 */
[----:B------:R-:W-:Y:S06]  /*e340*/  BAR.SYNC.DEFER_BLOCKING 0x0 ;  /* 0x0000000000007b1d */ /* 0x000fec0000010000 */
[----:B------:R-:W4:Y:S02]  /*e350*/  LDS.128 R104, [R2] ;  /* 0x0000000002687984 */ /* 0x000f240000000c00 */
[----:B------:R-:W-:Y:S06]  /*e360*/  BAR.SYNC.DEFER_BLOCKING 0x0 ;  /* 0x0000000000007b1d */ /* 0x000fec0000010000 */
[----:B------:R5:W-:Y:S02]  /*e370*/  STSM.16.M88.4 [R3], R132 ;  /* 0x0000008403007844 */ /* 0x000be40000000200 */
[----:B------:R-:W-:Y:S01]  /*e380*/  BAR.SYNC.DEFER_BLOCKING 0x0 ;  /* 0x0000000000007b1d */ /* 0x000fe20000010000 */
[----:B-----5:R-:W-:Y:S01]  /*e390*/  MOV R132, R141 ;  /* 0x0000008d00847202 */ /* 0x020fe20000000f00 */
[----:B------:R-:W-:-:S02]  /*e3a0*/  IMAD.MOV.U32 R133, RZ, RZ, R143 ;  /* 0x000000ffff857224 */ /* 0x000fc400078e008f */
[----:B------:R-:W-:Y:S02]  /*e3b0*/  IMAD.MOV.U32 R134, RZ, RZ, R109 ;  /* 0x000000ffff867224 */ /* 0x000fe400078e006d */
[----:B------:R-:W-:Y:S02]  /*e3c0*/  IMAD.MOV.U32 R135, RZ, RZ, R111 ;  /* 0x000000ffff877224 */ /* 0x000fe400078e006f */
[----:B------:R-:W-:Y:S02]  /*e3d0*/  IMAD.MOV.U32 R141, RZ, RZ, R79 ;  /* 0x000000ffff8d7224 */ /* 0x000fe400078e004f */
[----:B------:R-:W-:Y:S01]  /*e3e0*/  IMAD.MOV.U32 R143, RZ, RZ, R47 ;  /* 0x000000ffff8f7224 */ /* 0x000fe200078e002f */
[----:B------:R-:W5:Y:S01]  /*e3f0*/  LDS.128 R72, [R2] ;  /* 0x0000000002487984 */ /* 0x000f620000000c00 */
        /* <DEDUP_REMOVED lines=17> */
[----:B------:R-:W-:Y:S01]  /*e510*/  IMAD.MOV.U32 R155, RZ, RZ, R50 ;  /* 0x000000ffff9b7224 */ /* 0x000fe200078e0032 */
[----:B------:R-:W2:Y:S01]  /*e520*/  LDS.128 R128, [R2] ;  /* 0x0000000002807984 */ /* 0x000ea20000000c00 */
[----:B------:R-:W-:Y:S06]  /*e530*/  BAR.SYNC.DEFER_BLOCKING 0x0 ;  /* 0x0000000000007b1d */ /* 0x000fec0000010000 */
[----:B------:R-:W-:Y:S02]  /*e540*/  STSM.16.M88.4 [R3], R132 ;  /* 0x0000008403007844 */ /* 0x000fe40000000200 */
[----:B------:R-:W-:Y:S06]  /*e550*/  BAR.SYNC.DEFER_BLOCKING 0x0 ;  /* 0x0000000000007b1d */ /* 0x000fec0000010000 */
[----:B------:R-:W2:Y:S02]  /*e560*/  LDS.128 R108, [R2] ;  /* 0x00000000026c7984 */ /* 0x000ea40000000c00 */
[----:B------:R-:W-:Y:S06]  /*e570*/  BAR.SYNC.DEFER_BLOCKING 0x0 ;  /* 0x0000000000007b1d */ /* 0x000fec0000010000 */
[----:B------:R3:W-:Y:S02]  /*e580*/  STSM.16.M88.4 [R3], R140 ;  /* 0x0000008c03007844 */ /* 0x0007e40000000200 */
[----:B------:R-:W-:Y:S01]  /*e590*/  BAR.SYNC.DEFER_BLOCKING 0x0 ;  /* 0x0000000000007b1d */ /* 0x000fe20000010000 */
[----:B---3--:R-:W-:Y:S01]  /*e5a0*/  IMAD.MOV.U32 R142, RZ, RZ, R113 ;  /* 0x000000ffff8e7224 */ /* 0x008fe200078e0071 */
[----:B------:R-:W-:Y:S01]  /*e5b0*/  MOV R140, R145 ;  /* 0x00000091008c7202 */ /* 0x000fe20000000f00 */
[----:B------:R-:W-:-:S02]  /*e5c0*/  IMAD.MOV.U32 R143, RZ, RZ, R115 ;  /* 0x000000ffff8f7224 */ /* 0x000fc400078e0073 */
[----:B------:R-:W-:Y:S02]  /*e5d0*/  IMAD.MOV.U32 R141, RZ, RZ, R147 ;  /* 0x000000ffff8d7224 */ /* 0x000fe400078e0093 */
[----:B------:R-:W-:Y:S02]  /*e5e0*/  IMAD.MOV.U32 R145, RZ, RZ, R150 ;  /* 0x000000ffff917224 */ /* 0x000fe400078e0096 */
        /* <DEDUP_REMOVED lines=24> */
[----:B------:R1:W-:Y:S02]  /*e770*/  STSM.16.M88.4 [R3], R136 ;  /* 0x0000008803007844 */ /* 0x0003e40000000200 */
[----:B------:R-:W-:Y:S01]  /*e780*/  BAR.SYNC.DEFER_BLOCKING 0x0 ;  /* 0x0000000000007b1d */ /* 0x000fe20000010000 */
[----:B-1----:R-:W-:-:S04]  /*e790*/  LEA R136, P6, R4, UR4, 0x2 ;  /* 0x0000000404887c11 */ /* 0x002fc8000f8c10ff */
[----:B------:R-:W-:Y:S01]  /*e7a0*/  LEA.HI.X.SX32 R137, R4, UR5, 0x2, P6 ;  /* 0x0000000504897c11 */ /* 0x000fe2000b0f16ff */
[----:B------:R-:W-:Y:S01]  /*e7b0*/  VIADD R4, R0, 0x4 ;  /* 0x0000000400047836 */ /* 0x000fe20000000000 */
[----:B------:R-:W-:Y:S01]  /*e7c0*/  LEA R138, P6, R6, UR4, 0x2 ;  /* 0x00000004068a7c11 */ /* 0x000fe2000f8c10ff */
[----:B------:R-:W-:-:S03]  /*e7d0*/  ULDC UR4, c[0x0][0x248] ;  /* 0x0000920000047ab9 */ /* 0x000fc60000000800 */
[----:B------:R-:W-:Y:S01]  /*e7e0*/  LEA.HI.X.SX32 R139, R6, UR5, 0x2, P6 ;  /* 0x00000005068b7c11 */ /* 0x000fe2000b0f16ff */
[----:B------:R-:W1:Y:S01]  /*e7f0*/  LDS.128 R80, [R2] ;  /* 0x0000000002507984 */ /* 0x000e620000000c00 */
[----:B------:R-:W-:Y:S01]  /*e800*/  BAR.SYNC.DEFER_BLOCKING 0x0 ;  /* 0x0000000000007b1d */ /* 0x000fe20000010000 */
[-C--:B------:R-:W-:Y:S02]  /*e810*/  ISETP.LT.AND P6, PT, R5, R188.reuse, !P3 ;  /* 0x000000bc0500720c */ /* 0x080fe40005fc1270 */
[----:B------:R-:W-:-:S03]  /*e820*/  ISETP.LT.AND P3, PT, R7, R188, !P3 ;  /* 0x000000bc0700720c */ /* 0x000fc60005f61270 */
[----:B------:R2:W-:Y:S02]  /*e830*/  STSM.16.M88.4 [R3], R144 ;  /* 0x0000009003007844 */ /* 0x0005e40000000200 */
[----:B------:R-:W-:Y:S01]  /*e840*/  BAR.SYNC.DEFER_BLOCKING 0x0 ;  /* 0x0000000000007b1d */ /* 0x000fe20000010000 */
[----:B--2---:R-:W-:Y:S01]  /*e850*/  IMAD.MOV.U32 R146, RZ, RZ, R117 ;  /* 0x000000ffff927224 */ /* 0x004fe200078e0075 */
[----:B------:R-:W-:Y:S01]  /*e860*/  MOV R147, R119 ;  /* 0x0000007700937202 */ /* 0x000fe20000000f00 */
[----:B------:R-:W-:Y:S02]  /*e870*/  IMAD.MOV.U32 R144, RZ, RZ, R149 ;  /* 0x000000ffff907224 */ /* 0x000fe400078e0095 */
[----:B------:R-:W-:Y:S01]  /*e880*/  IMAD.MOV.U32 R145, RZ, RZ, R151 ;  /* 0x000000ffff917224 */ /* 0x000fe200078e0097 */
[----:B------:R-:W-:Y:S01]  /*e890*/  MOV R151, R55 ;  /* 0x0000003700977202 */ /* 0x000fe20000000f00 */
[----:B------:R-:W-:Y:S01]  /*e8a0*/  IMAD.MOV.U32 R149, RZ, RZ, R87 ;  /* 0x000000ffff957224 */ /* 0x000fe200078e0057 */
[----:B------:R-:W2:Y:S01]  /*e8b0*/  LDS.128 R48, [R2] ;  /* 0x0000000002307984 */ /* 0x000ea20000000c00 */
[----:B------:R-:W-:Y:S06]  /*e8c0*/  BAR.SYNC.DEFER_BLOCKING 0x0 ;  /* 0x0000000000007b1d */ /* 0x000fec0000010000 */
[----:B------:R3:W-:Y:S02]  /*e8d0*/  STSM.16.M88.4 [R3], R140 ;  /* 0x0000008c03007844 */ /* 0x0007e40000000200 */
[----:B------:R-:W-:Y:S01]  /*e8e0*/  BAR.SYNC.DEFER_BLOCKING 0x0 ;  /* 0x0000000000007b1d */ /* 0x000fe20000010000 */
[----:B---3--:R-:W-:-:S04]  /*e8f0*/  IMAD R141, R0, UR4, RZ ;  /* 0x00000004008d7c24 */ /* 0x008fc8000f8e02ff */
[----:B------:R-:W-:-:S04]  /*e900*/  IMAD.WIDE R84, R141, 0x4, R136 ;  /* 0x000000048d547825 */ /* 0x000fc800078e0288 */
[C---:B------:R-:W-:Y:S01]  /*e910*/  IMAD.WIDE R86, R141.reuse, 0x4, R138 ;  /* 0x000000048d567825 */ /* 0x040fe200078e028a */
[----:B------:R-:W3:Y:S01]  /*e920*/  LDS.128 R116, [R2] ;  /* 0x0000000002747984 */ /* 0x000ee20000000c00 */
[----:B------:R-:W-:Y:S06]  /*e930*/  BAR.SYNC.DEFER_BLOCKING 0x0 ;  /* 0x0000000000007b1d */ /* 0x000fec0000010000 */
[----:B------:R4:W-:Y:S02]  /*e940*/  STSM.16.M88.4 [R3], R144 ;  /* 0x0000009003007844 */ /* 0x0009e40000000200 */
[----:B------:R-:W-:Y:S01]  /*e950*/  BAR.SYNC.DEFER_BLOCKING 0x0 ;  /* 0x0000000000007b1d */ /* 0x000fe20000010000 */
[----:B----4-:R-:W-:-:S04]  /*e960*/  VIADD R145, R141, UR4 ;  /* 0x000000048d917c36 */ /* 0x010fc80008000000 */
[----:B------:R-:W-:-:S04]  /*e970*/  IMAD.WIDE R140, R145, 0x4, R136 ;  /* 0x00000004918c7825 */ /* 0x000fc800078e0288 */
[C---:B------:R-:W-:Y:S01]  /*e980*/  IMAD.WIDE R142, R145.reuse, 0x4, R138 ;  /* 0x00000004918e7825 */ /* 0x040fe200078e028a */
[----:B------:R-:W4:Y:S03]  /*e990*/  LDS.128 R52, [R2] ;  /* 0x0000000002347984 */ /* 0x000f260000000c00 */
[----:B------:R-:W-:Y:S01]  /*e9a0*/  VIADD R145, R145, UR4 ;  /* 0x0000000491917c36 */ /* 0x000fe20008000000 */
[----:B------:R-:W-:Y:S06]  /*e9b0*/  BAR.SYNC.DEFER_BLOCKING 0x0 ;  /* 0x0000000000007b1d */ /* 0x000fec0000010000 */
[----:B------:R-:W-:Y:S02]  /*e9c0*/  STSM.16.M88.4 [R3], R148 ;  /* 0x0000009403007844 */ /* 0x000fe40000000200 */
[----:B------:R-:W-:Y:S06]  /*e9d0*/  BAR.SYNC.DEFER_BLOCKING 0x0 ;  /* 0x0000000000007b1d */ /* 0x000fec0000010000 */
[----:B------:R5:W-:Y:S01]  /*e9e0*/  @P2 STG.E desc[UR16][R84.64], R8 ;  /* 0x0000000854002986 */ /* 0x000be2000c101910 */
[----:B------:R-:W-:-:S02]  /*e9f0*/  ISETP.GE.AND P2, PT, R4, R189, PT ;  /* 0x000000bd0400720c */ /* 0x000fc40003f46270 */
[----:B------:R-:W-:Y:S01]  /*ea00*/  IADD3 R4, R0, 0x5, RZ ;  /* 0x0000000500047810 */ /* 0x000fe20007ffe0ff */
[----:B------:R1:W-:Y:S01]  /*ea10*/  @P5 STG.E desc[UR16][R86.64], R12 ;  /* 0x0000000c56005986 */ /* 0x0003e2000c101910 */
[-C--:B------:R-:W-:Y:S02]  /*ea20*/  ISETP.LT.AND P5, PT, R5, R188.reuse, !P1 ;  /* 0x000000bc0500720c */ /* 0x080fe40004fa1270 */
[-C--:B------:R-:W-:Y:S01]  /*ea30*/  ISETP.LT.AND P1, PT, R7, R188.reuse, !P1 ;  /* 0x000000bc0700720c */ /* 0x080fe20004f21270 */
[----:B------:R2:W-:Y:S01]  /*ea40*/  @P6 STG.E desc[UR16][R140.64], R24 ;  /* 0x000000188c006986 */ /* 0x0005e2000c101910 */
[-C--:B------:R-:W-:Y:S02]  /*ea50*/  ISETP.LT.AND P6, PT, R5, R188.reuse, !P4 ;  /* 0x000000bc0500720c */ /* 0x080fe400067c1270 */
[----:B------:R-:W-:Y:S01]  /*ea60*/  ISETP.LT.AND P4, PT, R7, R188, !P4 ;  /* 0x000000bc0700720c */ /* 0x000fe20006781270 */
[----:B-----5:R-:W-:Y:S01]  /*ea70*/  IMAD.WIDE R84, R145, 0x4, R136 ;  /* 0x0000000491547825 */ /* 0x020fe200078e0288 */
[----:B------:R5:W-:Y:S01]  /*ea80*/  @P3 STG.E desc[UR16][R142.64], R20 ;  /* 0x000000148e003986 */ /* 0x000be2000c101910 */
[----:B------:R-:W-:-:S02]  /*ea90*/  ISETP.GE.AND P3, PT, R4, R189, PT ;  /* 0x000000bd0400720c */ /* 0x000fc40003f66270 */
[----:B-1----:R-:W-:Y:S02]  /*eaa0*/  IMAD.WIDE R86, R145, 0x4, R138 ;  /* 0x0000000491567825 */ /* 0x002fe400078e028a */
[----:B------:R1:W-:Y:S01]  /*eab0*/  @P5 STG.E desc[UR16][R84.64], R9 ;  /* 0x0000000954005986 */ /* 0x0003e2000c101910 */
[-C--:B------:R-:W-:Y:S01]  /*eac0*/  ISETP.LT.AND P5, PT, R5, R188.reuse, !P2 ;  /* 0x000000bc0500720c */ /* 0x080fe200057a1270 */
[----:B------:R-:W-:Y:S01]  /*ead0*/  VIADD R145, R145, UR4 ;  /* 0x0000000491917c36 */ /* 0x000fe20008000000 */
[----:B------:R-:W-:Y:S01]  /*eae0*/  ISETP.LT.AND P2, PT, R7, R188, !P2 ;  /* 0x000000bc0700720c */ /* 0x000fe20005741270 */
[----:B------:R3:W-:Y:S01]  /*eaf0*/  @P1 STG.E desc[UR16][R86.64], R13 ;  /* 0x0000000d56001986 */ /* 0x0007e2000c101910 */
[----:B------:R-:W-:Y:S02]  /*eb00*/  VIADD R4, R0, 0x6 ;  /* 0x0000000600047836 */ /* 0x000fe40000000000 */
[----:B--2---:R-:W-:-:S03]  /*eb10*/  IMAD.WIDE R140, R145, 0x4, R136 ;  /* 0x00000004918c7825 */ /* 0x004fc600078e0288 */
[-C--:B------:R-:W-:Y:S01]  /*eb20*/  ISETP.GE.AND P1, PT, R4, R189.reuse, PT ;  /* 0x000000bd0400720c */ /* 0x080fe20003f26270 */
[----:B-----5:R-:W-:Y:S01]  /*eb30*/  IMAD.WIDE R142, R145, 0x4, R138 ;  /* 0x00000004918e7825 */ /* 0x020fe200078e028a */
[----:B------:R-:W-:Y:S01]  /*eb40*/  @P6 STG.E desc[UR16][R140.64], R25 ;  /* 0x000000198c006986 */ /* 0x000fe2000c101910 */
[-C--:B------:R-:W-:Y:S02]  /*eb50*/  ISETP.LT.AND P6, PT, R5, R188.reuse, !P3 ;  /* 0x000000bc0500720c */ /* 0x080fe40005fc1270 */
[----:B------:R-:W-:Y:S01]  /*eb60*/  VIADD R145, R145, UR4 ;  /* 0x0000000491917c36 */ /* 0x000fe20008000000 */
[----:B------:R-:W-:Y:S01]  /*eb70*/  IADD3 R4, R0, 0x7, RZ ;  /* 0x0000000700047810 */ /* 0x000fe20007ffe0ff */
[----:B------:R2:W-:Y:S01]  /*eb80*/  @P4 STG.E desc[UR16][R142.64], R21 ;  /* 0x000000158e004986 */ /* 0x0005e2000c101910 */
[----:B------:R-:W-:Y:S01]  /*eb90*/  ISETP.LT.AND P3, PT, R7, R188, !P3 ;  /* 0x000000bc0700720c */ /* 0x000fe20005f61270 */
[----:B-1----:R-:W-:Y:S01]  /*eba0*/  IMAD.WIDE R8, R145, 0x4, R136 ;  /* 0x0000000491087825 */ /* 0x002fe200078e0288 */
[----:B------:R-:W-:-:S03]  /*ebb0*/  ISETP.GE.AND P4, PT, R4, R189, PT ;  /* 0x000000bd0400720c */ /* 0x000fc60003f86270 */
[----:B---3--:R-:W-:Y:S01]  /*ebc0*/  IMAD.WIDE R12, R145, 0x4, R138 ;  /* 0x00000004910c7825 */ /* 0x008fe200078e028a */
[----:B------:R1:W-:Y:S01]  /*ebd0*/  @P5 STG.E desc[UR16][R8.64], R10 ;  /* 0x0000000a08005986 */ /* 0x0003e2000c101910 */
[-C--:B------:R-:W-:Y:S02]  /*ebe0*/  ISETP.LT.AND P5, PT, R5, R188.reuse, !P1 ;  /* 0x000000bc0500720c */ /* 0x080fe40004fa1270 */
[----:B------:R-:W-:Y:S01]  /*ebf0*/  VIADD R145, R145, UR4 ;  /* 0x0000000491917c36 */ /* 0x000fe20008000000 */
[----:B------:R3:W-:Y:S01]  /*ec00*/  @P2 STG.E desc[UR16][R12.64], R14 ;  /* 0x0000000e0c002986 */ /* 0x0007e2000c101910 */
[----:B------:R-:W-:Y:S01]  /*ec10*/  ISETP.LT.AND P1, PT, R7, R188, !P1 ;  /* 0x000000bc0700720c */ /* 0x000fe20004f21270 */
[----:B------:R-:W-:Y:S02]  /*ec20*/  VIADD R4, R0, 0x8 ;  /* 0x0000000800047836 */ /* 0x000fe40000000000 */
[----:B--2---:R-:W-:-:S03]  /*ec30*/  IMAD.WIDE R20, R145, 0x4, R136 ;  /* 0x0000000491147825 */ /* 0x004fc600078e0288 */
[-C--:B------:R-:W-:Y:S01]  /*ec40*/  ISETP.GE.AND P2, PT, R4, R189.reuse, PT ;  /* 0x000000bd0400720c */ /* 0x080fe20003f46270 */
[----:B------:R-:W-:Y:S01]  /*ec50*/  IMAD.WIDE R24, R145, 0x4, R138 ;  /* 0x0000000491187825 */ /* 0x000fe200078e028a */
[----:B------:R2:W-:Y:S01]  /*ec60*/  @P6 STG.E desc[UR16][R20.64], R26 ;  /* 0x0000001a14006986 */ /* 0x0005e2000c101910 */
        /* <DEDUP_REMOVED lines=21> */
[----:B------:R-:W-:Y:S01]  /*edc0*/  @P4 STG.E desc[UR16][R24.64], R23 ;  /* 0x0000001718004986 */ /* 0x000fe2000c101910 */
[----:B------:R-:W-:Y:S01]  /*edd0*/  ISETP.LT.AND P3, PT, R7, R188, !P3 ;  /* 0x000000bc0700720c */ /* 0x000fe20005f61270 */
[C---:B-1----:R-:W-:Y:S01]  /*ede0*/  IMAD.WIDE R8, R145.reuse, 0x4, R136 ;  /* 0x0000000491087825 */ /* 0x042fe200078e0288 */
[----:B------:R-:W-:Y:S01]  /*edf0*/  ISETP.GE.AND P4, PT, R4, R189, PT ;  /* 0x000000bd0400720c */ /* 0x000fe20003f86270 */
[----:B------:R-:W1:Y:S02]  /*ee00*/  LDS.128 R20, [R2] ;  /* 0x0000000002147984 */ /* 0x000e640000000c00 */
[----:B------:R-:W-:-:S02]  /*ee10*/  IMAD.WIDE R10, R145, 0x4, R138 ;  /* 0x00000004910a7825 */ /* 0x000fc400078e028a */
[----:B------:R2:W-:Y:S01]  /*ee20*/  @P5 STG.E desc[UR16][R8.64], R16 ;  /* 0x0000001008005986 */ /* 0x0005e2000c101910 */
[-C--:B------:R-:W-:Y:S01]  /*ee30*/  ISETP.LT.AND P5, PT, R5, R188.reuse, !P1 ;  /* 0x000000bc0500720c */ /* 0x080fe20004fa1270 */
[----:B------:R-:W-:Y:S01]  /*ee40*/  VIADD R145, R145, UR4 ;  /* 0x0000000491917c36 */ /* 0x000fe20008000000 */
[----:B------:R-:W-:Y:S01]  /*ee50*/  ISETP.LT.AND P1, PT, R7, R188, !P1 ;  /* 0x000000bc0700720c */ /* 0x000fe20004f21270 */
[----:B------:R5:W-:Y:S01]  /*ee60*/  @P2 STG.E desc[UR16][R10.64], R88 ;  /* 0x000000580a002986 */ /* 0x000be2000c101910 */
[----:B------:R-:W-:Y:S02]  /*ee70*/  VIADD R4, R0, 0xc ;  /* 0x0000000c00047836 */ /* 0x000fe40000000000 */
[----:B---3--:R-:W-:-:S03]  /*ee80*/  IMAD.WIDE R12, R145, 0x4, R136 ;  /* 0x00000004910c7825 */ /* 0x008fc600078e0288 */
        /* <DEDUP_REMOVED lines=8> */
[----:B--2---:R-:W-:Y:S01]  /*ef10*/  IMAD.WIDE R8, R145, 0x4, R136 ;  /* 0x0000000491087825 */ /* 0x004fe200078e0288 */
[----:B------:R-:W-:-:S03]  /*ef20*/  ISETP.GE.AND P3, PT, R4, R189, PT ;  /* 0x000000bd0400720c */ /* 0x000fc60003f66270 */
[----:B-----5:R-:W-:Y:S01]  /*ef30*/  IMAD.WIDE R10, R145, 0x4, R138 ;  /* 0x00000004910a7825 */ /* 0x020fe200078e028a */
[----:B------:R2:W-:Y:S01]  /*ef40*/  @P5 STG.E desc[UR16][R8.64], R17 ;  /* 0x0000001108005986 */ /* 0x0005e2000c101910 */
[-C--:B------:R-:W-:Y:S02]  /*ef50*/  ISETP.LT.AND P5, PT, R5, R188.reuse, !P2 ;  /* 0x000000bc0500720c */ /* 0x080fe400057a1270 */
[----:B------:R-:W-:Y:S01]  /*ef60*/  VIADD R145, R145, UR4 ;  /* 0x0000000491917c36 */ /* 0x000fe20008000000 */
[----:B------:R5:W-:Y:S01]  /*ef70*/  @P1 STG.E desc[UR16][R10.64], R89 ;  /* 0x000000590a001986 */ /* 0x000be2000c101910 */
[----:B------:R-:W-:Y:S01]  /*ef80*/  ISETP.LT.AND P2, PT, R7, R188, !P2 ;  /* 0x000000bc0700720c */ /* 0x000fe20005741270 */
[----:B------:R-:W-:Y:S02]  /*ef90*/  VIADD R4, R0, 0xe ;  /* 0x0000000e00047836 */ /* 0x000fe40000000000 */
[----:B---3--:R-:W-:-:S03]  /*efa0*/  IMAD.WIDE R12, R145, 0x4, R136 ;  /* 0x00000004910c7825 */ /* 0x008fc600078e0288 */
[-C--:B------:R-:W-:Y:S01]  /*efb0*/  ISETP.GE.AND P1, PT, R4, R189.reuse, PT ;  /* 0x000000bd0400720c */ /* 0x080fe20003f26270 */
[----:B----4-:R-:W-:Y:S01]  /*efc0*/  IMAD.WIDE R14, R145, 0x4, R138 ;  /* 0x00000004910e7825 */ /* 0x010fe200078e028a */
        /* <DEDUP_REMOVED lines=160> */
[----:B------:R-:W-:Y:S01]  /*f9d0*/  ISETP.GE.AND P2, PT, R4, R189, PT ;  /* 0x000000bd0400720c */ /* 0x000fe20003f46270 */
[----:B----4-:R-:W-:Y:S01]  /*f9e0*/  IMAD.WIDE R14, R145, 0x4, R138 ;  /* 0x00000004910e7825 */ /* 0x010fe200078e028a */
[----:B------:R3:W-:Y:S01]  /*f9f0*/  @P6 STG.E desc[UR16][R12.64], R102 ;  /* 0x000000660c006986 */ /* 0x0007e2000c101910 */
[-C--:B------:R-:W-:Y:S02]  /*fa00*/  ISETP.LT.AND P6, PT, R5, R188.reuse, !P4 ;  /* 0x000000bc0500720c */ /* 0x080fe400067c1270 */
[----:B------:R-:W-:Y:S01]  /*fa10*/  VIADD R145, R145, UR4 ;  /* 0x0000000491917c36 */ /* 0x000fe20008000000 */
[----:B------:R-:W-:Y:S01]  /*fa20*/  ISETP.LT.AND P4, PT, R7, R188, !P4 ;  /* 0x000000bc0700720c */ /* 0x000fe20006781270 */
[----:B------:R4:W-:Y:S01]  /*fa30*/  @P3 STG.E desc[UR16][R14.64], R70 ;  /* 0x000000460e003986 */ /* 0x0009e2000c101910 */
[----:B------:R-:W-:Y:S01]  /*fa40*/  IADD3 R4, R0, 0x21, RZ ;  /* 0x0000002100047810 */ /* 0x000fe20007ffe0ff */
[----:B--2---:R-:W-:-:S03]  /*fa50*/  IMAD.WIDE R8, R145, 0x4, R136 ;  /* 0x0000000491087825 */ /* 0x004fc600078e0288 */
[----:B------:R-:W-:Y:S01]  /*fa60*/  ISETP.GE.AND P3, PT, R4, R189, PT ;  /* 0x000000bd0400720c */ /* 0x000fe20003f66270 */
[----:B-----5:R-:W-:Y:S01]  /*fa70*/  IMAD.WIDE R10, R145, 0x4, R138 ;  /* 0x00000004910a7825 */ /* 0x020fe200078e028a */
[----:B------:R2:W-:Y:S01]  /*fa80*/  @P5 STG.E desc[UR16][R8.64], R35 ;  /* 0x0000002308005986 */ /* 0x0005e2000c101910 */
[-C--:B------:R-:W-:Y:S02]  /*fa90*/  ISETP.LT.AND P5, PT, R5, R188.reuse, !P2 ;  /* 0x000000bc0500720c */ /* 0x080fe400057a1270 */
[----:B------:R-:W-:Y:S01]  /*faa0*/  VIADD R145, R145, UR4 ;  /* 0x0000000491917c36 */ /* 0x000fe20008000000 */
[----:B------:R-:W-:Y:S01]  /*fab0*/  ISETP.LT.AND P2, PT, R7, R188, !P2 ;  /* 0x000000bc0700720c */ /* 0x000fe20005741270 */
[----:B------:R5:W-:Y:S01]  /*fac0*/  @P1 STG.E desc[UR16][R10.64], R123 ;  /* 0x0000007b0a001986 */ /* 0x000be2000c101910 */
[----:B------:R-:W-:Y:S02]  /*fad0*/  VIADD R4, R0, 0x22 ;  /* 0x0000002200047836 */ /* 0x000fe40000000000 */
[----:B---3--:R-:W-:-:S03]  /*fae0*/  IMAD.WIDE R12, R145, 0x4, R136 ;  /* 0x00000004910c7825 */ /* 0x008fc600078e0288 */
[----:B------:R-:W-:Y:S01]  /*faf0*/  ISETP.GE.AND P1, PT, R4, R189, PT ;  /* 0x000000bd0400720c */ /* 0x000fe20003f26270 */
[----:B----4-:R-:W-:Y:S01]  /*fb00*/  IMAD.WIDE R14, R145, 0x4, R138 ;  /* 0x00000004910e7825 */ /* 0x010fe200078e028a */
[----:B------:R3:W-:Y:S01]  /*fb10*/  @P6 STG.E desc[UR16][R12.64], R103 ;  /* 0x000000670c006986 */ /* 0x0007e2000c101910 */
[-C--:B------:R-:W-:Y:S02]  /*fb20*/  ISETP.LT.AND P6, PT, R7, R188.reuse, !P3 ;  /* 0x000000bc0700720c */ /* 0x080fe40005fc1270 */
[----:B------:R-:W-:Y:S01]  /*fb30*/  VIADD R145, R145, UR4 ;  /* 0x0000000491917c36 */ /* 0x000fe20008000000 */
[----:B------:R4:W-:Y:S01]  /*fb40*/  @P4 STG.E desc[UR16][R14.64], R71 ;  /* 0x000000470e004986 */ /* 0x0009e2000c101910 */
[----:B------:R-:W-:Y:S02]  /*fb50*/  ISETP.LT.AND P4, PT, R5, R188, !P3 ;  /* 0x000000bc0500720c */ /* 0x000fe40005f81270 */
[----:B--2---:R-:W-:Y:S01]  /*fb60*/  IMAD.WIDE R8, R145, 0x4, R136 ;  /* 0x0000000491087825 */ /* 0x004fe200078e0288 */
[----:B------:R-:W-:-:S03]  /*fb70*/  IADD3 R4, R0, 0x23, RZ ;  /* 0x0000002300047810 */ /* 0x000fc60007ffe0ff */
[C---:B-----5:R-:W-:Y:S01]  /*fb80*/  IMAD.WIDE R10, R145.reuse, 0x4, R138 ;  /* 0x00000004910a7825 */ /* 0x060fe200078e028a */
[----:B------:R2:W-:Y:S01]  /*fb90*/  @P5 STG.E desc[UR16][R8.64], R36 ;  /* 0x0000002408005986 */ /* 0x0005e2000c101910 */
[----:B------:R-:W-:Y:S02]  /*fba0*/  ISETP.GE.AND P3, PT, R4, R189, PT ;  /* 0x000000bd0400720c */ /* 0x000fe40003f66270 */
[----:B------:R-:W-:Y:S01]  /*fbb0*/  VIADD R145, R145, UR4 ;  /* 0x0000000491917c36 */ /* 0x000fe20008000000 */
[----:B------:R5:W-:Y:S01]  /*fbc0*/  @P2 STG.E desc[UR16][R10.64], R124 ;  /* 0x0000007c0a002986 */ /* 0x000be2000c101910 */
[-C--:B------:R-:W-:Y:S01]  /*fbd0*/  ISETP.LT.AND P2, PT, R5, R188.reuse, !P1 ;  /* 0x000000bc0500720c */ /* 0x080fe20004f41270 */
[----:B------:R-:W-:Y:S01]  /*fbe0*/  VIADD R4, R0, 0x24 ;  /* 0x0000002400047836 */ /* 0x000fe20000000000 */
[----:B------:R-:W-:Y:S01]  /*fbf0*/  ISETP.LT.AND P5, PT, R7, R188, !P1 ;  /* 0x000000bc0700720c */ /* 0x000fe20004fa1270 */
        /* <DEDUP_REMOVED lines=188> */
[C---:B------:R-:W-:Y:S01]  /*107c0*/  VIADD R17, R3.reuse, UR4 ;  /* 0x0000000403117c36 */ /* 0x040fe20008000000 */
[----:B------:R-:W-:Y:S01]  /*107d0*/  IADD3 R4, R0, 0x39, RZ ;  /* 0x0000003900047810 */ /* 0x000fe20007ffe0ff */
[----:B--2---:R-:W-:-:S03]  /*107e0*/  IMAD.WIDE R8, R3, 0x4, R136 ;  /* 0x0000000403087825 */ /* 0x004fc600078e0288 */
[----:B------:R-:W-:Y:S01]  /*107f0*/  ISETP.GE.AND P3, PT, R4, R189, PT ;  /* 0x000000bd0400720c */ /* 0x000fe20003f66270 */
[----:B------:R-:W-:Y:S01]  /*10800*/  IMAD.WIDE R2, R3, 0x4, R138 ;  /* 0x0000000403027825 */ /* 0x000fe200078e028a */
[----:B------:R2:W-:Y:S01]  /*10810*/  @P5 STG.E desc[UR16][R8.64], R47 ;  /* 0x0000002f08005986 */ /* 0x0005e2000c101910 */
[-C--:B------:R-:W-:Y:S02]  /*10820*/  ISETP.LT.AND P5, PT, R5, R188.reuse, !P2 ;  /* 0x000000bc0500720c */ /* 0x080fe400057a1270 */
[----:B-----5:R-:W-:Y:S01]  /*10830*/  IMAD.WIDE R10, R17, 0x4, R136 ;  /* 0x00000004110a7825 */ /* 0x020fe200078e0288 */
[----:B------:R5:W-:Y:S01]  /*10840*/  @P1 STG.E desc[UR16][R2.64], R115 ;  /* 0x0000007302001986 */ /* 0x000be2000c101910 */
[-C--:B------:R-:W-:Y:S02]  /*10850*/  ISETP.LT.AND P2, PT, R7, R188.reuse, !P2 ;  /* 0x000000bc0700720c */ /* 0x080fe40005741270 */
[----:B------:R-:W-:Y:S01]  /*10860*/  VIADD R4, R0, 0x3a ;  /* 0x0000003a00047836 */ /* 0x000fe20000000000 */
[----:B------:R1:W-:Y:S01]  /*10870*/  @P4 STG.E desc[UR16][R10.64], R135 ;  /* 0x000000870a004986 */ /* 0x0003e2000c101910 */
[----:B---3--:R-:W-:Y:S01]  /*10880*/  IMAD.WIDE R12, R17, 0x4, R138 ;  /* 0x00000004110c7825 */ /* 0x008fe200078e028a */
[----:B------:R-:W-:-:S02]  /*10890*/  ISETP.LT.AND P4, PT, R5, R188, !P3 ;  /* 0x000000bc0500720c */ /* 0x000fc40005f81270 */
[-C--:B------:R-:W-:Y:S01]  /*108a0*/  ISETP.GE.AND P1, PT, R4, R189.reuse, PT ;  /* 0x000000bd0400720c */ /* 0x080fe20003f26270 */
[----:B------:R-:W-:Y:S01]  /*108b0*/  VIADD R17, R17, UR4 ;  /* 0x0000000411117c36 */ /* 0x000fe20008000000 */
[----:B------:R3:W-:Y:S01]  /*108c0*/  @P6 STG.E desc[UR16][R12.64], R83 ;  /* 0x000000530c006986 */ /* 0x0007e2000c101910 */
[----:B------:R-:W-:Y:S02]  /*108d0*/  IADD3 R4, R0, 0x3b, RZ ;  /* 0x0000003b00047810 */ /* 0x000fe40007ffe0ff */
[----:B------:R-:W-:Y:S01]  /*108e0*/  ISETP.LT.AND P6, PT, R7, R188, !P3 ;  /* 0x000000bc0700720c */ /* 0x000fe20005fc1270 */
[C---:B----4-:R-:W-:Y:S01]  /*108f0*/  VIADD R15, R17.reuse, UR4 ;  /* 0x00000004110f7c36 */ /* 0x050fe20008000000 */
[----:B------:R-:W-:Y:S01]  /*10900*/  ISETP.GE.AND P3, PT, R4, R189, PT ;  /* 0x000000bd0400720c */ /* 0x000fe20003f66270 */
[----:B--2---:R-:W-:-:S04]  /*10910*/  IMAD.WIDE R8, R17, 0x4, R136 ;  /* 0x0000000411087825 */ /* 0x004fc800078e0288 */
[----:B-----5:R-:W-:Y:S01]  /*10920*/  IMAD.WIDE R2, R17, 0x4, R138 ;  /* 0x0000000411027825 */ /* 0x020fe200078e028a */
[----:B------:R2:W-:Y:S01]  /*10930*/  @P5 STG.E desc[UR16][R8.64], R48 ;  /* 0x0000003008005986 */ /* 0x0005e2000c101910 */
[-C--:B------:R-:W-:Y:S02]  /*10940*/  ISETP.LT.AND P5, PT, R5, R188.reuse, !P1 ;  /* 0x000000bc0500720c */ /* 0x080fe40004fa1270 */
[----:B------:R-:W-:Y:S01]  /*10950*/  VIADD R4, R0, 0x3c ;  /* 0x0000003c00047836 */ /* 0x000fe20000000000 */
[----:B------:R4:W-:Y:S01]  /*10960*/  @P2 STG.E desc[UR16][R2.64], R116 ;  /* 0x0000007402002986 */ /* 0x0009e2000c101910 */
[----:B-1----:R-:W-:Y:S01]  /*10970*/  IMAD.WIDE R10, R15, 0x4, R136 ;  /* 0x000000040f0a7825 */ /* 0x002fe200078e0288 */
[-C--:B------:R-:W-:Y:S02]  /*10980*/  ISETP.LT.AND P1, PT, R7, R188.reuse, !P1 ;  /* 0x000000bc0700720c */ /* 0x080fe40004f21270 */
[----:B------:R-:W-:Y:S01]  /*10990*/  ISETP.GE.AND P2, PT, R4, R189, PT ;  /* 0x000000bd0400720c */ /* 0x000fe20003f46270 */
[----:B---3--:R-:W-:Y:S01]  /*109a0*/  IMAD.WIDE R12, R15, 0x4, R138 ;  /* 0x000000040f0c7825 */ /* 0x008fe200078e028a */
[----:B------:R1:W-:Y:S01]  /*109b0*/  @P4 STG.E desc[UR16][R10.64], R52 ;  /* 0x000000340a004986 */ /* 0x0003e2000c101910 */
[----:B------:R-:W-:-:S02]  /*109c0*/  ISETP.LT.AND P4, PT, R5, R188, !P3 ;  /* 0x000000bc0500720c */ /* 0x000fc40005f81270 */
[----:B------:R-:W-:Y:S01]  /*109d0*/  VIADD R15, R15, UR4 ;  /* 0x000000040f0f7c36 */ /* 0x000fe20008000000 */
[----:B------:R3:W-:Y:S01]  /*109e0*/  @P6 STG.E desc[UR16][R12.64], R20 ;  /* 0x000000140c006986 */ /* 0x0007e2000c101910 */
[-C--:B------:R-:W-:Y:S02]  /*109f0*/  ISETP.LT.AND P3, PT, R7, R188.reuse, !P3 ;  /* 0x000000bc0700720c */ /* 0x080fe40005f61270 */
[----:B------:R-:W-:Y:S01]  /*10a00*/  VIADD R17, R15, UR4 ;  /* 0x000000040f117c36 */ /* 0x000fe20008000000 */
[-C--:B------:R-:W-:Y:S01]  /*10a10*/  ISETP.LT.AND P6, PT, R5, R188.reuse, !P2 ;  /* 0x000000bc0500720c */ /* 0x080fe200057c1270 */
[----:B--2---:R-:W-:Y:S01]  /*10a20*/  IMAD.WIDE R8, R15, 0x4, R136 ;  /* 0x000000040f087825 */ /* 0x004fe200078e0288 */
[----:B------:R-:W-:Y:S02]  /*10a30*/  IADD3 R4, R0, 0x3d, RZ ;  /* 0x0000003d00047810 */ /* 0x000fe40007ffe0ff */
[----:B------:R-:W-:Y:S01]  /*10a40*/  ISETP.LT.AND P2, PT, R7, R188, !P2 ;  /* 0x000000bc0700720c */ /* 0x000fe20005741270 */
[----:B------:R-:W-:Y:S01]  /*10a50*/  VIADD R19, R17, UR4 ;  /* 0x0000000411137c36 */ /* 0x000fe20008000000 */
[----:B------:R2:W-:Y:S01]  /*10a60*/  @P5 STG.E desc[UR16][R8.64], R49 ;  /* 0x0000003108005986 */ /* 0x0005e2000c101910 */
[----:B----4-:R-:W-:Y:S01]  /*10a70*/  IMAD.WIDE R2, R15, 0x4, R138 ;  /* 0x000000040f027825 */ /* 0x010fe200078e028a */
[----:B------:R-:W-:-:S03]  /*10a80*/  ISETP.GE.AND P5, PT, R4, R189, PT ;  /* 0x000000bd0400720c */ /* 0x000fc60003fa6270 */
[C---:B-1----:R-:W-:Y:S01]  /*10a90*/  IMAD.WIDE R10, R17.reuse, 0x4, R136 ;  /* 0x00000004110a7825 */ /* 0x042fe200078e0288 */
[----:B------:R1:W-:Y:S03]  /*10aa0*/  @P1 STG.E desc[UR16][R2.64], R117 ;  /* 0x0000007502001986 */ /* 0x0003e6000c101910 */
[----:B------:R-:W-:Y:S01]  /*10ab0*/  VIADD R0, R0, 0x3e ;  /* 0x0000003e00007836 */ /* 0x000fe20000000000 */
[----:B------:R-:W-:Y:S01]  /*10ac0*/  @P4 STG.E desc[UR16][R10.64], R53 ;  /* 0x000000350a004986 */ /* 0x000fe2000c101910 */
[----:B---3--:R-:W-:Y:S01]  /*10ad0*/  IMAD.WIDE R12, R17, 0x4, R138 ;  /* 0x00000004110c7825 */ /* 0x008fe200078e028a */
[C---:B--2---:R-:W-:Y:S02]  /*10ae0*/  IADD3 R9, R19.reuse, UR4, RZ ;  /* 0x0000000413097c10 */ /* 0x044fe4000fffe0ff */
[----:B------:R-:W-:Y:S01]  /*10af0*/  ISETP.GE.AND P1, PT, R0, R189, PT ;  /* 0x000000bd0000720c */ /* 0x000fe20003f26270 */
[----:B------:R-:W-:Y:S01]  /*10b00*/  IMAD.WIDE R14, R19, 0x4, R136 ;  /* 0x00000004130e7825 */ /* 0x000fe200078e0288 */
[----:B------:R2:W-:Y:S01]  /*10b10*/  @P3 STG.E desc[UR16][R12.64], R21 ;  /* 0x000000150c003986 */ /* 0x0005e2000c101910 */
[----:B------:R-:W-:-:S02]  /*10b20*/  ISETP.LT.AND P3, PT, R5, R188, !P0 ;  /* 0x000000bc0500720c */ /* 0x000fc40004761270 */
[CC--:B------:R-:W-:Y:S01]  /*10b30*/  ISETP.LT.AND P4, PT, R5.reuse, R188.reuse, !P1 ;  /* 0x000000bc0500720c */ /* 0x0c0fe20004f81270 */
[----:B------:R3:W-:Y:S01]  /*10b40*/  @P6 STG.E desc[UR16][R14.64], R50 ;  /* 0x000000320e006986 */ /* 0x0007e2000c101910 */
[-C--:B------:R-:W-:Y:S01]  /*10b50*/  ISETP.LT.AND P6, PT, R5, R188.reuse, !P5 ;  /* 0x000000bc0500720c */ /* 0x080fe20006fc1270 */
[----:B------:R-:W-:Y:S01]  /*10b60*/  VIADD R17, R9, UR4 ;  /* 0x0000000409117c36 */ /* 0x000fe20008000000 */
[-C--:B------:R-:W-:Y:S01]  /*10b70*/  ISETP.LT.AND P5, PT, R7, R188.reuse, !P5 ;  /* 0x000000bc0700720c */ /* 0x080fe20006fa1270 */
[----:B-1----:R-:W-:Y:S01]  /*10b80*/  IMAD.WIDE R2, R19, 0x4, R138 ;  /* 0x0000000413027825 */ /* 0x002fe200078e028a */
[CC--:B------:R-:W-:Y:S02]  /*10b90*/  ISETP.LT.AND P1, PT, R7.reuse, R188.reuse, !P1 ;  /* 0x000000bc0700720c */ /* 0x0c0fe40004f21270 */
[----:B------:R-:W-:Y:S01]  /*10ba0*/  ISETP.LT.AND P0, PT, R7, R188, !P0 ;  /* 0x000000bc0700720c */ /* 0x000fe20004701270 */
[----:B--2---:R-:W-:Y:S01]  /*10bb0*/  VIADD R13, R17, UR4 ;  /* 0x00000004110d7c36 */ /* 0x004fe20008000000 */
[----:B------:R3:W-:Y:S01]  /*10bc0*/  @P2 STG.E desc[UR16][R2.64], R118 ;  /* 0x0000007602002986 */ /* 0x0007e2000c101910 */
[----:B------:R-:W-:-:S04]  /*10bd0*/  IMAD.WIDE R4, R9, 0x4, R136 ;  /* 0x0000000409047825 */ /* 0x000fc800078e0288 */
[----:B------:R-:W-:Y:S01]  /*10be0*/  IMAD.WIDE R6, R9, 0x4, R138 ;  /* 0x0000000409067825 */ /* 0x000fe200078e028a */
[----:B------:R3:W-:Y:S03]  /*10bf0*/  @P6 STG.E desc[UR16][R4.64], R54 ;  /* 0x0000003604006986 */ /* 0x0007e6000c101910 */
[C---:B------:R-:W-:Y:S01]  /*10c00*/  IMAD.WIDE R8, R17.reuse, 0x4, R136 ;  /* 0x0000000411087825 */ /* 0x040fe200078e0288 */
[----:B------:R3:W-:Y:S03]  /*10c10*/  @P5 STG.E desc[UR16][R6.64], R22 ;  /* 0x0000001606005986 */ /* 0x0007e6000c101910 */
[----:B------:R-:W-:Y:S01]  /*10c20*/  IMAD.WIDE R10, R17, 0x4, R138 ;  /* 0x00000004110a7825 */ /* 0x000fe200078e028a */
[----:B------:R3:W-:Y:S03]  /*10c30*/  @P4 STG.E desc[UR16][R8.64], R51 ;  /* 0x0000003308004986 */ /* 0x0007e6000c101910 */
[C---:B------:R-:W-:Y:S01]  /*10c40*/  IMAD.WIDE R136, R13.reuse, 0x4, R136 ;  /* 0x000000040d887825 */ /* 0x040fe200078e0288 */
[----:B------:R3:W-:Y:S03]  /*10c50*/  @P1 STG.E desc[UR16][R10.64], R119 ;  /* 0x000000770a001986 */ /* 0x0007e6000c101910 */
[----:B------:R-:W-:Y:S01]  /*10c60*/  IMAD.WIDE R138, R13, 0x4, R138 ;  /* 0x000000040d8a7825 */ /* 0x000fe200078e028a */
[----:B------:R3:W-:Y:S01]  /*10c70*/  @P3 STG.E desc[UR16][R136.64], R55 ;  /* 0x0000003788003986 */ /* 0x0007e2000c101910 */
[----:B------:R-:W-:Y:S05]  /*10c80*/  @!P0 EXIT ;  /* 0x000000000000894d */ /* 0x000fea0003800000 */
[----:B------:R-:W-:Y:S01]  /*10c90*/  STG.E desc[UR16][R138.64], R23 ;  /* 0x000000178a007986 */ /* 0x000fe2000c101910 */
[----:B------:R-:W-:Y:S05]  /*10ca0*/  EXIT ;  /* 0x000000000000794d */ /* 0x000fea0003800000 */
.L_x_2:
[----:B------:R-:W-:-:S00]  /*10cb0*/  BRA `(.L_x_2) ;  /* 0xfffffffc00fc7947 */ /* 0x000fc0000383ffff */
[----:B------:R-:W-:-:S00]  /*10cc0*/  NOP ;  /* 0x0000000000007918 */ /* 0x000fc00000000000 */
        /* <DEDUP_REMOVED lines=11> */
.L_x_3:


//--------------------- .nv.shared.matmul_kernel  --------------------------
	.section	.nv.shared.matmul_kernel,"aw",@nobits
	.sectionflags	@""
	.align	16
	.zero		1024


//--------------------- .nv.shared.reserved.0     --------------------------
	.section	.nv.shared.reserved.0,"aw",@nobits
	.weak		__nv_reservedSMEM_offset_0_alias
	.size		__nv_reservedSMEM_offset_0_alias, 0, 0
	.other		__nv_reservedSMEM_offset_0_alias,@"STO_CUDA_RESERVED_SHARED STV_DEFAULT"
__nv_reservedSMEM_offset_0_alias:
	.zero		0


//--------------------- .nv.constant0.matmul_kernel --------------------------
	.section	.nv.constant0.matmul_kernel,"a",@progbits
	.sectionflags	@""
	.align	4
.nv.constant0.matmul_kernel:
	.zero		608


//--------------------- SYMBOLS --------------------------

	.type		.nv.reservedSmem.offset0,@object
	.size		.nv.reservedSmem.offset0,0x4
